def matmul_kernel(
    a_ptr,
    b_ptr,
    c_ptr,
    M,
    N,
    K,
    stride_am,
    stride_ak,
    stride_bk,
    stride_bn,
    stride_cm,
    stride_cn,
    BLOCK_M: tl.constexpr,
    BLOCK_N: tl.constexpr,
    BLOCK_K: tl.constexpr,
    GROUP_M: tl.constexpr,
):
    pid = tl.program_id(axis=0)
    num_pid_m = tl.cdiv(M, BLOCK_M)
    num_pid_n = tl.cdiv(N, BLOCK_N)
    num_pid_in_group = GROUP_M * num_pid_n
    group_id = pid // num_pid_in_group
    first_pid_m = group_id * GROUP_M
    group_size_m = min(num_pid_m - first_pid_m, GROUP_M)
    pid_m = first_pid_m + ((pid % num_pid_in_group) % group_size_m)
    pid_n = (pid % num_pid_in_group) // group_size_m

    offs_am = (pid_m * BLOCK_M + tl.arange(0, BLOCK_M)) % M
    offs_bn = (pid_n * BLOCK_N + tl.arange(0, BLOCK_N)) % N
    offs_k = tl.arange(0, BLOCK_K)
    a_ptrs = a_ptr + offs_am[:, None] * stride_am + offs_k[None, :] * stride_ak
    b_ptrs = b_ptr + offs_k[:, None] * stride_bk + offs_bn[None, :] * stride_bn

    acc = tl.zeros((BLOCK_M, BLOCK_N), dtype=tl.float32)
    for kk in range(0, tl.cdiv(K, BLOCK_K)):
        a = tl.load(a_ptrs, mask=offs_k[None, :] < K - kk * BLOCK_K, other=0.0)
        b = tl.load(b_ptrs, mask=offs_k[:, None] < K - kk * BLOCK_K, other=0.0)
        acc = tl.dot(a, b, acc)
        a_ptrs += BLOCK_K * stride_ak
        b_ptrs += BLOCK_K * stride_bk

    c = acc.to(c_ptr.dtype.element_ty)
    offs_cm = pid_m * BLOCK_M + tl.arange(0, BLOCK_M)
    offs_cn = pid_n * BLOCK_N + tl.arange(0, BLOCK_N)
    c_ptrs = c_ptr + offs_cm[:, None] * stride_cm + offs_cn[None, :] * stride_cn
    mask = (offs_cm[:, None] < M) & (offs_cn[None, :] < N)
    tl.store(c_ptrs, c, mask=mask)

# config = {"BLOCK_K": 64, "BLOCK_M": 64, "BLOCK_N": 512, "GROUP_M": 8, "arch": "sm_100", "dtype": "fp8e5m2", "num_ctas": 1, "num_stages": 3, "num_warps": 2}
# arch = sm_100


// ===== COMPILED SASS (sm_100a) =====

	.target	sm_100a

	.elftype	@"ET_EXEC"


//--------------------- .note.nv.tkinfo           --------------------------
	.section	.note.nv.tkinfo,"",@"SHT_NOTE"
	.sectionflags	@"SHF_NOTE_NV_TKINFO"
	.tkinfo
        /*0018*/ 	.word	0x00000081
        /*0030*/ 	.string	""
        /*0030*/ 	.string	"ptxas-blackwell"
        /*0030*/ 	.string	"Cuda compilation tools, release 12.9, V12.9.86"
        /*0030*/ 	.string	"Build cuda_12.9.r12.9/compiler.36037853_0"
        /*0030*/ 	.string	"-v  -suppress-debug-info  -lineinfo  -arch sm_100a "



//--------------------- .note.nv.cuver            --------------------------
	.section	.note.nv.cuver,"",@"SHT_NOTE"
	.sectionflags	@"SHF_NOTE_NV_CUVER"
        /*0018*/ 	.short	0x0001
        /*001a*/ 	.short	0x0064
        /*001c*/ 	.short	0x0001
        /*001e*/ 	.short	0x0000
        /*0020*/ 	.short	0x0001
        /*0022*/ 	.short	0x0000


//--------------------- .nv.info                  --------------------------
	.section	.nv.info,"",@"SHT_CUDA_INFO"
	.align	4


	//----- nvinfo : EIATTR_REGCOUNT
	.align		4
        /*0000*/ 	.byte	0x04, 0x2f
        /*0002*/ 	.short	(.L_1 - .L_0)
	.align		4
.L_0:
        /*0004*/ 	.word	index@(matmul_kernel)
        /*0008*/ 	.word	0x00000020


	//----- nvinfo : EIATTR_FRAME_SIZE
	.align		4
.L_1:
        /*000c*/ 	.byte	0x04, 0x11
        /*000e*/ 	.short	(.L_3 - .L_2)
	.align		4
.L_2:
        /*0010*/ 	.word	index@(matmul_kernel)
        /*0014*/ 	.word	0x00004f28


	//----- nvinfo : EIATTR_MIN_STACK_SIZE
	.align		4
.L_3:
        /*0018*/ 	.byte	0x04, 0x12
        /*001a*/ 	.short	(.L_5 - .L_4)
	.align		4
.L_4:
        /*001c*/ 	.word	index@(matmul_kernel)
        /*0020*/ 	.word	0x00004f28
.L_5:


//--------------------- .nv.info.matmul_kernel    --------------------------
	.section	.nv.info.matmul_kernel,"",@"SHT_CUDA_INFO"
	.sectionflags	@""
	.align	4


	//----- nvinfo : EIATTR_CUDA_API_VERSION
	.align		4
        /*0000*/ 	.byte	0x04, 0x37
        /*0002*/ 	.short	(.L_7 - .L_6)
.L_6:
        /*0004*/ 	.word	0x00000081


	//----- nvinfo : EIATTR_KPARAM_INFO
	.align		4
.L_7:
        /*0008*/ 	.byte	0x04, 0x17
        /*000a*/ 	.short	(.L_9 - .L_8)
.L_8:
        /*000c*/ 	.word	0x00000000
        /*0010*/ 	.short	0x000d
        /*0012*/ 	.short	0x0048
        /*0014*/ 	.byte	0x00, 0xf4, 0x21, 0x00


	//----- nvinfo : EIATTR_KPARAM_INFO
	.align		4
.L_9:
        /*0018*/ 	.byte	0x04, 0x17
        /*001a*/ 	.short	(.L_11 - .L_10)
.L_10:
        /*001c*/ 	.word	0x00000000
        /*0020*/ 	.short	0x000c
        /*0022*/ 	.short	0x0040
        /*0024*/ 	.byte	0x00, 0xf4, 0x21, 0x00


	//----- nvinfo : EIATTR_KPARAM_INFO
	.align		4
.L_11:
        /*0028*/ 	.byte	0x04, 0x17
        /*002a*/ 	.short	(.L_13 - .L_12)
.L_12:
        /*002c*/ 	.word	0x00000000
        /*0030*/ 	.short	0x000b
        /*0032*/ 	.short	0x0038
        /*0034*/ 	.byte	0x00, 0xf0, 0x11, 0x00


	//----- nvinfo : EIATTR_KPARAM_INFO
	.align		4
.L_13:
        /*0038*/ 	.byte	0x04, 0x17
        /*003a*/ 	.short	(.L_15 - .L_14)
.L_14:
        /*003c*/ 	.word	0x00000000
        /*0040*/ 	.short	0x000a
        /*0042*/ 	.short	0x0034
        /*0044*/ 	.byte	0x00, 0xf0, 0x11, 0x00


	//----- nvinfo : EIATTR_KPARAM_INFO
	.align		4
.L_15:
        /*0048*/ 	.byte	0x04, 0x17
        /*004a*/ 	.short	(.L_17 - .L_16)
.L_16:
        /*004c*/ 	.word	0x00000000
        /*0050*/ 	.short	0x0009
        /*0052*/ 	.short	0x0030
        /*0054*/ 	.byte	0x00, 0xf0, 0x11, 0x00


	//----- nvinfo : EIATTR_KPARAM_INFO
	.align		4
.L_17:
        /*0058*/ 	.byte	0x04, 0x17
        /*005a*/ 	.short	(.L_19 - .L_18)
.L_18:
        /*005c*/ 	.word	0x00000000
        /*0060*/ 	.short	0x0008
        /*0062*/ 	.short	0x002c
        /*0064*/ 	.byte	0x00, 0xf0, 0x11, 0x00


	//----- nvinfo : EIATTR_KPARAM_INFO
	.align		4
.L_19:
        /*0068*/ 	.byte	0x04, 0x17
        /*006a*/ 	.short	(.L_21 - .L_20)
.L_20:
        /*006c*/ 	.word	0x00000000
        /*0070*/ 	.short	0x0007
        /*0072*/ 	.short	0x0028
        /*0074*/ 	.byte	0x00, 0xf0, 0x11, 0x00


	//----- nvinfo : EIATTR_KPARAM_INFO
	.align		4
.L_21:
        /*0078*/ 	.byte	0x04, 0x17
        /*007a*/ 	.short	(.L_23 - .L_22)
.L_22:
        /*007c*/ 	.word	0x00000000
        /*0080*/ 	.short	0x0006
        /*0082*/ 	.short	0x0024
        /*0084*/ 	.byte	0x00, 0xf0, 0x11, 0x00


	//----- nvinfo : EIATTR_KPARAM_INFO
	.align		4
.L_23:
        /*0088*/ 	.byte	0x04, 0x17
        /*008a*/ 	.short	(.L_25 - .L_24)
.L_24:
        /*008c*/ 	.word	0x00000000
        /*0090*/ 	.short	0x0005
        /*0092*/ 	.short	0x0020
        /*0094*/ 	.byte	0x00, 0xf0, 0x11, 0x00


	//----- nvinfo : EIATTR_KPARAM_INFO
	.align		4
.L_25:
        /*0098*/ 	.byte	0x04, 0x17
        /*009a*/ 	.short	(.L_27 - .L_26)
.L_26:
        /*009c*/ 	.word	0x00000000
        /*00a0*/ 	.short	0x0004
        /*00a2*/ 	.short	0x001c
        /*00a4*/ 	.byte	0x00, 0xf0, 0x11, 0x00


	//----- nvinfo : EIATTR_KPARAM_INFO
	.align		4
.L_27:
        /*00a8*/ 	.byte	0x04, 0x17
        /*00aa*/ 	.short	(.L_29 - .L_28)
.L_28:
        /*00ac*/ 	.word	0x00000000
        /*00b0*/ 	.short	0x0003
        /*00b2*/ 	.short	0x0018
        /*00b4*/ 	.byte	0x00, 0xf0, 0x11, 0x00


	//----- nvinfo : EIATTR_KPARAM_INFO
	.align		4
.L_29:
        /*00b8*/ 	.byte	0x04, 0x17
        /*00ba*/ 	.short	(.L_31 - .L_30)
.L_30:
        /*00bc*/ 	.word	0x00000000
        /*00c0*/ 	.short	0x0002
        /*00c2*/ 	.short	0x0010
        /*00c4*/ 	.byte	0x00, 0xf4, 0x21, 0x00


	//----- nvinfo : EIATTR_KPARAM_INFO
	.align		4
.L_31:
        /*00c8*/ 	.byte	0x04, 0x17
        /*00ca*/ 	.short	(.L_33 - .L_32)
.L_32:
        /*00cc*/ 	.word	0x00000000
        /*00d0*/ 	.short	0x0001
        /*00d2*/ 	.short	0x0008
        /*00d4*/ 	.byte	0x00, 0xf4, 0x21, 0x00


	//----- nvinfo : EIATTR_KPARAM_INFO
	.align		4
.L_33:
        /*00d8*/ 	.byte	0x04, 0x17
        /*00da*/ 	.short	(.L_35 - .L_34)
.L_34:
        /*00dc*/ 	.word	0x00000000
        /*00e0*/ 	.short	0x0000
        /*00e2*/ 	.short	0x0000
        /*00e4*/ 	.byte	0x00, 0xf4, 0x21, 0x00


	//----- nvinfo : EIATTR_SPARSE_MMA_MASK
	.align		4
.L_35:
        /*00e8*/ 	.byte	0x03, 0x50
        /*00ea*/ 	.short	0x0000


	//----- nvinfo : EIATTR_MAXREG_COUNT
	.align		4
        /*00ec*/ 	.byte	0x03, 0x1b
        /*00ee*/ 	.short	0x00ff


	//----- nvinfo : EIATTR_NUM_BARRIERS
	.align		4
        /*00f0*/ 	.byte	0x02, 0x4c
        /*00f2*/ 	.byte	0x01
	.zero		1


	//----- nvinfo : EIATTR_ANNOTATIONS
	.align		4
        /*00f4*/ 	.byte	0x04, 0x55
        /*00f6*/ 	.short	(.L_37 - .L_36)


	//   ....[0]....
.L_36:
        /*00f8*/ 	.word	0x00000001
        /*00fc*/ 	.byte	0x50, 0x05, 0x00, 0x00, 0x01, 0x00, 0x00, 0x00, 0x80, 0x05, 0x00, 0x00, 0x01, 0x00, 0x00, 0x00
        /* <DEDUP_REMOVED lines=3383> */
        /*d47c*/ 	.byte	0xe0, 0xb3, 0x03, 0x00


	//----- nvinfo : EIATTR_VRC_CTA_INIT_COUNT
	.align		4
.L_37:
        /*d480*/ 	.byte	0x02, 0x4a
	.zero		1
	.zero		1


	//----- nvinfo : EIATTR_EXIT_INSTR_OFFSETS
	.align		4
        /*d484*/ 	.byte	0x04, 0x1c
        /*d486*/ 	.short	(.L_39 - .L_38)


	//   ....[0]....
.L_38:
        /*d488*/ 	.word	0x000af530


	//   ....[1]....
        /*d48c*/ 	.word	0x000af560


	//----- nvinfo : EIATTR_REQNTID
	.align		4
.L_39:
        /*d490*/ 	.byte	0x04, 0x10
        /*d492*/ 	.short	(.L_41 - .L_40)
.L_40:
        /*d494*/ 	.word	0x00000040
        /*d498*/ 	.word	0x00000001
        /*d49c*/ 	.word	0x00000001


	//----- nvinfo : EIATTR_CBANK_PARAM_SIZE
	.align		4
.L_41:
        /*d4a0*/ 	.byte	0x03, 0x19
        /*d4a2*/ 	.short	0x0050


	//----- nvinfo : EIATTR_PARAM_CBANK
	.align		4
        /*d4a4*/ 	.byte	0x04, 0x0a
        /*d4a6*/ 	.short	(.L_43 - .L_42)
	.align		4
.L_42:
        /*d4a8*/ 	.word	index@(.nv.constant0.matmul_kernel)
        /*d4ac*/ 	.short	0x0380
        /*d4ae*/ 	.short	0x0050


	//----- nvinfo : EIATTR_SW_WAR
	.align		4
.L_43:
        /*d4b0*/ 	.byte	0x04, 0x36
        /*d4b2*/ 	.short	(.L_45 - .L_44)
.L_44:
        /*d4b4*/ 	.word	0x00000008
.L_45:


//--------------------- .nv.compat                --------------------------
	.section	.nv.compat,"",@"SHT_CUDA_COMPAT_INFO"
	.align	4
        /*0000*/ 	.byte	0x02, 0x02, 0x02, 0x00, 0x02, 0x05, 0x05, 0x00, 0x02, 0x03, 0x00, 0x00, 0x02, 0x06, 0x01, 0x00


//--------------------- .nv.callgraph             --------------------------
	.section	.nv.callgraph,"",@"SHT_CUDA_CALLGRAPH"
	.align	4
	.sectionentsize	8
	.align		4
        /*0000*/ 	.word	0x00000000
	.align		4
        /*0004*/ 	.word	0xffffffff
	.align		4
        /*0008*/ 	.word	0x00000000
	.align		4
        /*000c*/ 	.word	0xfffffffe
	.align		4
        /*0010*/ 	.word	0x00000000
	.align		4
        /*0014*/ 	.word	0xfffffffd
	.align		4
        /*0018*/ 	.word	0x00000000
	.align		4
        /*001c*/ 	.word	0xfffffffc


//--------------------- .text.matmul_kernel       --------------------------
	.section	.text.matmul_kernel,"ax",@progbits
	.align	128
        .global         matmul_kernel
        .type           matmul_kernel,@function
        .size           matmul_kernel,(.L_x_4 - matmul_kernel)
        .other          matmul_kernel,@"STO_CUDA_ENTRY STV_DEFAULT"
matmul_kernel:
.text.matmul_kernel:
[----:B------:R-:W0:Y:S08]  /*0000*/  LDC R1, c[0x0][0x37c] ;  /* 0x0000df00ff017b82 */ /* 0x000e300000000800 */
[----:B------:R-:W1:Y:S01]  /*0010*/  LDC.64 R2, c[0x0][0x398] ;  /* 0x0000e600ff027b82 */ /* 0x000e620000000a00 */
[----:B0-----:R-:W-:Y:S01]  /*0020*/  VIADD R1, R1, 0xffffb0d8 ;  /* 0xffffb0d801017836 */ /* 0x001fe20000000000 */
[----:B------:R-:W0:Y:S01]  /*0030*/  S2R R28, SR_TID.X ;  /* 0x00000000001c7919 */ /* 0x000e220000002100 */
[----:B------:R-:W2:Y:S01]  /*0040*/  LDCU UR4, c[0x0][0x3a0] ;  /* 0x00007400ff0477ac */ /* 0x000ea20008000800 */
[----:B------:R-:W-:-:S04]  /*0050*/  UMOV UR5, 0x400 ;  /* 0x0000040000057882 */ /* 0x000fc80000000000 */
[----:B------:R-:W3:Y:S01]  /*0060*/  S2UR UR6, SR_CgaCtaId ;  /* 0x00000000000679c3 */ /* 0x000ee20000008800 */
[----:B------:R-:W4:Y:S01]  /*0070*/  LDCU.64 UR40, c[0x0][0x358] ;  /* 0x00006b00ff2877ac */ /* 0x000f220008000a00 */
[----:B--2---:R-:W-:Y:S01]  /*0080*/  UIADD3 UR4, UPT, UPT, UR4, 0x3f, URZ ;  /* 0x0000003f04047890 */ /* 0x004fe2000fffe0ff */
[----:B-1----:R-:W-:-:S03]  /*0090*/  VIADD R0, R3, 0x1ff ;  /* 0x000001ff03007836 */ /* 0x002fc60000000000 */
[----:B------:R-:W-:Y:S02]  /*00a0*/  UISETP.GT.AND UP0, UPT, UR4, 0x3f, UPT ;  /* 0x0000003f0400788c */ /* 0x000fe4000bf04270 */
[----:B------:R-:W-:Y:S01]  /*00b0*/  SHF.R.S32.HI R5, RZ, 0x1f, R0 ;  /* 0x0000001fff057819 */ /* 0x000fe20000011400 */
[----:B---3--:R-:W-:-:S03]  /*00c0*/  ULEA UR5, UR6, UR5, 0x18 ;  /* 0x0000000506057291 */ /* 0x008fc6000f8ec0ff */
[----:B------:R-:W-:Y:S02]  /*00d0*/  LEA.HI R5, R5, R0, RZ, 0x9 ;  /* 0x0000000005057211 */ /* 0x000fe400078f48ff */
[----:B0-----:R-:W-:Y:S02]  /*00e0*/  LOP3.LUT R18, R28, 0x3f, RZ, 0xc0, !PT ;  /* 0x0000003f1c127812 */ /* 0x001fe400078ec0ff */
[----:B------:R-:W-:Y:S02]  /*00f0*/  SHF.R.S32.HI R0, RZ, 0x9, R5 ;  /* 0x00000009ff007819 */ /* 0x000fe40000011405 */
[----:B------:R-:W0:Y:S03]  /*0100*/  S2R R5, SR_CTAID.X ;  /* 0x0000000000057919 */ /* 0x000e260000002500 */
[----:B------:R-:W-:-:S05]  /*0110*/  IMAD.SHL.U32 R0, R0, 0x8, RZ ;  /* 0x0000000800007824 */ /* 0x000fca00078e00ff */
[-C--:B------:R-:W-:Y:S02]  /*0120*/  IABS R9, R0.reuse ;  /* 0x0000000000097213 */ /* 0x080fe40000000000 */
[----:B------:R-:W-:Y:S02]  /*0130*/  IABS R12, R0 ;  /* 0x00000000000c7213 */ /* 0x000fe40000000000 */
[----:B------:R-:W1:Y:S08]  /*0140*/  I2F.RP R4, R9 ;  /* 0x0000000900047306 */ /* 0x000e700000209400 */
[----:B-1----:R-:W1:Y:S01]  /*0150*/  MUFU.RCP R4, R4 ;  /* 0x0000000400047308 */ /* 0x002e620000001000 */
[----:B0-----:R-:W-:Y:S01]  /*0160*/  IABS R10, R5 ;  /* 0x00000005000a7213 */ /* 0x001fe20000000000 */
[----:B-1----:R-:W-:-:S02]  /*0170*/  VIADD R6, R4, 0xffffffe ;  /* 0x0ffffffe04067836 */ /* 0x002fc40000000000 */
[----:B------:R-:W-:-:S04]  /*0180*/  IMAD.MOV R4, RZ, RZ, -R12 ;  /* 0x000000ffff047224 */ /* 0x000fc800078e0a0c */
[----:B------:R0:W1:Y:S02]  /*0190*/  F2I.FTZ.U32.TRUNC.NTZ R7, R6 ;  /* 0x0000000600077305 */ /* 0x000064000021f000 */
[----:B0-----:R-:W-:Y:S02]  /*01a0*/  IMAD.MOV.U32 R6, RZ, RZ, RZ ;  /* 0x000000ffff067224 */ /* 0x001fe400078e00ff */
[----:B-1----:R-:W-:-:S04]  /*01b0*/  IMAD.MOV R8, RZ, RZ, -R7 ;  /* 0x000000ffff087224 */ /* 0x002fc800078e0a07 */
[----:B------:R-:W-:Y:S02]  /*01c0*/  IMAD R11, R8, R9, RZ ;  /* 0x00000009080b7224 */ /* 0x000fe400078e02ff */
[----:B------:R-:W-:Y:S02]  /*01d0*/  IMAD.MOV.U32 R8, RZ, RZ, R10 ;  /* 0x000000ffff087224 */ /* 0x000fe400078e000a */
[----:B------:R-:W-:-:S06]  /*01e0*/  IMAD.HI.U32 R7, R7, R11, R6 ;  /* 0x0000000b07077227 */ /* 0x000fcc00078e0006 */
[----:B------:R-:W-:-:S04]  /*01f0*/  IMAD.HI.U32 R7, R7, R8, RZ ;  /* 0x0000000807077227 */ /* 0x000fc800078e00ff */
[----:B------:R-:W-:-:S05]  /*0200*/  IMAD R4, R7, R4, R8 ;  /* 0x0000000407047224 */ /* 0x000fca00078e0208 */
[----:B------:R-:W-:-:S13]  /*0210*/  ISETP.GT.U32.AND P1, PT, R9, R4, PT ;  /* 0x000000040900720c */ /* 0x000fda0003f24070 */
[----:B------:R-:W-:Y:S02]  /*0220*/  @!P1 IMAD.IADD R4, R4, 0x1, -R9 ;  /* 0x0000000104049824 */ /* 0x000fe400078e0a09 */
[----:B------:R-:W-:Y:S01]  /*0230*/  @!P1 VIADD R7, R7, 0x1 ;  /* 0x0000000107079836 */ /* 0x000fe20000000000 */
[----:B------:R-:W-:Y:S02]  /*0240*/  ISETP.NE.AND P1, PT, R0, RZ, PT ;  /* 0x000000ff0000720c */ /* 0x000fe40003f25270 */
[----:B------:R-:W-:Y:S02]  /*0250*/  ISETP.GE.U32.AND P0, PT, R4, R9, PT ;  /* 0x000000090400720c */ /* 0x000fe40003f06070 */
[----:B------:R-:W-:-:S04]  /*0260*/  LOP3.LUT R4, R5, R0, RZ, 0x3c, !PT ;  /* 0x0000000005047212 */ /* 0x000fc800078e3cff */
[----:B------:R-:W-:Y:S01]  /*0270*/  ISETP.GE.AND P2, PT, R4, RZ, PT ;  /* 0x000000ff0400720c */ /* 0x000fe20003f46270 */
[----:B------:R-:W-:-:S06]  /*0280*/  VIADD R4, R2, 0x3f ;  /* 0x0000003f02047836 */ /* 0x000fcc0000000000 */
[----:B------:R-:W-:-:S04]  /*0290*/  @P0 VIADD R7, R7, 0x1 ;  /* 0x0000000107070836 */ /* 0x000fc80000000000 */
[----:B------:R-:W-:Y:S01]  /*02a0*/  IMAD.MOV.U32 R6, RZ, RZ, R7 ;  /* 0x000000ffff067224 */ /* 0x000fe200078e0007 */
[----:B------:R-:W-:-:S03]  /*02b0*/  SHF.R.S32.HI R7, RZ, 0x1f, R4 ;  /* 0x0000001fff077819 */ /* 0x000fc60000011404 */
[----:B------:R-:W-:Y:S01]  /*02c0*/  @!P2 IMAD.MOV R6, RZ, RZ, -R6 ;  /* 0x000000ffff06a224 */ /* 0x000fe200078e0a06 */
[----:B------:R-:W-:Y:S02]  /*02d0*/  @!P1 LOP3.LUT R6, RZ, R0, RZ, 0x33, !PT ;  /* 0x00000000ff069212 */ /* 0x000fe400078e33ff */
[----:B------:R-:W-:-:S03]  /*02e0*/  LEA.HI R7, R7, R4, RZ, 0x6 ;  /* 0x0000000407077211 */ /* 0x000fc600078f30ff */
[----:B------:R-:W-:Y:S02]  /*02f0*/  IMAD.SHL.U32 R4, R6, 0x8, RZ ;  /* 0x0000000806047824 */ /* 0x000fe400078e00ff */
[----:B------:R-:W-:-:S03]  /*0300*/  IMAD.MOV R6, RZ, RZ, -R6 ;  /* 0x000000ffff067224 */ /* 0x000fc600078e0a06 */
[----:B------:R-:W-:Y:S01]  /*0310*/  LEA.HI.SX32 R7, R7, -R4, 0x1a ;  /* 0x8000000407077211 */ /* 0x000fe200078fd2ff */
[----:B------:R-:W-:Y:S02]  /*0320*/  IMAD R15, R0, R6, R5 ;  /* 0x00000006000f7224 */ /* 0x000fe400078e0205 */
[----:B------:R-:W-:Y:S01]  /*0330*/  IMAD.MOV.U32 R6, RZ, RZ, RZ ;  /* 0x000000ffff067224 */ /* 0x000fe200078e00ff */
[----:B------:R-:W-:Y:S02]  /*0340*/  VIMNMX R8, PT, PT, R7, 0x8, PT ;  /* 0x0000000807087848 */ /* 0x000fe40003fe0100 */
[----:B------:R-:W-:Y:S02]  /*0350*/  IABS R13, R15 ;  /* 0x0000000f000d7213 */ /* 0x000fe40000000000 */
[----:B------:R-:W-:-:S04]  /*0360*/  IABS R11, R8 ;  /* 0x00000008000b7213 */ /* 0x000fc80000000000 */
[----:B------:R-:W0:Y:S08]  /*0370*/  I2F.RP R9, R11 ;  /* 0x0000000b00097306 */ /* 0x000e300000209400 */
[----:B0-----:R-:W0:Y:S02]  /*0380*/  MUFU.RCP R9, R9 ;  /* 0x0000000900097308 */ /* 0x001e240000001000 */
[----:B0-----:R-:W-:-:S06]  /*0390*/  VIADD R7, R9, 0xffffffe ;  /* 0x0ffffffe09077836 */ /* 0x001fcc0000000000 */
[----:B------:R-:W0:Y:S02]  /*03a0*/  F2I.FTZ.U32.TRUNC.NTZ R7, R7 ;  /* 0x0000000700077305 */ /* 0x000e24000021f000 */
[----:B0-----:R-:W-:-:S04]  /*03b0*/  IMAD.MOV R10, RZ, RZ, -R7 ;  /* 0x000000ffff0a7224 */ /* 0x001fc800078e0a07 */
[----:B------:R-:W-:-:S04]  /*03c0*/  IMAD.MOV.U32 R0, RZ, RZ, R10 ;  /* 0x000000ffff007224 */ /* 0x000fc800078e000a */
[----:B------:R-:W-:Y:S01]  /*03d0*/  IMAD R5, R0, R11, RZ ;  /* 0x0000000b00057224 */ /* 0x000fe200078e02ff */
[----:B------:R-:W-:-:S03]  /*03e0*/  IABS R0, R8 ;  /* 0x0000000800007213 */ /* 0x000fc60000000000 */
[----:B------:R-:W-:-:S04]  /*03f0*/  IMAD.HI.U32 R6, R7, R5, R6 ;  /* 0x0000000507067227 */ /* 0x000fc800078e0006 */
[----:B------:R-:W-:Y:S02]  /*0400*/  IMAD.MOV R0, RZ, RZ, -R0 ;  /* 0x000000ffff007224 */ /* 0x000fe400078e0a00 */
        /* <DEDUP_REMOVED lines=8> */
[----:B------:R-:W-:-:S07]  /*0490*/  ISETP.GE.AND P2, PT, R0, RZ, PT ;  /* 0x000000ff0000720c */ /* 0x000fce0003f46270 */
[----:B------:R-:W-:-:S06]  /*04a0*/  @P0 VIADD R6, R6, 0x1 ;  /* 0x0000000106060836 */ /* 0x000fcc0000000000 */
[----:B------:R-:W-:Y:S01]  /*04b0*/  @!P2 IMAD.MOV R6, RZ, RZ, -R6 ;  /* 0x000000ffff06a224 */ /* 0x000fe200078e0a06 */
[----:B------:R-:W-:-:S05]  /*04c0*/  @!P1 LOP3.LUT R6, RZ, R8, RZ, 0x33, !PT ;  /* 0x00000008ff069212 */ /* 0x000fca00078e33ff */
[----:B------:R-:W-:Y:S02]  /*04d0*/  IMAD.MOV R5, RZ, RZ, -R6 ;  /* 0x000000ffff057224 */ /* 0x000fe400078e0a06 */
[----:B------:R-:W-:Y:S02]  /*04e0*/  IMAD.SHL.U32 R0, R6, 0x200, RZ ;  /* 0x0000020006007824 */ /* 0x000fe400078e00ff */
[----:B------:R-:W-:Y:S02]  /*04f0*/  IMAD R5, R8, R5, R15 ;  /* 0x0000000508057224 */ /* 0x000fe400078e020f */
[----:B------:R-:W-:Y:S02]  /*0500*/  VIADD R7, R0, 0x2 ;  /* 0x0000000200077836 */ /* 0x000fe40000000000 */
[----:B------:R-:W-:Y:S02]  /*0510*/  IMAD.IADD R4, R4, 0x1, R5 ;  /* 0x0000000104047824 */ /* 0x000fe400078e0205 */
[----:B------:R-:W-:-:S02]  /*0520*/  VIADD R5, R0, 0x1 ;  /* 0x0000000100057836 */ /* 0x000fc40000000000 */
[C---:B------:R-:W-:Y:S02]  /*0530*/  VIADD R6, R0.reuse, 0x3 ;  /* 0x0000000300067836 */ /* 0x040fe40000000000 */
[C---:B------:R-:W-:Y:S01]  /*0540*/  VIADD R14, R0.reuse, 0x11 ;  /* 0x00000011000e7836 */ /* 0x040fe20000000000 */
[----:B------:R0:W-:Y:S01]  /*0550*/  STL [R1+0xc7c], R5 ;  /* 0x000c7c0501007387 */ /* 0x0001e20000100800 */
[C---:B------:R-:W-:Y:S02]  /*0560*/  VIADD R15, R0.reuse, 0x12 ;  /* 0x00000012000f7836 */ /* 0x040fe40000000000 */
[C---:B------:R-:W-:Y:S01]  /*0570*/  VIADD R16, R0.reuse, 0x16 ;  /* 0x0000001600107836 */ /* 0x040fe20000000000 */
[----:B------:R1:W-:Y:S01]  /*0580*/  STL [R1+0xc78], R7 ;  /* 0x000c780701007387 */ /* 0x0003e20000100800 */
[C---:B------:R-:W-:Y:S02]  /*0590*/  VIADD R17, R0.reuse, 0x18 ;  /* 0x0000001800117836 */ /* 0x040fe40000000000 */
[C---:B------:R-:W-:Y:S01]  /*05a0*/  VIADD R27, R0.reuse, 0x1c ;  /* 0x0000001c001b7836 */ /* 0x040fe20000000000 */
[----:B------:R2:W-:Y:S01]  /*05b0*/  STL [R1+0xc74], R6 ;  /* 0x000c740601007387 */ /* 0x0005e20000100800 */
[----:B------:R-:W-:-:S02]  /*05c0*/  VIADD R21, R0, 0x28 ;  /* 0x0000002800157836 */ /* 0x000fc40000000000 */
[C---:B0-----:R-:W-:Y:S02]  /*05d0*/  VIADD R5, R0.reuse, 0x4 ;  /* 0x0000000400057836 */ /* 0x041fe40000000000 */
[C---:B------:R-:W-:Y:S02]  /*05e0*/  VIADD R26, R0.reuse, 0x1ed ;  /* 0x000001ed001a7836 */ /* 0x040fe40000000000 */
[C---:B-1----:R-:W-:Y:S01]  /*05f0*/  VIADD R7, R0.reuse, 0x5 ;  /* 0x0000000500077836 */ /* 0x042fe20000000000 */
[----:B------:R0:W-:Y:S01]  /*0600*/  STL [R1+0xc70], R5 ;  /* 0x000c700501007387 */ /* 0x0001e20000100800 */
[C---:B------:R-:W-:Y:S02]  /*0610*/  VIADD R25, R0.reuse, 0x1ee ;  /* 0x000001ee00197836 */ /* 0x040fe40000000000 */
[C---:B--2---:R-:W-:Y:S01]  /*0620*/  VIADD R6, R0.reuse, 0x6 ;  /* 0x0000000600067836 */ /* 0x044fe20000000000 */
[----:B------:R1:W-:Y:S01]  /*0630*/  STL [R1+0xc6c], R7 ;  /* 0x000c6c0701007387 */ /* 0x0003e20000100800 */
[----:B------:R-:W-:-:S02]  /*0640*/  VIADD R24, R0, 0x1f1 ;  /* 0x000001f100187836 */ /* 0x000fc40000000000 */
[C---:B------:R-:W-:Y:S01]  /*0650*/  VIADD R23, R0.reuse, 0x1f2 ;  /* 0x000001f200177836 */ /* 0x040fe20000000000 */
[----:B------:R2:W-:Y:S01]  /*0660*/  STL [R1+0xc68], R6 ;  /* 0x000c680601007387 */ /* 0x0005e20000100800 */
[C---:B------:R-:W-:Y:S02]  /*0670*/  VIADD R22, R0.reuse, 0x1f3 ;  /* 0x000001f300167836 */ /* 0x040fe40000000000 */
[C---:B0-----:R-:W-:Y:S02]  /*0680*/  VIADD R5, R0.reuse, 0x7 ;  /* 0x0000000700057836 */ /* 0x041fe40000000000 */
[C---:B------:R-:W-:Y:S02]  /*0690*/  VIADD R20, R0.reuse, 0x1f4 ;  /* 0x000001f400147836 */ /* 0x040fe40000000000 */
[C---:B-1----:R-:W-:Y:S01]  /*06a0*/  VIADD R7, R0.reuse, 0x8 ;  /* 0x0000000800077836 */ /* 0x042fe20000000000 */
[----:B------:R0:W-:Y:S01]  /*06b0*/  STL [R1+0xc50], R5 ;  /* 0x000c500501007387 */ /* 0x0001e20000100800 */
[----:B------:R-:W-:-:S02]  /*06c0*/  VIADD R19, R0, 0x1f5 ;  /* 0x000001f500137836 */ /* 0x000fc40000000000 */
[C---:B--2---:R-:W-:Y:S01]  /*06d0*/  VIADD R6, R0.reuse, 0x9 ;  /* 0x0000000900067836 */ /* 0x044fe20000000000 */
[----:B------:R1:W-:Y:S01]  /*06e0*/  STL [R1+0xc4c], R7 ;  /* 0x000c4c0701007387 */ /* 0x0003e20000100800 */
[C---:B------:R-:W-:Y:S02]  /*06f0*/  VIADD R13, R0.reuse, 0x1f7 ;  /* 0x000001f7000d7836 */ /* 0x040fe40000000000 */
[C---:B------:R-:W-:Y:S01]  /*0700*/  VIADD R12, R0.reuse, 0x1f8 ;  /* 0x000001f8000c7836 */ /* 0x040fe20000000000 */
[----:B------:R2:W-:Y:S01]  /*0710*/  STL [R1+0xc48], R6 ;  /* 0x000c480601007387 */ /* 0x0005e20000100800 */
[C---:B------:R-:W-:Y:S02]  /*0720*/  VIADD R11, R0.reuse, 0x1f9 ;  /* 0x000001f9000b7836 */ /* 0x040fe40000000000 */
[C---:B0-----:R-:W-:Y:S02]  /*0730*/  VIADD R5, R0.reuse, 0xa ;  /* 0x0000000a00057836 */ /* 0x041fe40000000000 */
[----:B------:R-:W-:-:S02]  /*0740*/  VIADD R10, R0, 0x1fa ;  /* 0x000001fa000a7836 */ /* 0x000fc40000000000 */
[C---:B-1----:R-:W-:Y:S01]  /*0750*/  VIADD R7, R0.reuse, 0xb ;  /* 0x0000000b00077836 */ /* 0x042fe20000000000 */
[----:B------:R0:W-:Y:S01]  /*0760*/  STL [R1+0xc44], R5 ;  /* 0x000c440501007387 */ /* 0x0001e20000100800 */
[C---:B------:R-:W-:Y:S02]  /*0770*/  VIADD R9, R0.reuse, 0x1fb ;  /* 0x000001fb00097836 */ /* 0x040fe40000000000 */
[C---:B--2---:R-:W-:Y:S01]  /*0780*/  VIADD R6, R0.reuse, 0xc ;  /* 0x0000000c00067836 */ /* 0x044fe20000000000 */
[----:B------:R1:W-:Y:S01]  /*0790*/  STL [R1+0xc60], R7 ;  /* 0x000c600701007387 */ /* 0x0003e20000100800 */
[----:B------:R-:W-:-:S03]  /*07a0*/  VIADD R8, R0, 0x1fc ;  /* 0x000001fc00087836 */ /* 0x000fc60000000000 */
[----:B------:R2:W-:Y:S01]  /*07b0*/  STL [R1+0xc5c], R6 ;  /* 0x000c5c0601007387 */ /* 0x0005e20000100800 */
[C---:B0-----:R-:W-:Y:S02]  /*07c0*/  VIADD R5, R0.reuse, 0xd ;  /* 0x0000000d00057836 */ /* 0x041fe40000000000 */
[----:B-1----:R-:W-:-:S03]  /*07d0*/  VIADD R7, R0, 0xe ;  /* 0x0000000e00077836 */ /* 0x002fc60000000000 */
[----:B------:R0:W-:Y:S01]  /*07e0*/  STL [R1+0xc58], R5 ;  /* 0x000c580501007387 */ /* 0x0001e20000100800 */
[----:B--2---:R-:W-:-:S03]  /*07f0*/  VIADD R6, R0, 0xf ;  /* 0x0000000f00067836 */ /* 0x004fc60000000000 */
[----:B------:R1:W-:Y:S04]  /*0800*/  STL [R1+0xc54], R7 ;  /* 0x000c540701007387 */ /* 0x0003e80000100800 */
[----:B------:R2:W-:Y:S01]  /*0810*/  STL [R1+0xc3c], R6 ;  /* 0x000c3c0601007387 */ /* 0x0005e20000100800 */
[C---:B0-----:R-:W-:Y:S02]  /*0820*/  VIADD R5, R0.reuse, 0x10 ;  /* 0x0000001000057836 */ /* 0x041fe40000000000 */
[----:B-1----:R-:W-:-:S03]  /*0830*/  VIADD R7, R0, 0x1d ;  /* 0x0000001d00077836 */ /* 0x002fc60000000000 */
[----:B------:R0:W-:Y:S01]  /*0840*/  STL [R1+0xc38], R5 ;  /* 0x000c380501007387 */ /* 0x0001e20000100800 */
[----:B--2---:R-:W-:-:S05]  /*0850*/  VIADD R6, R0, 0x13 ;  /* 0x0000001300067836 */ /* 0x004fca0000000000 */
[----:B------:R1:W-:Y:S01]  /*0860*/  STL [R1+0xc2c], R6 ;  /* 0x000c2c0601007387 */ /* 0x0003e20000100800 */
[----:B0-----:R-:W-:-:S05]  /*0870*/  VIADD R5, R0, 0x14 ;  /* 0x0000001400057836 */ /* 0x001fca0000000000 */
[----:B------:R0:W-:Y:S01]  /*0880*/  STL [R1+0xc28], R5 ;  /* 0x000c280501007387 */ /* 0x0001e20000100800 */
[C---:B-1----:R-:W-:Y:S02]  /*0890*/  VIADD R6, R0.reuse, 0x17 ;  /* 0x0000001700067836 */ /* 0x042fe40000000000 */
[----:B0-----:R-:W-:-:S05]  /*08a0*/  VIADD R5, R0, 0x15 ;  /* 0x0000001500057836 */ /* 0x001fca0000000000 */
[----:B------:R0:W-:Y:S04]  /*08b0*/  STL [R1+0xc24], R5 ;  /* 0x000c240501007387 */ /* 0x0001e80000100800 */
[----:B------:R1:W-:Y:S01]  /*08c0*/  STL [R1+0xc40], R6 ;  /* 0x000c400601007387 */ /* 0x0003e20000100800 */
[C---:B0-----:R-:W-:Y:S02]  /*08d0*/  VIADD R5, R0.reuse, 0x19 ;  /* 0x0000001900057836 */ /* 0x041fe40000000000 */
[----:B-1----:R-:W-:-:S03]  /*08e0*/  VIADD R6, R0, 0x1a ;  /* 0x0000001a00067836 */ /* 0x002fc60000000000 */
[----:B------:R0:W-:Y:S04]  /*08f0*/  STL [R1+0xc18], R5 ;  /* 0x000c180501007387 */ /* 0x0001e80000100800 */
[----:B------:R1:W-:Y:S01]  /*0900*/  STL [R1+0xc14], R6 ;  /* 0x000c140601007387 */ /* 0x0003e20000100800 */
[C---:B0-----:R-:W-:Y:S02]  /*0910*/  VIADD R5, R0.reuse, 0x1b ;  /* 0x0000001b00057836 */ /* 0x041fe40000000000 */
[----:B-1----:R-:W-:-:S03]  /*0920*/  VIADD R6, R0, 0x1e ;  /* 0x0000001e00067836 */ /* 0x002fc60000000000 */
[----:B------:R0:W-:Y:S04]  /*0930*/  STL [R1+0xc10], R5 ;  /* 0x000c100501007387 */ /* 0x0001e80000100800 */
        /* <DEDUP_REMOVED lines=9> */
[----:B-1----:R-:W-:-:S03]  /*09d0*/  VIADD R6, R0, 0x23 ;  /* 0x0000002300067836 */ /* 0x002fc60000000000 */
[----:B------:R1:W-:Y:S04]  /*09e0*/  STL [R1+0xbf4], R7 ;  /* 0x000bf40701007387 */ /* 0x0003e80000100800 */
        /* <DEDUP_REMOVED lines=887> */
[----:B0-----:R-:W-:Y:S02]  /*4160*/  IMAD R5, R4, 0x40, R18 ;  /* 0x0000004004057824 */ /* 0x001fe400078e0212 */
[C---:B------:R-:W-:Y:S02]  /*4170*/  VIADD R4, R0.reuse, 0x1e0 ;  /* 0x000001e000047836 */ /* 0x040fe40000000000 */
[C---:B------:R-:W-:Y:S01]  /*4180*/  VIADD R18, R0.reuse, 0x1f6 ;  /* 0x000001f600127836 */ /* 0x040fe20000000000 */
[----:B------:R0:W-:Y:S01]  /*4190*/  STL [R1+0x23d4], R5 ;  /* 0x0023d40501007387 */ /* 0x0001e20000100800 */
[----:B-1----:R-:W-:-:S02]  /*41a0*/  VIADD R7, R0, 0x1fd ;  /* 0x000001fd00077836 */ /* 0x002fc40000000000 */
[C---:B--2---:R-:W-:Y:S01]  /*41b0*/  VIADD R6, R0.reuse, 0x1e1 ;  /* 0x000001e100067836 */ /* 0x044fe20000000000 */
        /* <DEDUP_REMOVED lines=24> */
[----:B------:R1:W-:Y:S01]  /*4340*/  STL [R1+0x4], R4 ;  /* 0x0000040401007387 */ /* 0x0003e20000100800 */
[C---:B0-----:R-:W-:Y:S02]  /*4350*/  VIADD R5, R0.reuse, 0x1ef ;  /* 0x000001ef00057836 */ /* 0x041fe40000000000 */
[----:B-1----:R-:W-:-:S03]  /*4360*/  VIADD R4, R0, 0x1f0 ;  /* 0x000001f000047836 */ /* 0x002fc60000000000 */
[----:B------:R0:W-:Y:S04]  /*4370*/  STL [R1+0x30], R5 ;  /* 0x0000300501007387 */ /* 0x0001e80000100800 */
[----:B------:R1:W-:Y:S01]  /*4380*/  STL [R1+0x2c], R4 ;  /* 0x00002c0401007387 */ /* 0x0003e20000100800 */
[----:B0-----:R-:W-:Y:S01]  /*4390*/  VIADD R5, R0, 0x1ff ;  /* 0x000001ff00057836 */ /* 0x001fe20000000000 */
[----:B----4-:R-:W-:Y:S06]  /*43a0*/  BRA.U UP0, `(.L_x_0) ;  /* 0x00000021000c7547 */ /* 0x010fec000b800000 */
[----:B------:R-:W-:Y:S01]  /*43b0*/  IMAD.SHL.U32 R2, R28, 0x10, RZ ;  /* 0x000000101c027824 */ /* 0x000fe200078e00ff */
[----:B------:R2:W-:Y:S04]  /*43c0*/  STL [R1+0xe0], RZ ;  /* 0x0000e0ff01007387 */ /* 0x0005e80000100800 */
[----:B------:R2:W-:Y:S04]  /*43d0*/  STL [R1+0x23d0], R2 ;  /* 0x0023d00201007387 */ /* 0x0005e80000100800 */
[----:B------:R2:W-:Y:S04]  /*43e0*/  STL [R1+0xe4], RZ ;  /* 0x0000e4ff01007387 */ /* 0x0005e80000100800 */
        /* <DEDUP_REMOVED lines=509> */
[----:B------:R2:W-:Y:S01]  /*63c0*/  STL [R1+0xabc], RZ ;  /* 0x000abcff01007387 */ /* 0x0005e20000100800 */
[----:B------:R-:W-:Y:S05]  /*63d0*/  BRA `(.L_x_1) ;  /* 0x000007b400887947 */ /* 0x000fea0003800000 */
.L_x_0:
[----:B------:R0:W-:Y:S01]  /*63e0*/  STL [R1+0x275c], R22 ;  /* 0x00275c1601007387 */ /* 0x0001e20000100800 */
[----:B-1----:R-:W-:Y:S01]  /*63f0*/  IABS R4, R2 ;  /* 0x0000000200047213 */ /* 0x002fe20000000000 */
[----:B------:R-:W1:Y:S02]  /*6400*/  LDCU UR6, c[0x0][0x3ac] ;  /* 0x00007580ff0677ac */ /* 0x000e640008000800 */
[----:B------:R2:W-:Y:S01]  /*6410*/  STL [R1+0x2758], R23 ;  /* 0x0027581701007387 */ /* 0x0005e20000100800 */
[----:B------:R-:W-:Y:S01]  /*6420*/  ISETP.GE.AND P2, PT, R5, RZ, PT ;  /* 0x000000ff0500720c */ /* 0x000fe20003f46270 */
[----:B------:R-:W3:Y:S02]  /*6430*/  LDCU.128 UR8, c[0x0][0x380] ;  /* 0x00007000ff0877ac */ /* 0x000ee40008000c00 */
[----:B------:R4:W-:Y:S01]  /*6440*/  STL [R1+0x2754], R24 ;  /* 0x0027541801007387 */ /* 0x0009e20000100800 */
[----:B0-----:R-:W-:Y:S01]  /*6450*/  IMAD.MOV.U32 R22, RZ, RZ, R27 ;  /* 0x000000ffff167224 */ /* 0x001fe200078e001b */
[----:B------:R-:W-:-:S02]  /*6460*/  IABS R28, R6 ;  /* 0x00000006001c7213 */ /* 0x000fc40000000000 */
[----:B------:R0:W-:Y:S01]  /*6470*/  STL [R1+0x2750], R25 ;  /* 0x0027501901007387 */ /* 0x0001e20000100800 */
[----:B------:R-:W-:Y:S01]  /*6480*/  ISETP.GE.AND P3, PT, R6, RZ, PT ;  /* 0x000000ff0600720c */ /* 0x000fe20003f66270 */
[----:B--2---:R-:W-:Y:S01]  /*6490*/  IMAD.MOV.U32 R23, RZ, RZ, R14 ;  /* 0x000000ffff177224 */ /* 0x004fe200078e000e */
[----:B------:R-:W-:Y:S01]  /*64a0*/  ISETP.NE.AND P6, PT, R2, RZ, PT ;  /* 0x000000ff0200720c */ /* 0x000fe20003fc5270 */
[----:B------:R2:W-:Y:S01]  /*64b0*/  STL [R1+0x274c], R26 ;  /* 0x00274c1a01007387 */ /* 0x0005e20000100800 */
[----:B------:R-:W1:Y:S01]  /*64c0*/  I2F.RP R14, R4 ;  /* 0x00000004000e7306 */ /* 0x000e620000209400 */
[----:B----4-:R-:W-:Y:S01]  /*64d0*/  IMAD.MOV.U32 R24, RZ, RZ, R21 ;  /* 0x000000ffff187224 */ /* 0x010fe200078e0015 */
[----:B------:R-:W-:Y:S01]  /*64e0*/  IABS R21, R3 ;  /* 0x0000000300157213 */ /* 0x000fe20000000000 */
[----:B------:R4:W-:Y:S01]  /*64f0*/  STL [R1+0x254c], R0 ;  /* 0x00254c0001007387 */ /* 0x0009e20000100800 */
[----:B------:R-:W-:Y:S01]  /*6500*/  ISETP.GE.AND P4, PT, R8, RZ, PT ;  /* 0x000000ff0800720c */ /* 0x000fe20003f86270 */
[----:B0-----:R-:W-:Y:S01]  /*6510*/  IMAD.MOV.U32 R25, RZ, RZ, R17 ;  /* 0x000000ffff197224 */ /* 0x001fe200078e0011 */
[----:B------:R-:W-:Y:S01]  /*6520*/  ISETP.GE.AND P1, PT, R7, RZ, PT ;  /* 0x000000ff0700720c */ /* 0x000fe20003f26270 */
[----:B------:R0:W-:Y:S01]  /*6530*/  STL [R1+0x2548], R3 ;  /* 0x0025480301007387 */ /* 0x0001e20000100800 */
[----:B------:R-:W3:Y:S01]  /*6540*/  LDCU UR12, c[0x0][0x3b0] ;  /* 0x00007600ff0c77ac */ /* 0x000ee20008000800 */
[----:B--2---:R-:W-:Y:S01]  /*6550*/  IMAD.MOV.U32 R26, RZ, RZ, R16 ;  /* 0x000000ffff1a7224 */ /* 0x004fe200078e0010 */
[----:B------:R-:W2:Y:S01]  /*6560*/  LDCU UR7, c[0x0][0x3a4] ;  /* 0x00007480ff0777ac */ /* 0x000ea20008000800 */
[----:B----4-:R-:W-:Y:S01]  /*6570*/  IMAD.MOV.U32 R0, RZ, RZ, R15 ;  /* 0x000000ffff007224 */ /* 0x010fe200078e000f */
[----:B-1----:R-:W1:Y:S01]  /*6580*/  MUFU.RCP R14, R14 ;  /* 0x0000000e000e7308 */ /* 0x002e620000001000 */
[----:B0-----:R-:W4:Y:S01]  /*6590*/  LDL R3, [R1+0x23d4] ;  /* 0x0023d40001037983 */ /* 0x001f220000100800 */
[----:B------:R-:W-:-:S06]  /*65a0*/  IABS R6, R9 ;  /* 0x0000000900067213 */ /* 0x000fcc0000000000 */
[----:B------:R-:W0:Y:S01]  /*65b0*/  I2F.RP R17, R21 ;  /* 0x0000001500117306 */ /* 0x000e220000209400 */
[----:B-1----:R-:W-:-:S07]  /*65c0*/  VIADD R14, R14, 0xffffffe ;  /* 0x0ffffffe0e0e7836 */ /* 0x002fce0000000000 */
[----:B------:R1:W2:Y:S08]  /*65d0*/  F2I.FTZ.U32.TRUNC.NTZ R15, R14 ;  /* 0x0000000e000f7305 */ /* 0x0002b0000021f000 */
[----:B0-----:R-:W0:Y:S01]  /*65e0*/  MUFU.RCP R17, R17 ;  /* 0x0000001100117308 */ /* 0x001e220000001000 */
[----:B-1----:R-:W-:Y:S02]  /*65f0*/  IMAD.MOV.U32 R14, RZ, RZ, RZ ;  /* 0x000000ffff0e7224 */ /* 0x002fe400078e00ff */
[----:B--2---:R-:W-:-:S04]  /*6600*/  IMAD.MOV R16, RZ, RZ, -R15 ;  /* 0x000000ffff107224 */ /* 0x004fc800078e0a0f */
[----:B------:R-:W-:-:S04]  /*6610*/  IMAD R16, R16, R4, RZ ;  /* 0x0000000410107224 */ /* 0x000fc800078e02ff */
[----:B------:R-:W-:-:S04]  /*6620*/  IMAD.HI.U32 R16, R15, R16, R14 ;  /* 0x000000100f107227 */ /* 0x000fc800078e000e */
[----:B0-----:R-:W-:-:S06]  /*6630*/  VIADD R17, R17, 0xffffffe ;  /* 0x0ffffffe11117836 */ /* 0x001fcc0000000000 */
[----:B------:R-:W0:Y:S02]  /*6640*/  F2I.FTZ.U32.TRUNC.NTZ R17, R17 ;  /* 0x0000001100117305 */ /* 0x000e24000021f000 */
[----:B0-----:R-:W-:-:S04]  /*6650*/  IMAD.MOV R14, RZ, RZ, -R17 ;  /* 0x000000ffff0e7224 */ /* 0x001fc800078e0a11 */
[----:B------:R-:W-:Y:S01]  /*6660*/  IMAD R14, R14, R21, RZ ;  /* 0x000000150e0e7224 */ /* 0x000fe200078e02ff */
[----:B----4-:R-:W-:Y:S02]  /*6670*/  IABS R27, R3 ;  /* 0x00000003001b7213 */ /* 0x010fe40000000000 */
[----:B------:R-:W-:-:S03]  /*6680*/  ISETP.GE.AND P5, PT, R3, RZ, PT ;  /* 0x000000ff0300720c */ /* 0x000fc60003fa6270 */
[----:B------:R-:W-:-:S04]  /*6690*/  IMAD.HI.U32 R15, R16, R27, RZ ;  /* 0x0000001b100f7227 */ /* 0x000fc800078e00ff */
[----:B------:R-:W-:Y:S02]  /*66a0*/  IMAD.MOV R15, RZ, RZ, -R15 ;  /* 0x000000ffff0f7224 */ /* 0x000fe400078e0a0f */
[----:B------:R-:W-:Y:S02]  /*66b0*/  IMAD.MOV.U32 R16, RZ, RZ, RZ ;  /* 0x000000ffff107224 */ /* 0x000fe400078e00ff */
[C---:B------:R-:W-:Y:S01]  /*66c0*/  IMAD R15, R4.reuse, R15, R27 ;  /* 0x0000000f040f7224 */ /* 0x040fe200078e021b */
[----:B------:R-:W-:Y:S01]  /*66d0*/  IABS R27, R5 ;  /* 0x00000005001b7213 */ /* 0x000fe20000000000 */
[----:B------:R-:W-:Y:S01]  /*66e0*/  IMAD.HI.U32 R14, R17, R14, R16 ;  /* 0x0000000e110e7227 */ /* 0x000fe200078e0010 */
[----:B------:R-:W-:Y:S02]  /*66f0*/  IABS R16, R7 ;  /* 0x0000000700107213 */ /* 0x000fe40000000000 */
[----:B------:R-:W-:Y:S01]  /*6700*/  ISETP.GT.U32.AND P0, PT, R4, R15, PT ;  /* 0x0000000f0400720c */ /* 0x000fe20003f04070 */
[----:B------:R-:W-:Y:S01]  /*6710*/  IMAD.MOV.U32 R17, RZ, RZ, R28 ;  /* 0x000000ffff117224 */ /* 0x000fe200078e001c */
[----:B------:R-:W-:Y:S01]  /*6720*/  IABS R7, R11 ;  /* 0x0000000b00077213 */ /* 0x000fe20000000000 */
[----:B------:R-:W-:-:S04]  /*6730*/  IMAD.HI.U32 R5, R14, R27, RZ ;  /* 0x0000001b0e057227 */ /* 0x000fc800078e00ff */
[----:B------:R-:W-:Y:S02]  /*6740*/  IMAD.MOV R5, RZ, RZ, -R5 ;  /* 0x000000ffff057224 */ /* 0x000fe400078e0a05 */
[----:B------:R-:W-:-:S04]  /*6750*/  IMAD.HI.U32 R28, R14, R17, RZ ;  /* 0x000000110e1c7227 */ /* 0x000fc800078e00ff */
[----:B------:R-:W-:Y:S02]  /*6760*/  @!P0 IMAD.IADD R15, R15, 0x1, -R4 ;  /* 0x000000010f0f8824 */ /* 0x000fe400078e0a04 */
[----:B------:R-:W-:Y:S02]  /*6770*/  IMAD R5, R21, R5, R27 ;  /* 0x0000000515057224 */ /* 0x000fe400078e021b */
[----:B------:R-:W-:Y:S01]  /*6780*/  IMAD.MOV R28, RZ, RZ, -R28 ;  /* 0x000000ffff1c7224 */ /* 0x000fe200078e0a1c */
[----:B------:R-:W-:Y:S01]  /*6790*/  ISETP.GT.U32.AND P0, PT, R4, R15, PT ;  /* 0x0000000f0400720c */ /* 0x000fe20003f04070 */
[----:B------:R-:W-:-:S04]  /*67a0*/  IMAD.HI.U32 R29, R14, R16, RZ ;  /* 0x000000100e1d7227 */ /* 0x000fc800078e00ff */
[----:B------:R-:W-:Y:S02]  /*67b0*/  IMAD R17, R21, R28, R17 ;  /* 0x0000001c15117224 */ /* 0x000fe400078e0211 */
[----:B------:R-:W-:-:S04]  /*67c0*/  IMAD.MOV R29, RZ, RZ, -R29 ;  /* 0x000000ffff1d7224 */ /* 0x000fc800078e0a1d */
[----:B------:R-:W-:Y:S02]  /*67d0*/  IMAD R16, R21, R29, R16 ;  /* 0x0000001d15107224 */ /* 0x000fe400078e0210 */
[----:B------:R-:W-:Y:S01]  /*67e0*/  @!P0 IMAD.IADD R15, R15, 0x1, -R4 ;  /* 0x000000010f0f8824 */ /* 0x000fe200078e0a04 */
[----:B------:R-:W-:Y:S02]  /*67f0*/  ISETP.GT.U32.AND P0, PT, R21, R5, PT ;  /* 0x000000051500720c */ /* 0x000fe40003f04070 */
[----:B------:R-:W-:Y:S01]  /*6800*/  IABS R4, R8 ;  /* 0x0000000800047213 */ /* 0x000fe20000000000 */
[----:B------:R-:W-:Y:S01]  /*6810*/  IMAD.MOV.U32 R3, RZ, RZ, R15 ;  /* 0x000000ffff037224 */ /* 0x000fe200078e000f */
[----:B------:R-:W-:Y:S01]  /*6820*/  IABS R8, R10 ;  /* 0x0000000a00087213 */ /* 0x000fe20000000000 */
[----:B------:R-:W-:Y:S02]  /*6830*/  IMAD.MOV.U32 R15, RZ, RZ, R6 ;  /* 0x000000ffff0f7224 */ /* 0x000fe400078e0006 */
[----:B------:R-:W-:-:S02]  /*6840*/  IMAD.MOV.U32 R28, RZ, RZ, R4 ;  /* 0x000000ffff1c7224 */ /* 0x000fc400078e0004 */
[----:B------:R-:W-:-:S04]  /*6850*/  IMAD.HI.U32 R6, R14, R15, RZ ;  /* 0x0000000f0e067227 */ /* 0x000fc800078e00ff */
[----:B------:R-:W-:Y:S02]  /*6860*/  @!P0 IMAD.IADD R5, R5, 0x1, -R21 ;  /* 0x0000000105058824 */ /* 0x000fe400078e0a15 */
[----:B------:R-:W-:-:S03]  /*6870*/  IMAD.HI.U32 R27, R14, R28, RZ ;  /* 0x0000001c0e1b7227 */ /* 0x000fc600078e00ff */
[----:B------:R-:W-:Y:S01]  /*6880*/  ISETP.GT.U32.AND P0, PT, R21, R5, PT ;  /* 0x000000051500720c */ /* 0x000fe20003f04070 */
[----:B------:R-:W-:Y:S02]  /*6890*/  IMAD.MOV R27, RZ, RZ, -R27 ;  /* 0x000000ffff1b7224 */ /* 0x000fe400078e0a1b */
[----:B------:R-:W-:-:S04]  /*68a0*/  IMAD.HI.U32 R4, R14, R8, RZ ;  /* 0x000000080e047227 */ /* 0x000fc800078e00ff */
[----:B------:R-:W-:Y:S01]  /*68b0*/  @!P5 IMAD.MOV R3, RZ, RZ, -R3 ;  /* 0x000000ffff03d224 */ /* 0x000fe200078e0a03 */
[----:B------:R-:W-:Y:S01]  /*68c0*/  @!P6 LOP3.LUT R3, RZ, R2, RZ, 0x33, !PT ;  /* 0x00000002ff03e212 */ /* 0x000fe200078e33ff */
[C---:B------:R-:W-:Y:S01]  /*68d0*/  IMAD R27, R21.reuse, R27, R28 ;  /* 0x0000001b151b7224 */ /* 0x040fe200078e021c */
[C---:B------:R-:W-:Y:S01]  /*68e0*/  ISETP.GT.U32.AND P6, PT, R21.reuse, R16, PT ;  /* 0x000000101500720c */ /* 0x040fe20003fc4070 */
[----:B------:R-:W-:Y:S01]  /*68f0*/  IMAD.MOV R6, RZ, RZ, -R6 ;  /* 0x000000ffff067224 */ /* 0x000fe200078e0a06 */
[----:B------:R-:W-:Y:S01]  /*6900*/  ISETP.GT.U32.AND P5, PT, R21, R17, PT ;  /* 0x000000111500720c */ /* 0x000fe20003fa4070 */
[----:B------:R-:W-:Y:S01]  /*6910*/  IMAD.MOV R4, RZ, RZ, -R4 ;  /* 0x000000ffff047224 */ /* 0x000fe200078e0a04 */
[----:B------:R0:W-:Y:S01]  /*6920*/  STL [R1+0x900], R3 ;  /* 0x0009000301007387 */ /* 0x0001e20000100800 */
[----:B------:R-:W-:Y:S01]  /*6930*/  @!P0 IMAD.IADD R5, R5, 0x1, -R21 ;  /* 0x0000000105058824 */ /* 0x000fe200078e0a15 */
[C---:B------:R-:W-:Y:S01]  /*6940*/  ISETP.GT.U32.AND P0, PT, R21.reuse, R27, PT ;  /* 0x0000001b1500720c */ /* 0x040fe20003f04070 */
[C---:B------:R-:W-:Y:S01]  /*6950*/  IMAD R15, R21.reuse, R6, R15 ;  /* 0x00000006150f7224 */ /* 0x040fe200078e020f */
[----:B------:R-:W-:Y:S01]  /*6960*/  IABS R6, R12 ;  /* 0x0000000c00067213 */ /* 0x000fe20000000000 */
[----:B------:R-:W-:Y:S01]  /*6970*/  IMAD R8, R21, R4, R8 ;  /* 0x0000000415087224 */ /* 0x000fe200078e0208 */
[----:B------:R-:W-:Y:S01]  /*6980*/  IABS R4, R13 ;  /* 0x0000000d00047213 */ /* 0x000fe20000000000 */
[----:B------:R-:W-:-:S04]  /*6990*/  IMAD.HI.U32 R2, R14, R7, RZ ;  /* 0x000000070e027227 */ /* 0x000fc800078e00ff */
[----:B0-----:R-:W-:Y:S02]  /*69a0*/  IMAD.MOV.U32 R3, RZ, RZ, R26 ;  /* 0x000000ffff037224 */ /* 0x001fe400078e001a */
[----:B------:R-:W-:Y:S02]  /*69b0*/  IMAD.MOV.U32 R26, RZ, RZ, R22 ;  /* 0x000000ffff1a7224 */ /* 0x000fe400078e0016 */
[----:B------:R-:W-:Y:S02]  /*69c0*/  IMAD.MOV.U32 R22, RZ, RZ, R5 ;  /* 0x000000ffff167224 */ /* 0x000fe400078e0005 */
[----:B------:R-:W-:-:S04]  /*69d0*/  IMAD.HI.U32 R5, R14, R6, RZ ;  /* 0x000000060e057227 */ /* 0x000fc800078e00ff */
[----:B------:R-:W-:-:S04]  /*69e0*/  IMAD.HI.U32 R29, R14, R4, RZ ;  /* 0x000000040e1d7227 */ /* 0x000fc800078e00ff */
[----:B------:R-:W-:Y:S02]  /*69f0*/  @!P2 IMAD.MOV R22, RZ, RZ, -R22 ;  /* 0x000000ffff16a224 */ /* 0x000fe400078e0a16 */
[----:B------:R-:W-:Y:S02]  /*6a00*/  IMAD.MOV R5, RZ, RZ, -R5 ;  /* 0x000000ffff057224 */ /* 0x000fe400078e0a05 */
[----:B------:R-:W-:Y:S01]  /*6a10*/  IMAD.MOV R29, RZ, RZ, -R29 ;  /* 0x000000ffff1d7224 */ /* 0x000fe200078e0a1d */
[----:B------:R0:W-:Y:S01]  /*6a20*/  STL [R1+0xa34], R22 ;  /* 0x000a341601007387 */ /* 0x0001e20000100800 */
[----:B------:R-:W-:Y:S01]  /*6a30*/  @!P0 IMAD.IADD R27, R27, 0x1, -R21 ;  /* 0x000000011b1b8824 */ /* 0x000fe200078e0a15 */
[----:B------:R-:W-:Y:S01]  /*6a40*/  ISETP.GE.AND P0, PT, R9, RZ, PT ;  /* 0x000000ff0900720c */ /* 0x000fe20003f06270 */
[C---:B------:R-:W-:Y:S02]  /*6a50*/  IMAD R5, R21.reuse, R5, R6 ;  /* 0x0000000515057224 */ /* 0x040fe400078e0206 */
[----:B------:R-:W-:-:S02]  /*6a60*/  IMAD R4, R21, R29, R4 ;  /* 0x0000001d15047224 */ /* 0x000fc400078e0204 */
[--C-:B------:R-:W-:Y:S02]  /*6a70*/  @!P6 IMAD.IADD R16, R16, 0x1, -R21.reuse ;  /* 0x000000011010e824 */ /* 0x100fe400078e0a15 */
[----:B------:R-:W-:Y:S01]  /*6a80*/  IMAD.MOV R2, RZ, RZ, -R2 ;  /* 0x000000ffff027224 */ /* 0x000fe200078e0a02 */
[----:B0-----:R-:W2:Y:S01]  /*6a90*/  LDL.LU R22, [R1+0x275c] ;  /* 0x00275c0001167983 */ /* 0x001ea20000300800 */
[----:B------:R-:W-:Y:S01]  /*6aa0*/  @!P5 IMAD.IADD R17, R17, 0x1, -R21 ;  /* 0x000000011111d824 */ /* 0x000fe200078e0a15 */
[C---:B------:R-:W-:Y:S01]  /*6ab0*/  ISETP.GT.U32.AND P6, PT, R21.reuse, R16, PT ;  /* 0x000000101500720c */ /* 0x040fe20003fc4070 */
[C---:B------:R-:W-:Y:S01]  /*6ac0*/  IMAD R7, R21.reuse, R2, R7 ;  /* 0x0000000215077224 */ /* 0x040fe200078e0207 */
[----:B------:R-:W4:Y:S01]  /*6ad0*/  LDL.LU R9, [R1+0xc2c] ;  /* 0x000c2c0001097983 */ /* 0x000f220000300800 */
[C---:B------:R-:W-:Y:S02]  /*6ae0*/  ISETP.GT.U32.AND P2, PT, R21.reuse, R15, PT ;  /* 0x0000000f1500720c */ /* 0x040fe40003f44070 */
[----:B------:R-:W-:Y:S01]  /*6af0*/  ISETP.GT.U32.AND P5, PT, R21, R17, PT ;  /* 0x000000111500720c */ /* 0x000fe20003fa4070 */
[----:B------:R-:W2:Y:S01]  /*6b00*/  LDL R6, [R1+0xc44] ;  /* 0x000c440001067983 */ /* 0x000ea20000100800 */
[----:B------:R-:W-:-:S03]  /*6b10*/  IABS R2, R18 ;  /* 0x0000001200027213 */ /* 0x000fc60000000000 */
[----:B------:R-:W2:Y:S02]  /*6b20*/  LDL.LU R29, [R1+0xc24] ;  /* 0x000c2400011d7983 */ /* 0x000ea40000300800 */
[----:B------:R-:W-:-:S04]  /*6b30*/  IMAD.HI.U32 R28, R14, R2, RZ ;  /* 0x000000020e1c7227 */ /* 0x000fc800078e00ff */
[--C-:B------:R-:W-:Y:S01]  /*6b40*/  @!P6 IMAD.IADD R16, R16, 0x1, -R21.reuse ;  /* 0x000000011010e824 */ /* 0x100fe200078e0a15 */
[----:B------:R-:W-:Y:S01]  /*6b50*/  ISETP.GT.U32.AND P6, PT, R21, R7, PT ;  /* 0x000000071500720c */ /* 0x000fe20003fc4070 */
[--C-:B------:R-:W-:Y:S01]  /*6b60*/  @!P2 IMAD.IADD R15, R15, 0x1, -R21.reuse ;  /* 0x000000010f0fa824 */ /* 0x100fe200078e0a15 */
[----:B------:R-:W-:Y:S01]  /*6b70*/  ISETP.GT.U32.AND P2, PT, R21, R27, PT ;  /* 0x0000001b1500720c */ /* 0x000fe20003f44070 */
[----:B------:R-:W-:Y:S02]  /*6b80*/  IMAD.MOV R28, RZ, RZ, -R28 ;  /* 0x000000ffff1c7224 */ /* 0x000fe400078e0a1c */
[----:B------:R-:W-:Y:S02]  /*6b90*/  @!P5 IMAD.IADD R17, R17, 0x1, -R21 ;  /* 0x000000011111d824 */ /* 0x000fe400078e0a15 */
[----:B------:R-:W-:-:S06]  /*6ba0*/  IMAD R2, R21, R28, R2 ;  /* 0x0000001c15027224 */ /* 0x000fcc00078e0202 */
[--C-:B------:R-:W-:Y:S02]  /*6bb0*/  @!P6 IMAD.IADD R7, R7, 0x1, -R21.reuse ;  /* 0x000000010707e824 */ /* 0x100fe400078e0a15 */
[----:B------:R-:W-:Y:S01]  /*6bc0*/  @!P2 IMAD.IADD R27, R27, 0x1, -R21 ;  /* 0x000000011b1ba824 */ /* 0x000fe200078e0a15 */
[----:B------:R-:W-:-:S13]  /*6bd0*/  ISETP.GT.U32.AND P2, PT, R21, R4, PT ;  /* 0x000000041500720c */ /* 0x000fda0003f44070 */
[----:B------:R-:W-:Y:S01]  /*6be0*/  @!P2 IMAD.IADD R4, R4, 0x1, -R21 ;  /* 0x000000010404a824 */ /* 0x000fe200078e0a15 */
[----:B------:R-:W-:Y:S01]  /*6bf0*/  ISETP.GE.AND P2, PT, R13, RZ, PT ;  /* 0x000000ff0d00720c */ /* 0x000fe20003f46270 */
[----:B--2---:R-:W-:Y:S02]  /*6c00*/  IMAD.MOV.U32 R28, RZ, RZ, R29 ;  /* 0x000000ffff1c7224 */ /* 0x004fe400078e001d */
[----:B------:R-:W-:Y:S02]  /*6c10*/  IMAD.MOV.U32 R29, RZ, RZ, R17 ;  /* 0x000000ffff1d7224 */ /* 0x000fe400078e0011 */
[----:B------:R-:W-:Y:S02]  /*6c20*/  IMAD.MOV.U32 R17, RZ, RZ, R28 ;  /* 0x000000ffff117224 */ /* 0x000fe400078e001c */
[----:B------:R-:W-:Y:S01]  /*6c30*/  @!P3 IMAD.MOV R29, RZ, RZ, -R29 ;  /* 0x000000ffff1db224 */ /* 0x000fe200078e0a1d */
[----:B------:R-:W-:Y:S01]  /*6c40*/  ISETP.GT.U32.AND P3, PT, R21, R7, PT ;  /* 0x000000071500720c */ /* 0x000fe20003f64070 */
[----:B------:R-:W-:-:S02]  /*6c50*/  IMAD.MOV.U32 R28, RZ, RZ, R0 ;  /* 0x000000ffff1c7224 */ /* 0x000fc400078e0000 */
[----:B------:R-:W-:Y:S02]  /*6c60*/  IMAD.MOV.U32 R0, RZ, RZ, R23 ;  /* 0x000000ffff007224 */ /* 0x000fe400078e0017 */
[----:B------:R-:W-:-:S04]  /*6c70*/  IMAD.MOV.U32 R23, RZ, RZ, R16 ;  /* 0x000000ffff177224 */ /* 0x000fc800078e0010 */
[----:B------:R-:W-:Y:S01]  /*6c80*/  @!P1 IMAD.MOV R23, RZ, RZ, -R23 ;  /* 0x000000ffff179224 */ /* 0x000fe200078e0a17 */
[----:B------:R-:W-:Y:S03]  /*6c90*/  STL [R1+0xa30], R29 ;  /* 0x000a301d01007387 */ /* 0x000fe60000100800 */
[----:B------:R-:W-:Y:S01]  /*6ca0*/  @!P3 IMAD.IADD R7, R7, 0x1, -R21 ;  /* 0x000000010707b824 */ /* 0x000fe200078e0a15 */
[----:B------:R0:W-:Y:S01]  /*6cb0*/  STL [R1+0xa2c], R23 ;  /* 0x000a2c1701007387 */ /* 0x0001e20000100800 */
[----:B------:R-:W-:-:S03]  /*6cc0*/  ISETP.GE.AND P3, PT, R11, RZ, PT ;  /* 0x000000ff0b00720c */ /* 0x000fc60003f66270 */
[----:B0-----:R-:W2:Y:S04]  /*6cd0*/  LDL.LU R23, [R1+0x2758] ;  /* 0x0027580001177983 */ /* 0x001ea80000300800 */
[----:B------:R-:W2:Y:S04]  /*6ce0*/  LDL.LU R11, [R1+0xbd0] ;  /* 0x000bd000010b7983 */ /* 0x000ea80000300800 */
[----:B------:R-:W2:Y:S01]  /*6cf0*/  LDL.LU R13, [R1+0xc28] ;  /* 0x000c2800010d7983 */ /* 0x000ea20000300800 */
[----:B------:R-:W-:Y:S01]  /*6d00*/  ISETP.GT.U32.AND P5, PT, R21, R8, PT ;  /* 0x000000081500720c */ /* 0x000fe20003fa4070 */
[----:B----4-:R-:W-:Y:S01]  /*6d10*/  IMAD.MOV.U32 R16, RZ, RZ, R9 ;  /* 0x000000ffff107224 */ /* 0x010fe200078e0009 */
[----:B------:R-:W-:-:S11]  /*6d20*/  IABS R9, R19 ;  /* 0x0000001300097213 */ /* 0x000fd60000000000 */
[----:B------:R-:W-:Y:S01]  /*6d30*/  @!P5 IMAD.IADD R8, R8, 0x1, -R21 ;  /* 0x000000010808d824 */ /* 0x000fe200078e0a15 */
[----:B------:R-:W-:-:S13]  /*6d40*/  ISETP.GT.U32.AND P5, PT, R21, R15, PT ;  /* 0x0000000f1500720c */ /* 0x000fda0003fa4070 */
[----:B------:R-:W-:Y:S01]  /*6d50*/  @!P5 IMAD.IADD R15, R15, 0x1, -R21 ;  /* 0x000000010f0fd824 */ /* 0x000fe200078e0a15 */
[----:B------:R-:W-:Y:S01]  /*6d60*/  ISETP.GE.AND P5, PT, R10, RZ, PT ;  /* 0x000000ff0a00720c */ /* 0x000fe20003fa6270 */
[----:B------:R-:W-:-:S04]  /*6d70*/  IMAD.HI.U32 R10, R14, R9, RZ ;  /* 0x000000090e0a7227 */ /* 0x000fc800078e00ff */
[----:B------:R-:W-:-:S04]  /*6d80*/  IMAD.MOV R10, RZ, RZ, -R10 ;  /* 0x000000ffff0a7224 */ /* 0x000fc800078e0a0a */
[C---:B------:R-:W-:Y:S01]  /*6d90*/  IMAD R9, R21.reuse, R10, R9 ;  /* 0x0000000a15097224 */ /* 0x040fe200078e0209 */
[----:B------:R-:W-:-:S13]  /*6da0*/  ISETP.GT.U32.AND P6, PT, R21, R8, PT ;  /* 0x000000081500720c */ /* 0x000fda0003fc4070 */
[----:B------:R-:W-:Y:S02]  /*6db0*/  @!P6 IMAD.IADD R8, R8, 0x1, -R21 ;  /* 0x000000010808e824 */ /* 0x000fe400078e0a15 */
[----:B--2---:R-:W-:Y:S02]  /*6dc0*/  IMAD.MOV.U32 R10, RZ, RZ, R13 ;  /* 0x000000ffff0a7224 */ /* 0x004fe400078e000d */
[----:B------:R-:W-:Y:S02]  /*6dd0*/  IMAD.MOV.U32 R13, RZ, RZ, R27 ;  /* 0x000000ffff0d7224 */ /* 0x000fe400078e001b */
[----:B------:R-:W-:Y:S02]  /*6de0*/  IMAD.MOV.U32 R27, RZ, RZ, R25 ;  /* 0x000000ffff1b7224 */ /* 0x000fe400078e0019 */
[----:B------:R-:W-:Y:S02]  /*6df0*/  IMAD.MOV.U32 R25, RZ, RZ, R15 ;  /* 0x000000ffff197224 */ /* 0x000fe400078e000f */
[----:B------:R-:W-:Y:S01]  /*6e00*/  @!P4 IMAD.MOV R13, RZ, RZ, -R13 ;  /* 0x000000ffff0dc224 */ /* 0x000fe200078e0a0d */
[----:B------:R-:W2:Y:S01]  /*6e10*/  LDL.LU R15, [R1+0xc18] ;  /* 0x000c1800010f7983 */ /* 0x000ea20000300800 */
[----:B------:R-:W-:-:S03]  /*6e20*/  @!P0 IMAD.MOV R25, RZ, RZ, -R25 ;  /* 0x000000ffff198224 */ /* 0x000fc600078e0a19 */
[----:B------:R-:W-:Y:S04]  /*6e30*/  STL [R1+0xa28], R13 ;  /* 0x000a280d01007387 */ /* 0x000fe80000100800 */
[----:B------:R0:W-:Y:S02]  /*6e40*/  STL [R1+0xa24], R25 ;  /* 0x000a241901007387 */ /* 0x0001e40000100800 */
[----:B0-----:R-:W-:Y:S02]  /*6e50*/  IMAD.MOV.U32 R25, RZ, RZ, R7 ;  /* 0x000000ffff197224 */ /* 0x001fe400078e0007 */
[----:B------:R-:W4:Y:S01]  /*6e60*/  LDL.LU R7, [R1+0xc40] ;  /* 0x000c400001077983 */ /* 0x000f220000300800 */
[----:B------:R-:W-:Y:S02]  /*6e70*/  IMAD.MOV.U32 R13, RZ, RZ, R26 ;  /* 0x000000ffff0d7224 */ /* 0x000fe400078e001a */
[----:B------:R-:W-:-:S02]  /*6e80*/  IMAD.MOV.U32 R26, RZ, RZ, R24 ;  /* 0x000000ffff1a7224 */ /* 0x000fc400078e0018 */
[----:B------:R-:W-:Y:S02]  /*6e90*/  IMAD.MOV.U32 R24, RZ, RZ, R8 ;  /* 0x000000ffff187224 */ /* 0x000fe400078e0008 */
[----:B------:R-:W-:Y:S02]  /*6ea0*/  @!P3 IMAD.MOV R25, RZ, RZ, -R25 ;  /* 0x000000ffff19b224 */ /* 0x000fe400078e0a19 */
[----:B------:R-:W-:-:S05]  /*6eb0*/  @!P5 IMAD.MOV R24, RZ, RZ, -R24 ;  /* 0x000000ffff18d224 */ /* 0x000fca00078e0a18 */
[----:B------:R0:W-:Y:S04]  /*6ec0*/  STL [R1+0xa20], R24 ;  /* 0x000a201801007387 */ /* 0x0001e80000100800 */
[----:B0-----:R-:W2:Y:S04]  /*6ed0*/  LDL.LU R24, [R1+0x2754] ;  /* 0x0027540001187983 */ /* 0x001ea80000300800 */
[----:B------:R0:W-:Y:S04]  /*6ee0*/  STL [R1+0xa1c], R25 ;  /* 0x000a1c1901007387 */ /* 0x0001e80000100800 */
[----:B0-----:R-:W2:Y:S01]  /*6ef0*/  LDL.LU R25, [R1+0x2750] ;  /* 0x0027500001197983 */ /* 0x001ea20000300800 */
[----:B------:R-:W-:Y:S01]  /*6f00*/  ISETP.GT.U32.AND P1, PT, R21, R5, PT ;  /* 0x000000051500720c */ /* 0x000fe20003f24070 */
[----:B------:R-:W-:Y:S01]  /*6f10*/  IMAD.MOV.U32 R29, RZ, RZ, R6 ;  /* 0x000000ffff1d7224 */ /* 0x000fe200078e0006 */
[----:B------:R-:W-:-:S02]  /*6f20*/  IABS R6, R20 ;  /* 0x0000001400067213 */ /* 0x000fc40000000000 */
[----:B------:R-:W-:-:S09]  /*6f30*/  ISETP.GT.U32.AND P6, PT, R21, R2, PT ;  /* 0x000000021500720c */ /* 0x000fd20003fc4070 */
[----:B------:R-:W-:Y:S01]  /*6f40*/  @!P1 IMAD.IADD R5, R5, 0x1, -R21 ;  /* 0x0000000105059824 */ /* 0x000fe200078e0a15 */
[----:B------:R-:W-:Y:S01]  /*6f50*/  ISETP.GE.AND P1, PT, R12, RZ, PT ;  /* 0x000000ff0c00720c */ /* 0x000fe20003f26270 */
[----:B------:R-:W-:Y:S02]  /*6f60*/  IMAD.MOV.U32 R12, RZ, RZ, R11 ;  /* 0x000000ffff0c7224 */ /* 0x000fe400078e000b */
[----:B------:R-:W-:Y:S01]  /*6f70*/  IMAD.HI.U32 R11, R14, R6, RZ ;  /* 0x000000060e0b7227 */ /* 0x000fe200078e00ff */
[----:B------:R-:W-:-:S03]  /*6f80*/  ISETP.GT.U32.AND P4, PT, R21, R5, PT ;  /* 0x000000051500720c */ /* 0x000fc60003f84070 */
[----:B------:R-:W-:Y:S01]  /*6f90*/  IMAD.MOV R11, RZ, RZ, -R11 ;  /* 0x000000ffff0b7224 */ /* 0x000fe200078e0a0b */
[----:B------:R-:W-:-:S03]  /*6fa0*/  ISETP.GT.U32.AND P5, PT, R21, R9, PT ;  /* 0x000000091500720c */ /* 0x000fc60003fa4070 */
[----:B------:R-:W-:Y:S02]  /*6fb0*/  IMAD R6, R21, R11, R6 ;  /* 0x0000000b15067224 */ /* 0x000fe400078e0206 */
[----:B------:R-:W-:-:S04]  /*6fc0*/  @!P6 IMAD.IADD R2, R2, 0x1, -R21 ;  /* 0x000000010202e824 */ /* 0x000fc800078e0a15 */
[--C-:B------:R-:W-:Y:S01]  /*6fd0*/  @!P4 IMAD.IADD R5, R5, 0x1, -R21.reuse ;  /* 0x000000010505c824 */ /* 0x100fe200078e0a15 */
[C---:B------:R-:W-:Y:S02]  /*6fe0*/  ISETP.GT.U32.AND P4, PT, R21.reuse, R6, PT ;  /* 0x000000061500720c */ /* 0x040fe40003f84070 */
[----:B------:R-:W-:Y:S01]  /*6ff0*/  ISETP.GT.U32.AND P0, PT, R21, R4, PT ;  /* 0x000000041500720c */ /* 0x000fe20003f04070 */
[----:B------:R-:W-:Y:S01]  /*7000*/  @!P5 IMAD.IADD R9, R9, 0x1, -R21 ;  /* 0x000000010909d824 */ /* 0x000fe200078e0a15 */
[----:B------:R-:W-:Y:S02]  /*7010*/  ISETP.GT.U32.AND P6, PT, R21, R2, PT ;  /* 0x000000021500720c */ /* 0x000fe40003fc4070 */
[----:B------:R-:W-:Y:S02]  /*7020*/  ISETP.GE.AND P3, PT, R18, RZ, PT ;  /* 0x000000ff1200720c */ /* 0x000fe40003f66270 */
[----:B------:R-:W-:-:S05]  /*7030*/  IABS R8, R22 ;  /* 0x0000001600087213 */ /* 0x000fca0000000000 */
[--C-:B------:R-:W-:Y:S01]  /*7040*/  @!P4 IMAD.IADD R6, R6, 0x1, -R21.reuse ;  /* 0x000000010606c824 */ /* 0x100fe200078e0a15 */
[----:B------:R-:W-:Y:S01]  /*7050*/  ISETP.GT.U32.AND P4, PT, R21, R9, PT ;  /* 0x000000091500720c */ /* 0x000fe20003f84070 */
[--C-:B------:R-:W-:Y:S01]  /*7060*/  @!P0 IMAD.IADD R4, R4, 0x1, -R21.reuse ;  /* 0x0000000104048824 */ /* 0x100fe200078e0a15 */
[----:B------:R-:W-:Y:S01]  /*7070*/  ISETP.GE.AND P0, PT, R19, RZ, PT ;  /* 0x000000ff1300720c */ /* 0x000fe20003f06270 */
[----:B------:R-:W-:Y:S01]  /*7080*/  @!P6 IMAD.IADD R2, R2, 0x1, -R21 ;  /* 0x000000010202e824 */ /* 0x000fe200078e0a15 */
[----:B------:R-:W-:Y:S01]  /*7090*/  ISETP.GE.AND P6, PT, R20, RZ, PT ;  /* 0x000000ff1400720c */ /* 0x000fe20003fc6270 */
[----:B------:R-:W-:Y:S01]  /*70a0*/  @!P1 IMAD.MOV R5, RZ, RZ, -R5 ;  /* 0x000000ffff059224 */ /* 0x000fe200078e0a05 */
[----:B------:R-:W-:Y:S01]  /*70b0*/  ISETP.GE.AND P5, PT, R22, RZ, PT ;  /* 0x000000ff1600720c */ /* 0x000fe20003fa6270 */
[----:B------:R-:W-:Y:S01]  /*70c0*/  IMAD.MOV.U32 R20, RZ, RZ, R13 ;  /* 0x000000ffff147224 */ /* 0x000fe200078e000d */
[----:B------:R-:W-:Y:S01]  /*70d0*/  ISETP.GT.U32.AND P1, PT, R21, R6, PT ;  /* 0x000000061500720c */ /* 0x000fe20003f24070 */
[----:B------:R-:W-:-:S02]  /*70e0*/  IMAD.MOV.U32 R22, RZ, RZ, R26 ;  /* 0x000000ffff167224 */ /* 0x000fc400078e001a */
[----:B------:R-:W-:Y:S02]  /*70f0*/  IMAD.MOV.U32 R13, RZ, RZ, R2 ;  /* 0x000000ffff0d7224 */ /* 0x000fe400078e0002 */
[----:B------:R-:W-:Y:S02]  /*7100*/  IMAD.MOV.U32 R26, RZ, RZ, R4 ;  /* 0x000000ffff1a7224 */ /* 0x000fe400078e0004 */
[----:B------:R-:W-:Y:S02]  /*7110*/  @!P4 IMAD.IADD R9, R9, 0x1, -R21 ;  /* 0x000000010909c824 */ /* 0x000fe400078e0a15 */
[----:B------:R-:W-:Y:S02]  /*7120*/  IMAD.MOV.U32 R19, RZ, RZ, R27 ;  /* 0x000000ffff137224 */ /* 0x000fe400078e001b */
[----:B------:R-:W-:Y:S01]  /*7130*/  IMAD.MOV.U32 R27, RZ, RZ, R10 ;  /* 0x000000ffff1b7224 */ /* 0x000fe200078e000a */
[----:B------:R-:W-:Y:S01]  /*7140*/  IABS R10, R23 ;  /* 0x00000017000a7213 */ /* 0x000fe20000000000 */
[----:B------:R-:W-:Y:S01]  /*7150*/  @!P3 IMAD.MOV R13, RZ, RZ, -R13 ;  /* 0x000000ffff0db224 */ /* 0x000fe200078e0a0d */
[----:B------:R-:W-:Y:S01]  /*7160*/  ISETP.GE.AND P3, PT, R23, RZ, PT ;  /* 0x000000ff1700720c */ /* 0x000fe20003f66270 */
[----:B------:R-:W-:-:S02]  /*7170*/  @!P2 IMAD.MOV R26, RZ, RZ, -R26 ;  /* 0x000000ffff1aa224 */ /* 0x000fc400078e0a1a */
[----:B------:R-:W-:Y:S02]  /*7180*/  IMAD.MOV.U32 R23, RZ, RZ, R9 ;  /* 0x000000ffff177224 */ /* 0x000fe400078e0009 */
[----:B------:R-:W-:Y:S02]  /*7190*/  @!P1 IMAD.IADD R6, R6, 0x1, -R21 ;  /* 0x0000000106069824 */ /* 0x000fe400078e0a15 */
[----:B------:R-:W-:Y:S02]  /*71a0*/  @!P0 IMAD.MOV R23, RZ, RZ, -R23 ;  /* 0x000000ffff178224 */ /* 0x000fe400078e0a17 */
[----:B----4-:R-:W-:Y:S02]  /*71b0*/  IMAD.MOV.U32 R18, RZ, RZ, R7 ;  /* 0x000000ffff127224 */ /* 0x010fe400078e0007 */
[----:B------:R-:W-:-:S04]  /*71c0*/  IMAD.HI.U32 R7, R14, R8, RZ ;  /* 0x000000080e077227 */ /* 0x000fc800078e00ff */
[----:B------:R-:W-:-:S04]  /*71d0*/  IMAD.MOV R7, RZ, RZ, -R7 ;  /* 0x000000ffff077224 */ /* 0x000fc800078e0a07 */
[----:B------:R-:W-:Y:S02]  /*71e0*/  IMAD R7, R21, R7, R8 ;  /* 0x0000000715077224 */ /* 0x000fe400078e0208 */
[----:B------:R-:W4:Y:S04]  /*71f0*/  LDL.LU R8, [R1+0x2c] ;  /* 0x00002c0001087983 */ /* 0x000f280000300800 */
[----:B------:R0:W-:Y:S04]  /*7200*/  STL [R1+0xa18], R5 ;  /* 0x000a180501007387 */ /* 0x0001e80000100800 */
[----:B------:R-:W3:Y:S04]  /*7210*/  LDL.LU R2, [R1+0x30] ;  /* 0x0000300001027983 */ /* 0x000ee80000300800 */
[----:B------:R1:W-:Y:S01]  /*7220*/  STL [R1+0xa14], R26 ;  /* 0x000a141a01007387 */ /* 0x0003e20000100800 */
[----:B0-----:R-:W-:-:S03]  /*7230*/  IMAD.HI.U32 R5, R14, R10, RZ ;  /* 0x0000000a0e057227 */ /* 0x001fc600078e00ff */
[----:B-1----:R-:W3:Y:S04]  /*7240*/  LDL.LU R26, [R1+0x274c] ;  /* 0x00274c00011a7983 */ /* 0x002ee80000300800 */
[----:B------:R0:W-:Y:S01]  /*7250*/  STL [R1+0xa10], R13 ;  /* 0x000a100d01007387 */ /* 0x0001e20000100800 */
[----:B------:R-:W-:Y:S02]  /*7260*/  IMAD.MOV R5, RZ, RZ, -R5 ;  /* 0x000000ffff057224 */ /* 0x000fe400078e0a05 */
[----:B0-----:R-:W-:Y:S02]  /*7270*/  IMAD.MOV.U32 R13, RZ, RZ, R12 ;  /* 0x000000ffff0d7224 */ /* 0x001fe400078e000c */
[----:B------:R-:W3:Y:S04]  /*7280*/  LDL R12, [R1+0x4] ;  /* 0x00000400010c7983 */ /* 0x000ee80000100800 */
[----:B------:R0:W-:Y:S01]  /*7290*/  STL [R1+0xa0c], R23 ;  /* 0x000a0c1701007387 */ /* 0x0001e20000100800 */
[----:B------:R-:W-:Y:S01]  /*72a0*/  IMAD R10, R21, R5, R10 ;  /* 0x00000005150a7224 */ /* 0x000fe200078e020a */
[----:B--2---:R-:W-:Y:S01]  /*72b0*/  IABS R5, R25 ;  /* 0x0000001900057213 */ /* 0x004fe20000000000 */
[----:B0-----:R-:W-:-:S04]  /*72c0*/  IMAD.MOV.U32 R23, RZ, RZ, R6 ;  /* 0x000000ffff177224 */ /* 0x001fc800078e0006 */
[----:B------:R-:W-:Y:S01]  /*72d0*/  @!P6 IMAD.MOV R23, RZ, RZ, -R23 ;  /* 0x000000ffff17e224 */ /* 0x000fe200078e0a17 */
[----:B------:R0:W-:Y:S04]  /*72e0*/  STL [R1+0x2748], R25 ;  /* 0x0027481901007387 */ /* 0x0001e80000100800 */
[----:B------:R1:W-:Y:S04]  /*72f0*/  STL [R1+0xa00], R23 ;  /* 0x000a001701007387 */ /* 0x0003e80000100800 */
[----:B0-----:R-:W2:Y:S01]  /*7300*/  LDL R25, [R1+0xc] ;  /* 0x00000c0001197983 */ /* 0x001ea20000100800 */
[----:B-1----:R-:W-:-:S02]  /*7310*/  IMAD.MOV.U32 R23, RZ, RZ, R13 ;  /* 0x000000ffff177224 */ /* 0x002fc400078e000d */
[----:B------:R-:W-:-:S04]  /*7320*/  IMAD.HI.U32 R13, R14, R5, RZ ;  /* 0x000000050e0d7227 */ /* 0x000fc800078e00ff */
[----:B------:R-:W-:-:S04]  /*7330*/  IMAD.MOV R13, RZ, RZ, -R13 ;  /* 0x000000ffff0d7224 */ /* 0x000fc800078e0a0d */
[C---:B------:R-:W-:Y:S02]  /*7340*/  IMAD R5, R21.reuse, R13, R5 ;  /* 0x0000000d15057224 */ /* 0x040fe400078e0205 */
[----:B------:R-:W2:Y:S01]  /*7350*/  LDL R13, [R1+0x8] ;  /* 0x00000800010d7983 */ /* 0x000ea20000100800 */
[----:B------:R-:W-:Y:S02]  /*7360*/  ISETP.GT.U32.AND P2, PT, R21, R7, PT ;  /* 0x000000071500720c */ /* 0x000fe40003f44070 */
[----:B------:R-:W-:-:S05]  /*7370*/  IABS R11, R24 ;  /* 0x00000018000b7213 */ /* 0x000fca0000000000 */
[----:B------:R-:W-:-:S06]  /*7380*/  IMAD.HI.U32 R4, R14, R11, RZ ;  /* 0x0000000b0e047227 */ /* 0x000fcc00078e00ff */
[----:B------:R-:W-:-:S05]  /*7390*/  @!P2 IMAD.IADD R7, R7, 0x1, -R21 ;  /* 0x000000010707a824 */ /* 0x000fca00078e0a15 */
[C---:B------:R-:W-:Y:S01]  /*73a0*/  ISETP.GT.U32.AND P0, PT, R21.reuse, R7, PT ;  /* 0x000000071500720c */ /* 0x040fe20003f04070 */
[----:B------:R-:W-:Y:S01]  /*73b0*/  IMAD.MOV R4, RZ, RZ, -R4 ;  /* 0x000000ffff047224 */ /* 0x000fe200078e0a04 */
[----:B------:R-:W-:-:S03]  /*73c0*/  ISETP.GT.U32.AND P6, PT, R21, R10, PT ;  /* 0x0000000a1500720c */ /* 0x000fc60003fc4070 */
[----:B------:R-:W-:-:S08]  /*73d0*/  IMAD R11, R21, R4, R11 ;  /* 0x00000004150b7224 */ /* 0x000fd000078e020b */
[--C-:B------:R-:W-:Y:S01]  /*73e0*/  @!P0 IMAD.IADD R7, R7, 0x1, -R21.reuse ;  /* 0x0000000107078824 */ /* 0x100fe200078e0a15 */
[----:B------:R-:W-:Y:S01]  /*73f0*/  ISETP.GT.U32.AND P0, PT, R21, R11, PT ;  /* 0x0000000b1500720c */ /* 0x000fe20003f04070 */
[----:B------:R-:W-:-:S12]  /*7400*/  @!P6 IMAD.IADD R10, R10, 0x1, -R21 ;  /* 0x000000010a0ae824 */ /* 0x000fd800078e0a15 */
[----:B------:R-:W-:Y:S01]  /*7410*/  @!P0 IMAD.IADD R11, R11, 0x1, -R21 ;  /* 0x000000010b0b8824 */ /* 0x000fe200078e0a15 */
[----:B------:R-:W-:Y:S02]  /*7420*/  ISETP.GT.U32.AND P0, PT, R21, R10, PT ;  /* 0x0000000a1500720c */ /* 0x000fe40003f04070 */
[----:B------:R-:W-:Y:S01]  /*7430*/  ISETP.GE.AND P4, PT, R24, RZ, PT ;  /* 0x000000ff1800720c */ /* 0x000fe20003f86270 */
[----:B------:R-:W-:Y:S02]  /*7440*/  IMAD.MOV.U32 R24, RZ, RZ, R22 ;  /* 0x000000ffff187224 */ /* 0x000fe400078e0016 */
[----:B------:R-:W-:Y:S02]  /*7450*/  IMAD.MOV.U32 R22, RZ, RZ, R15 ;  /* 0x000000ffff167224 */ /* 0x000fe400078e000f */
[----:B------:R-:W2:Y:S06]  /*7460*/  LDL R15, [R1+0x10] ;  /* 0x00001000010f7983 */ /* 0x000eac0000100800 */
[----:B------:R-:W-:Y:S01]  /*7470*/  @!P0 IMAD.IADD R10, R10, 0x1, -R21 ;  /* 0x000000010a0a8824 */ /* 0x000fe200078e0a15 */
[----:B----4-:R-:W-:-:S02]  /*7480*/  ISETP.GE.AND P1, PT, R8, RZ, PT ;  /* 0x000000ff0800720c */ /* 0x010fc40003f26270 */
[----:B------:R-:W-:Y:S02]  /*7490*/  IABS R8, R8 ;  /* 0x0000000800087213 */ /* 0x000fe40000000000 */
[----:B---3--:R-:W-:Y:S02]  /*74a0*/  IABS R9, R2 ;  /* 0x0000000200097213 */ /* 0x008fe40000000000 */
[----:B------:R-:W-:-:S03]  /*74b0*/  ISETP.GE.AND P2, PT, R2, RZ, PT ;  /* 0x000000ff0200720c */ /* 0x000fc60003f46270 */
[----:B------:R-:W-:-:S04]  /*74c0*/  IMAD.HI.U32 R6, R14, R9, RZ ;  /* 0x000000090e067227 */ /* 0x000fc800078e00ff */
[----:B------:R-:W-:Y:S01]  /*74d0*/  IMAD.MOV R6, RZ, RZ, -R6 ;  /* 0x000000ffff067224 */ /* 0x000fe200078e0a06 */
[----:B------:R-:W-:-:S03]  /*74e0*/  IABS R4, R26 ;  /* 0x0000001a00047213 */ /* 0x000fc60000000000 */
[----:B------:R-:W-:Y:S01]  /*74f0*/  IMAD R6, R21, R6, R9 ;  /* 0x0000000615067224 */ /* 0x000fe200078e0209 */
[----:B------:R-:W-:Y:S01]  /*7500*/  IABS R2, R12 ;  /* 0x0000000c00027213 */ /* 0x000fe20000000000 */
[----:B------:R-:W-:-:S04]  /*7510*/  IMAD.HI.U32 R12, R14, R8, RZ ;  /* 0x000000080e0c7227 */ /* 0x000fc800078e00ff */
[----:B------:R-:W-:Y:S02]  /*7520*/  IMAD.MOV R12, RZ, RZ, -R12 ;  /* 0x000000ffff0c7224 */ /* 0x000fe400078e0a0c */
[----:B------:R-:W-:-:S04]  /*7530*/  IMAD.HI.U32 R9, R14, R2, RZ ;  /* 0x000000020e097227 */ /* 0x000fc800078e00ff */
[----:B------:R-:W-:Y:S02]  /*7540*/  IMAD R8, R21, R12, R8 ;  /* 0x0000000c15087224 */ /* 0x000fe400078e0208 */
[----:B------:R-:W-:-:S04]  /*7550*/  IMAD.HI.U32 R12, R14, R4, RZ ;  /* 0x000000040e0c7227 */ /* 0x000fc800078e00ff */
[----:B------:R-:W-:Y:S02]  /*7560*/  IMAD.MOV R12, RZ, RZ, -R12 ;  /* 0x000000ffff0c7224 */ /* 0x000fe400078e0a0c */
[----:B------:R-:W-:Y:S02]  /*7570*/  IMAD.MOV R9, RZ, RZ, -R9 ;  /* 0x000000ffff097224 */ /* 0x000fe400078e0a09 */
[C---:B------:R-:W-:Y:S02]  /*7580*/  IMAD R4, R21.reuse, R12, R4 ;  /* 0x0000000c15047224 */ /* 0x040fe400078e0204 */
[----:B------:R-:W-:Y:S01]  /*7590*/  IMAD R2, R21, R9, R2 ;  /* 0x0000000915027224 */ /* 0x000fe200078e0202 */
[----:B--2---:R-:W-:Y:S01]  /*75a0*/  IABS R9, R25 ;  /* 0x0000001900097213 */ /* 0x004fe20000000000 */
[----:B------:R-:W-:-:S04]  /*75b0*/  IMAD.MOV.U32 R25, RZ, RZ, R10 ;  /* 0x000000ffff197224 */ /* 0x000fc800078e000a */
[----:B------:R-:W-:Y:S01]  /*75c0*/  @!P3 IMAD.MOV R25, RZ, RZ, -R25 ;  /* 0x000000ffff19b224 */ /* 0x000fe200078e0a19 */
[----:B------:R-:W-:Y:S01]  /*75d0*/  IABS R12, R13 ;  /* 0x0000000d000c7213 */ /* 0x000fe20000000000 */
[----:B------:R-:W-:-:S04]  /*75e0*/  IMAD.MOV.U32 R13, RZ, RZ, R7 ;  /* 0x000000ffff0d7224 */ /* 0x000fc800078e0007 */
[----:B------:R-:W-:-:S05]  /*75f0*/  @!P5 IMAD.MOV R13, RZ, RZ, -R13 ;  /* 0x000000ffff0dd224 */ /* 0x000fca00078e0a0d */
[----:B------:R-:W-:Y:S04]  /*7600*/  STL [R1+0x9f8], R13 ;  /* 0x0009f80d01007387 */ /* 0x000fe80000100800 */
[----:B------:R0:W-:Y:S04]  /*7610*/  STL [R1+0x9e8], R25 ;  /* 0x0009e81901007387 */ /* 0x0001e80000100800 */
[----:B0-----:R-:W2:Y:S01]  /*7620*/  LDL.LU R25, [R1+0x2748] ;  /* 0x0027480001197983 */ /* 0x001ea20000300800 */
[----:B------:R-:W-:-:S13]  /*7630*/  ISETP.GT.U32.AND P0, PT, R21, R6, PT ;  /* 0x000000061500720c */ /* 0x000fda0003f04070 */
[----:B------:R-:W-:Y:S01]  /*7640*/  @!P0 IMAD.IADD R6, R6, 0x1, -R21 ;  /* 0x0000000106068824 */ /* 0x000fe200078e0a15 */
[----:B------:R-:W-:Y:S01]  /*7650*/  IABS R7, R15 ;  /* 0x0000000f00077213 */ /* 0x000fe20000000000 */
[----:B------:R-:W-:-:S04]  /*7660*/  IMAD.HI.U32 R15, R14, R9, RZ ;  /* 0x000000090e0f7227 */ /* 0x000fc800078e00ff */
[----:B------:R-:W-:-:S04]  /*7670*/  IMAD.HI.U32 R13, R14, R7, RZ ;  /* 0x000000070e0d7227 */ /* 0x000fc800078e00ff */
[----:B------:R-:W-:Y:S02]  /*7680*/  IMAD.MOV R13, RZ, RZ, -R13 ;  /* 0x000000ffff0d7224 */ /* 0x000fe400078e0a0d */
[----:B------:R-:W-:Y:S02]  /*7690*/  IMAD.MOV R15, RZ, RZ, -R15 ;  /* 0x000000ffff0f7224 */ /* 0x000fe400078e0a0f */
[C---:B------:R-:W-:Y:S02]  /*76a0*/  IMAD R7, R21.reuse, R13, R7 ;  /* 0x0000000d15077224 */ /* 0x040fe400078e0207 */
[----:B------:R-:W-:Y:S01]  /*76b0*/  IMAD R9, R21, R15, R9 ;  /* 0x0000000f15097224 */ /* 0x000fe200078e0209 */
[----:B--2---:R-:W-:Y:S02]  /*76c0*/  ISETP.GE.AND P0, PT, R25, RZ, PT ;  /* 0x000000ff1900720c */ /* 0x004fe40003f06270 */
[----:B------:R-:W2:Y:S04]  /*76d0*/  LDL.LU R25, [R1+0xb40] ;  /* 0x000b400001197983 */ /* 0x000ea80000300800 */
[----:B------:R-:W3:Y:S04]  /*76e0*/  LDL R13, [R1+0x14] ;  /* 0x00001400010d7983 */ /* 0x000ee80000100800 */
[----:B------:R-:W4:Y:S01]  /*76f0*/  LDL R15, [R1+0x18] ;  /* 0x00001800010f7983 */ /* 0x000f220000100800 */
[----:B------:R-:W-:-:S02]  /*7700*/  ISETP.GT.U32.AND P6, PT, R21, R8, PT ;  /* 0x000000081500720c */ /* 0x000fc40003fc4070 */
[----:B------:R-:W-:-:S11]  /*7710*/  ISETP.GT.U32.AND P5, PT, R21, R11, PT ;  /* 0x0000000b1500720c */ /* 0x000fd60003fa4070 */
[----:B------:R-:W-:-:S05]  /*7720*/  @!P6 IMAD.IADD R8, R8, 0x1, -R21 ;  /* 0x000000010808e824 */ /* 0x000fca00078e0a15 */
[----:B------:R-:W-:Y:S01]  /*7730*/  ISETP.GT.U32.AND P6, PT, R21, R8, PT ;  /* 0x000000081500720c */ /* 0x000fe20003fc4070 */
[----:B------:R-:W-:Y:S02]  /*7740*/  @!P5 IMAD.IADD R11, R11, 0x1, -R21 ;  /* 0x000000010b0bd824 */ /* 0x000fe400078e0a15 */
[----:B------:R-:W-:-:S04]  /*7750*/  IMAD.HI.U32 R10, R14, R12, RZ ;  /* 0x0000000c0e0a7227 */ /* 0x000fc800078e00ff */
[----:B------:R-:W-:Y:S02]  /*7760*/  @!P4 IMAD.MOV R11, RZ, RZ, -R11 ;  /* 0x000000ffff0bc224 */ /* 0x000fe400078e0a0b */
[----:B------:R-:W-:-:S04]  /*7770*/  IMAD.MOV R10, RZ, RZ, -R10 ;  /* 0x000000ffff0a7224 */ /* 0x000fc800078e0a0a */
[----:B------:R-:W-:Y:S01]  /*7780*/  @!P6 IMAD.IADD R8, R8, 0x1, -R21 ;  /* 0x000000010808e824 */ /* 0x000fe200078e0a15 */
[----:B------:R3:W-:Y:S01]  /*7790*/  STL [R1+0x9dc], R11 ;  /* 0x0009dc0b01007387 */ /* 0x0007e20000100800 */
[----:B------:R-:W-:Y:S02]  /*77a0*/  IMAD R10, R21, R10, R12 ;  /* 0x0000000a150a7224 */ /* 0x000fe400078e020c */
[----:B------:R-:W-:Y:S01]  /*77b0*/  IMAD.MOV.U32 R12, RZ, RZ, R8 ;  /* 0x000000ffff0c7224 */ /* 0x000fe200078e0008 */
[----:B---3--:R-:W-:Y:S02]  /*77c0*/  IABS R11, R13 ;  /* 0x0000000d000b7213 */ /* 0x008fe40000000000 */
[----:B------:R-:W3:Y:S01]  /*77d0*/  LDL.LU R13, [R1+0x4] ;  /* 0x00000400010d7983 */ /* 0x000ee20000300800 */
[----:B----4-:R-:W-:-:S03]  /*77e0*/  IABS R8, R15 ;  /* 0x0000000f00087213 */ /* 0x010fc60000000000 */
[----:B------:R-:W4:Y:S01]  /*77f0*/  LDL.LU R15, [R1+0x8] ;  /* 0x00000800010f7983 */ /* 0x000f220000300800 */
[C---:B------:R-:W-:Y:S02]  /*7800*/  ISETP.GT.U32.AND P3, PT, R21.reuse, R5, PT ;  /* 0x000000051500720c */ /* 0x040fe40003f64070 */
[C---:B------:R-:W-:Y:S01]  /*7810*/  ISETP.GT.U32.AND P5, PT, R21.reuse, R4, PT ;  /* 0x000000041500720c */ /* 0x040fe20003fa4070 */
[----:B------:R-:W-:Y:S01]  /*7820*/  @!P1 IMAD.MOV R12, RZ, RZ, -R12 ;  /* 0x000000ffff0c9224 */ /* 0x000fe200078e0a0c */
[----:B------:R-:W-:-:S09]  /*7830*/  ISETP.GT.U32.AND P1, PT, R21, R10, PT ;  /* 0x0000000a1500720c */ /* 0x000fd20003f24070 */
[--C-:B------:R-:W-:Y:S02]  /*7840*/  @!P3 IMAD.IADD R5, R5, 0x1, -R21.reuse ;  /* 0x000000010505b824 */ /* 0x100fe400078e0a15 */
[----:B------:R-:W-:-:S03]  /*7850*/  @!P5 IMAD.IADD R4, R4, 0x1, -R21 ;  /* 0x000000010404d824 */ /* 0x000fc600078e0a15 */
[----:B------:R-:W-:Y:S01]  /*7860*/  ISETP.GT.U32.AND P5, PT, R21, R5, PT ;  /* 0x000000051500720c */ /* 0x000fe20003fa4070 */
[----:B------:R-:W-:Y:S01]  /*7870*/  STL [R1+0x9d8], R12 ;  /* 0x0009d80c01007387 */ /* 0x000fe20000100800 */
[----:B------:R-:W-:-:S11]  /*7880*/  @!P1 IMAD.IADD R10, R10, 0x1, -R21 ;  /* 0x000000010a0a9824 */ /* 0x000fd600078e0a15 */
[----:B------:R-:W-:Y:S01]  /*7890*/  @!P5 IMAD.IADD R5, R5, 0x1, -R21 ;  /* 0x000000010505d824 */ /* 0x000fe200078e0a15 */
[----:B------:R-:W-:Y:S02]  /*78a0*/  ISETP.GE.AND P5, PT, R26, RZ, PT ;  /* 0x000000ff1a00720c */ /* 0x000fe40003fa6270 */
[----:B------:R-:W2:Y:S01]  /*78b0*/  LDL.LU R26, [R1+0x1c] ;  /* 0x00001c00011a7983 */ /* 0x000ea20000300800 */
[----:B----4-:R-:W-:-:S03]  /*78c0*/  ISETP.GE.AND P1, PT, R15, RZ, PT ;  /* 0x000000ff0f00720c */ /* 0x010fc60003f26270 */
[----:B------:R-:W4:Y:S01]  /*78d0*/  LDL.LU R15, [R1+0x24] ;  /* 0x00002400010f7983 */ /* 0x000f220000300800 */
[C---:B------:R-:W-:Y:S02]  /*78e0*/  ISETP.GT.U32.AND P3, PT, R21.reuse, R6, PT ;  /* 0x000000061500720c */ /* 0x040fe40003f64070 */
[----:B------:R-:W-:-:S11]  /*78f0*/  ISETP.GT.U32.AND P6, PT, R21, R2, PT ;  /* 0x000000021500720c */ /* 0x000fd60003fc4070 */
[--C-:B------:R-:W-:Y:S01]  /*7900*/  @!P3 IMAD.IADD R6, R6, 0x1, -R21.reuse ;  /* 0x000000010606b824 */ /* 0x100fe200078e0a15 */
[----:B----4-:R0:W-:Y:S04]  /*7910*/  STL [R1+0x2744], R15 ;  /* 0x0027440f01007387 */ /* 0x0101e80000100800 */
[----:B0-----:R-:W4:Y:S01]  /*7920*/  LDL.LU R15, [R1+0xc] ;  /* 0x00000c00010f7983 */ /* 0x001f220000300800 */
[C---:B------:R-:W-:Y:S01]  /*7930*/  ISETP.GT.U32.AND P3, PT, R21.reuse, R9, PT ;  /* 0x000000091500720c */ /* 0x040fe20003f64070 */
[----:B------:R-:W-:Y:S01]  /*7940*/  @!P6 IMAD.IADD R2, R2, 0x1, -R21 ;  /* 0x000000010202e824 */ /* 0x000fe200078e0a15 */
[----:B------:R-:W-:Y:S01]  /*7950*/  ISETP.GT.U32.AND P6, PT, R21, R4, PT ;  /* 0x000000041500720c */ /* 0x000fe20003fc4070 */
[----:B------:R-:W-:-:S03]  /*7960*/  IMAD.HI.U32 R12, R14, R11, RZ ;  /* 0x0000000b0e0c7227 */ /* 0x000fc600078e00ff */
[----:B------:R-:W-:Y:S01]  /*7970*/  ISETP.GT.U32.AND P4, PT, R21, R2, PT ;  /* 0x000000021500720c */ /* 0x000fe20003f84070 */
[----:B------:R-:W-:Y:S02]  /*7980*/  @!P2 IMAD.MOV R6, RZ, RZ, -R6 ;  /* 0x000000ffff06a224 */ /* 0x000fe400078e0a06 */
[----:B------:R-:W-:-:S04]  /*7990*/  IMAD.MOV R12, RZ, RZ, -R12 ;  /* 0x000000ffff0c7224 */ /* 0x000fc800078e0a0c */
[--C-:B------:R-:W-:Y:S02]  /*79a0*/  @!P3 IMAD.IADD R9, R9, 0x1, -R21.reuse ;  /* 0x000000010909b824 */ /* 0x100fe400078e0a15 */
[----:B------:R-:W-:Y:S02]  /*79b0*/  @!P6 IMAD.IADD R4, R4, 0x1, -R21 ;  /* 0x000000010404e824 */ /* 0x000fe400078e0a15 */
[----:B------:R-:W-:Y:S02]  /*79c0*/  IMAD R11, R21, R12, R11 ;  /* 0x0000000c150b7224 */ /* 0x000fe400078e020b */
[----:B------:R-:W-:Y:S01]  /*79d0*/  @!P4 IMAD.IADD R2, R2, 0x1, -R21 ;  /* 0x000000010202c824 */ /* 0x000fe200078e0a15 */
[----:B---3--:R-:W-:Y:S01]  /*79e0*/  ISETP.GE.AND P4, PT, R13, RZ, PT ;  /* 0x000000ff0d00720c */ /* 0x008fe20003f86270 */
[----:B------:R-:W-:-:S04]  /*79f0*/  IMAD.HI.U32 R13, R14, R8, RZ ;  /* 0x000000080e0d7227 */ /* 0x000fc800078e00ff */
[----:B------:R-:W-:-:S04]  /*7a00*/  IMAD.MOV R13, RZ, RZ, -R13 ;  /* 0x000000ffff0d7224 */ /* 0x000fc800078e0a0d */
[C---:B------:R-:W-:Y:S01]  /*7a10*/  IMAD R8, R21.reuse, R13, R8 ;  /* 0x0000000d15087224 */ /* 0x040fe200078e0208 */
[----:B------:R-:W-:-:S03]  /*7a20*/  ISETP.GT.U32.AND P2, PT, R21, R10, PT ;  /* 0x0000000a1500720c */ /* 0x000fc60003f44070 */
[----:B------:R-:W-:-:S10]  /*7a30*/  @!P4 IMAD.MOV R2, RZ, RZ, -R2 ;  /* 0x000000ffff02c224 */ /* 0x000fd400078e0a02 */
[----:B------:R-:W-:-:S04]  /*7a40*/  @!P2 IMAD.IADD R10, R10, 0x1, -R21 ;  /* 0x000000010a0aa824 */ /* 0x000fc800078e0a15 */
[----:B------:R-:W-:Y:S01]  /*7a50*/  @!P1 IMAD.MOV R10, RZ, RZ, -R10 ;  /* 0x000000ffff0a9224 */ /* 0x000fe200078e0a0a */
[----:B----4-:R-:W-:Y:S01]  /*7a60*/  ISETP.GE.AND P3, PT, R15, RZ, PT ;  /* 0x000000ff0f00720c */ /* 0x010fe20003f66270 */
[----:B------:R-:W-:Y:S02]  /*7a70*/  IMAD.MOV.U32 R15, RZ, RZ, R5 ;  /* 0x000000ffff0f7224 */ /* 0x000fe400078e0005 */
[----:B------:R-:W3:Y:S02]  /*7a80*/  LDL.LU R5, [R1+0x10] ;  /* 0x0000100001057983 */ /* 0x000ee40000300800 */
[----:B------:R-:W-:Y:S02]  /*7a90*/  @!P0 IMAD.MOV R15, RZ, RZ, -R15 ;  /* 0x000000ffff0f8224 */ /* 0x000fe400078e0a0f */
[----:B------:R0:W-:Y:S04]  /*7aa0*/  STL [R1+0x9c4], R6 ;  /* 0x0009c40601007387 */ /* 0x0001e80000100800 */
[----:B0-----:R-:W4:Y:S04]  /*7ab0*/  LDL.LU R6, [R1+0x14] ;  /* 0x0000140001067983 */ /* 0x001f280000300800 */
[----:B------:R-:W4:Y:S04]  /*7ac0*/  LDL.LU R12, [R1+0x18] ;  /* 0x00001800010c7983 */ /* 0x000f280000300800 */
[----:B------:R0:W-:Y:S02]  /*7ad0*/  STL [R1+0x9c0], R15 ;  /* 0x0009c00f01007387 */ /* 0x0001e40000100800 */
[----:B0-----:R-:W-:-:S04]  /*7ae0*/  IMAD.MOV.U32 R15, RZ, RZ, R4 ;  /* 0x000000ffff0f7224 */ /* 0x001fc800078e0004 */
[----:B------:R-:W-:-:S05]  /*7af0*/  @!P5 IMAD.MOV R15, RZ, RZ, -R15 ;  /* 0x000000ffff0fd224 */ /* 0x000fca00078e0a0f */
[----:B------:R0:W-:Y:S04]  /*7b00*/  STL [R1+0x9bc], R15 ;  /* 0x0009bc0f01007387 */ /* 0x0001e80000100800 */
[----:B0-----:R-:W4:Y:S04]  /*7b10*/  LDL.LU R15, [R1+0x2744] ;  /* 0x00274400010f7983 */ /* 0x001f280000300800 */
[----:B------:R-:W4:Y:S01]  /*7b20*/  LDL.LU R13, [R1+0x20] ;  /* 0x00002000010d7983 */ /* 0x000f220000300800 */
[----:B------:R-:W-:-:S03]  /*7b30*/  ISETP.GT.U32.AND P5, PT, R21, R11, PT ;  /* 0x0000000b1500720c */ /* 0x000fc60003fa4070 */
[----:B------:R-:W-:Y:S01]  /*7b40*/  STL [R1+0x9b8], R2 ;  /* 0x0009b80201007387 */ /* 0x000fe20000100800 */
[----:B--2---:R-:W-:-:S03]  /*7b50*/  IABS R4, R26 ;  /* 0x0000001a00047213 */ /* 0x004fc60000000000 */
[----:B------:R0:W-:Y:S06]  /*7b60*/  STL [R1+0x9b4], R10 ;  /* 0x0009b40a01007387 */ /* 0x0001ec0000100800 */
[----:B------:R-:W-:Y:S01]  /*7b70*/  @!P5 IMAD.IADD R11, R11, 0x1, -R21 ;  /* 0x000000010b0bd824 */ /* 0x000fe200078e0a15 */
[----:B------:R-:W-:Y:S01]  /*7b80*/  ISETP.GE.AND P5, PT, R26, RZ, PT ;  /* 0x000000ff1a00720c */ /* 0x000fe20003fa6270 */
[----:B0-----:R-:W2:Y:S04]  /*7b90*/  LDL.LU R10, [R1+0x60] ;  /* 0x00006000010a7983 */ /* 0x001ea80000300800 */
[----:B------:R-:W2:Y:S01]  /*7ba0*/  LDL.LU R26, [R1+0x64] ;  /* 0x00006400011a7983 */ /* 0x000ea20000300800 */
[----:B------:R-:W-:-:S02]  /*7bb0*/  ISETP.GT.U32.AND P6, PT, R21, R7, PT ;  /* 0x000000071500720c */ /* 0x000fc40003fc4070 */
[----:B------:R-:W-:-:S11]  /*7bc0*/  ISETP.GT.U32.AND P0, PT, R21, R9, PT ;  /* 0x000000091500720c */ /* 0x000fd60003f04070 */
[----:B------:R-:W-:-:S05]  /*7bd0*/  @!P6 IMAD.IADD R7, R7, 0x1, -R21 ;  /* 0x000000010707e824 */ /* 0x000fca00078e0a15 */
[----:B------:R-:W-:Y:S01]  /*7be0*/  ISETP.GT.U32.AND P6, PT, R21, R7, PT ;  /* 0x000000071500720c */ /* 0x000fe20003fc4070 */
[----:B------:R-:W-:Y:S01]  /*7bf0*/  @!P0 IMAD.IADD R9, R9, 0x1, -R21 ;  /* 0x0000000109098824 */ /* 0x000fe200078e0a15 */
[----:B------:R-:W-:-:S11]  /*7c00*/  ISETP.GT.U32.AND P2, PT, R21, R8, PT ;  /* 0x000000081500720c */ /* 0x000fd60003f44070 */
[--C-:B------:R-:W-:Y:S02]  /*7c10*/  @!P6 IMAD.IADD R7, R7, 0x1, -R21.reuse ;  /* 0x000000010707e824 */ /* 0x100fe400078e0a15 */
[----:B------:R-:W-:Y:S01]  /*7c20*/  @!P2 IMAD.IADD R8, R8, 0x1, -R21 ;  /* 0x000000010808a824 */ /* 0x000fe200078e0a15 */
[----:B------:R-:W-:Y:S01]  /*7c30*/  ISETP.GT.U32.AND P2, PT, R21, R11, PT ;  /* 0x0000000b1500720c */ /* 0x000fe20003f44070 */
[----:B------:R-:W-:-:S04]  /*7c40*/  IMAD.HI.U32 R2, R14, R4, RZ ;  /* 0x000000040e027227 */ /* 0x000fc800078e00ff */
[----:B------:R-:W-:-:S04]  /*7c50*/  IMAD.MOV R2, RZ, RZ, -R2 ;  /* 0x000000ffff027224 */ /* 0x000fc800078e0a02 */
[----:B------:R-:W-:-:S04]  /*7c60*/  IMAD R4, R21, R2, R4 ;  /* 0x0000000215047224 */ /* 0x000fc800078e0204 */
[----:B------:R-:W-:Y:S01]  /*7c70*/  @!P2 IMAD.IADD R11, R11, 0x1, -R21 ;  /* 0x000000010b0ba824 */ /* 0x000fe200078e0a15 */
[----:B---3--:R-:W-:Y:S02]  /*7c80*/  ISETP.GE.AND P4, PT, R5, RZ, PT ;  /* 0x000000ff0500720c */ /* 0x008fe40003f86270 */
[----:B----4-:R-:W-:Y:S01]  /*7c90*/  ISETP.GE.AND P6, PT, R12, RZ, PT ;  /* 0x000000ff0c00720c */ /* 0x010fe20003fc6270 */
[----:B------:R-:W-:-:S04]  /*7ca0*/  IMAD.MOV.U32 R12, RZ, RZ, R9 ;  /* 0x000000ffff0c7224 */ /* 0x000fc800078e0009 */
[----:B------:R-:W-:-:S06]  /*7cb0*/  @!P3 IMAD.MOV R12, RZ, RZ, -R12 ;  /* 0x000000ffff0cb224 */ /* 0x000fcc00078e0a0c */
[----:B------:R-:W-:Y:S01]  /*7cc0*/  @!P4 IMAD.MOV R7, RZ, RZ, -R7 ;  /* 0x000000ffff07c224 */ /* 0x000fe200078e0a07 */
[----:B------:R0:W-:Y:S04]  /*7cd0*/  STL [R1+0x9ac], R12 ;  /* 0x0009ac0c01007387 */ /* 0x0001e80000100800 */
[----:B0-----:R-:W3:Y:S04]  /*7ce0*/  LDL R12, [R1+0x28] ;  /* 0x00002800010c7983 */ /* 0x001ee80000100800 */
[----:B------:R0:W-:Y:S01]  /*7cf0*/  STL [R1+0x9a8], R7 ;  /* 0x0009a80701007387 */ /* 0x0001e20000100800 */
[----:B------:R-:W-:-:S02]  /*7d00*/  IABS R5, R13 ;  /* 0x0000000d00057213 */ /* 0x000fc40000000000 */
[----:B------:R-:W-:Y:S02]  /*7d10*/  ISETP.GE.AND P4, PT, R13, RZ, PT ;  /* 0x000000ff0d00720c */ /* 0x000fe40003f86270 */
[----:B------:R-:W4:Y:S01]  /*7d20*/  LDL R13, [R1+0x34] ;  /* 0x00003400010d7983 */ /* 0x000f220000100800 */
[----:B------:R-:W-:Y:S02]  /*7d30*/  ISETP.GE.AND P0, PT, R6, RZ, PT ;  /* 0x000000ff0600720c */ /* 0x000fe40003f06270 */
[----:B------:R-:W-:Y:S02]  /*7d40*/  IABS R6, R15 ;  /* 0x0000000f00067213 */ /* 0x000fe40000000000 */
[----:B------:R-:W-:Y:S02]  /*7d50*/  ISETP.GT.U32.AND P3, PT, R21, R4, PT ;  /* 0x000000041500720c */ /* 0x000fe40003f64070 */
[----:B------:R-:W-:Y:S02]  /*7d60*/  ISETP.GE.AND P2, PT, R15, RZ, PT ;  /* 0x000000ff0f00720c */ /* 0x000fe40003f46270 */
[----:B------:R-:W4:Y:S01]  /*7d70*/  LDL R15, [R1+0x38] ;  /* 0x00003800010f7983 */ /* 0x000f220000100800 */
[----:B------:R-:W-:-:S04]  /*7d80*/  IMAD.HI.U32 R9, R14, R6, RZ ;  /* 0x000000060e097227 */ /* 0x000fc800078e00ff */
[----:B------:R-:W-:-:S04]  /*7d90*/  IMAD.MOV R9, RZ, RZ, -R9 ;  /* 0x000000ffff097224 */ /* 0x000fc800078e0a09 */
[C---:B------:R-:W-:Y:S01]  /*7da0*/  IMAD R6, R21.reuse, R9, R6 ;  /* 0x0000000915067224 */ /* 0x040fe200078e0206 */
[----:B--2---:R-:W-:Y:S01]  /*7db0*/  IABS R9, R26 ;  /* 0x0000001a00097213 */ /* 0x004fe20000000000 */
[----:B------:R-:W-:Y:S01]  /*7dc0*/  @!P3 IMAD.IADD R4, R4, 0x1, -R21 ;  /* 0x000000010404b824 */ /* 0x000fe200078e0a15 */
[----:B------:R-:W-:Y:S02]  /*7dd0*/  ISETP.GE.AND P3, PT, R26, RZ, PT ;  /* 0x000000ff1a00720c */ /* 0x000fe40003f66270 */
[----:B------:R-:W2:Y:S01]  /*7de0*/  LDL.LU R26, [R1+0x3c] ;  /* 0x00003c00011a7983 */ /* 0x000ea20000300800 */
[----:B------:R-:W-:Y:S01]  /*7df0*/  ISETP.GT.U32.AND P1, PT, R21, R8, PT ;  /* 0x000000081500720c */ /* 0x000fe20003f24070 */
[----:B0-----:R-:W-:-:S04]  /*7e00*/  IMAD.MOV.U32 R7, RZ, RZ, R11 ;  /* 0x000000ffff077224 */ /* 0x001fc800078e000b */
[----:B------:R-:W-:-:S08]  /*7e10*/  @!P0 IMAD.MOV R7, RZ, RZ, -R7 ;  /* 0x000000ffff078224 */ /* 0x000fd000078e0a07 */
[----:B------:R-:W-:Y:S01]  /*7e20*/  @!P1 IMAD.IADD R8, R8, 0x1, -R21 ;  /* 0x0000000108089824 */ /* 0x000fe200078e0a15 */
[----:B------:R-:W-:Y:S02]  /*7e30*/  ISETP.GE.AND P1, PT, R10, RZ, PT ;  /* 0x000000ff0a00720c */ /* 0x000fe40003f26270 */
[----:B------:R-:W-:Y:S01]  /*7e40*/  IABS R10, R10 ;  /* 0x0000000a000a7213 */ /* 0x000fe20000000000 */
[----:B------:R-:W-:Y:S01]  /*7e50*/  @!P6 IMAD.MOV R8, RZ, RZ, -R8 ;  /* 0x000000ffff08e224 */ /* 0x000fe200078e0a08 */
[----:B------:R-:W-:Y:S04]  /*7e60*/  STL [R1+0x9a4], R7 ;  /* 0x0009a40701007387 */ /* 0x000fe80000100800 */
[----:B------:R0:W-:Y:S01]  /*7e70*/  STL [R1+0x9a0], R8 ;  /* 0x0009a00801007387 */ /* 0x0001e20000100800 */
[----:B------:R-:W-:Y:S01]  /*7e80*/  ISETP.GT.U32.AND P0, PT, R21, R4, PT ;  /* 0x000000041500720c */ /* 0x000fe20003f04070 */
[----:B------:R-:W-:-:S04]  /*7e90*/  IMAD.HI.U32 R2, R14, R5, RZ ;  /* 0x000000050e027227 */ /* 0x000fc800078e00ff */
[----:B------:R-:W-:-:S04]  /*7ea0*/  IMAD.MOV R2, RZ, RZ, -R2 ;  /* 0x000000ffff027224 */ /* 0x000fc800078e0a02 */
[----:B------:R-:W-:-:S04]  /*7eb0*/  IMAD R5, R21, R2, R5 ;  /* 0x0000000215057224 */ /* 0x000fc800078e0205 */
[----:B------:R-:W-:Y:S01]  /*7ec0*/  @!P0 IMAD.IADD R4, R4, 0x1, -R21 ;  /* 0x0000000104048824 */ /* 0x000fe200078e0a15 */
[----:B---3--:R-:W-:-:S05]  /*7ed0*/  IABS R12, R12 ;  /* 0x0000000c000c7213 */ /* 0x008fca0000000000 */
[----:B0-----:R-:W-:Y:S01]  /*7ee0*/  IMAD.MOV.U32 R8, RZ, RZ, R12 ;  /* 0x000000ffff087224 */ /* 0x001fe200078e000c */
[----:B----4-:R-:W-:Y:S01]  /*7ef0*/  IABS R7, R13 ;  /* 0x0000000d00077213 */ /* 0x010fe20000000000 */
[----:B------:R-:W-:-:S04]  /*7f00*/  IMAD.HI.U32 R13, R14, R10, RZ ;  /* 0x0000000a0e0d7227 */ /* 0x000fc800078e00ff */
[----:B------:R-:W-:Y:S02]  /*7f10*/  IMAD.MOV R12, RZ, RZ, -R13 ;  /* 0x000000ffff0c7224 */ /* 0x000fe400078e0a0d */
[----:B------:R-:W-:-:S04]  /*7f20*/  IMAD.HI.U32 R13, R14, R8, RZ ;  /* 0x000000080e0d7227 */ /* 0x000fc800078e00ff */
[----:B------:R-:W-:-:S04]  /*7f30*/  IMAD.MOV R13, RZ, RZ, -R13 ;  /* 0x000000ffff0d7224 */ /* 0x000fc800078e0a0d */
[----:B------:R-:W-:Y:S02]  /*7f40*/  IMAD R8, R21, R13, R8 ;  /* 0x0000000d15087224 */ /* 0x000fe400078e0208 */
[----:B------:R-:W3:Y:S01]  /*7f50*/  LDL R13, [R1+0x40] ;  /* 0x00004000010d7983 */ /* 0x000ee20000100800 */
[----:B------:R-:W-:-:S03]  /*7f60*/  IABS R2, R15 ;  /* 0x0000000f00027213 */ /* 0x000fc60000000000 */
[----:B------:R-:W4:Y:S01]  /*7f70*/  LDL R15, [R1+0x44] ;  /* 0x00004400010f7983 */ /* 0x000f220000100800 */
[----:B------:R-:W-:Y:S02]  /*7f80*/  IMAD R10, R21, R12, R10 ;  /* 0x0000000c150a7224 */ /* 0x000fe400078e020a */
[----:B------:R-:W-:Y:S01]  /*7f90*/  IMAD.HI.U32 R12, R14, R7, RZ ;  /* 0x000000070e0c7227 */ /* 0x000fe200078e00ff */
[----:B------:R0:W-:Y:S03]  /*7fa0*/  STL [R1+0x2740], R8 ;  /* 0x0027400801007387 */ /* 0x0001e60000100800 */
[----:B------:R-:W-:Y:S02]  /*7fb0*/  IMAD.MOV R12, RZ, RZ, -R12 ;  /* 0x000000ffff0c7224 */ /* 0x000fe400078e0a0c */
[----:B0-----:R-:W-:-:S04]  /*7fc0*/  IMAD.MOV.U32 R8, RZ, RZ, R4 ;  /* 0x000000ffff087224 */ /* 0x001fc800078e0004 */
[----:B------:R-:W-:Y:S01]  /*7fd0*/  @!P5 IMAD.MOV R8, RZ, RZ, -R8 ;  /* 0x000000ffff08d224 */ /* 0x000fe200078e0a08 */
[----:B--2---:R0:W-:Y:S01]  /*7fe0*/  STL [R1+0x273c], R26 ;  /* 0x00273c1a01007387 */ /* 0x0041e20000100800 */
[C---:B------:R-:W-:Y:S01]  /*7ff0*/  IMAD R7, R21.reuse, R12, R7 ;  /* 0x0000000c15077224 */ /* 0x040fe200078e0207 */
[----:B------:R-:W-:Y:S02]  /*8000*/  IABS R12, R26 ;  /* 0x0000001a000c7213 */ /* 0x000fe40000000000 */
[----:B------:R1:W-:Y:S04]  /*8010*/  STL [R1+0x99c], R8 ;  /* 0x00099c0801007387 */ /* 0x0003e80000100800 */
[----:B0-----:R-:W2:Y:S01]  /*8020*/  LDL.LU R26, [R1+0x28] ;  /* 0x00002800011a7983 */ /* 0x001ea20000300800 */
[----:B------:R-:W-:-:S02]  /*8030*/  ISETP.GT.U32.AND P6, PT, R21, R5, PT ;  /* 0x000000051500720c */ /* 0x000fc40003fc4070 */
[----:B------:R-:W-:Y:S01]  /*8040*/  ISETP.GT.U32.AND P0, PT, R21, R6, PT ;  /* 0x000000061500720c */ /* 0x000fe20003f04070 */
[----:B------:R-:W-:-:S04]  /*8050*/  IMAD.HI.U32 R11, R14, R9, RZ ;  /* 0x000000090e0b7227 */ /* 0x000fc800078e00ff */
[----:B------:R-:W-:-:S06]  /*8060*/  IMAD.MOV R11, RZ, RZ, -R11 ;  /* 0x000000ffff0b7224 */ /* 0x000fcc00078e0a0b */
[----:B------:R-:W-:Y:S02]  /*8070*/  @!P6 IMAD.IADD R5, R5, 0x1, -R21 ;  /* 0x000000010505e824 */ /* 0x000fe400078e0a15 */
[C---:B------:R-:W-:Y:S02]  /*8080*/  IMAD R9, R21.reuse, R11, R9 ;  /* 0x0000000b15097224 */ /* 0x040fe400078e0209 */
[----:B------:R-:W-:Y:S01]  /*8090*/  @!P0 IMAD.IADD R6, R6, 0x1, -R21 ;  /* 0x0000000106068824 */ /* 0x000fe200078e0a15 */
[----:B------:R-:W-:Y:S01]  /*80a0*/  ISETP.GT.U32.AND P0, PT, R21, R5, PT ;  /* 0x000000051500720c */ /* 0x000fe20003f04070 */
[----:B------:R-:W-:-:S04]  /*80b0*/  IMAD.HI.U32 R11, R14, R2, RZ ;  /* 0x000000020e0b7227 */ /* 0x000fc800078e00ff */
[----:B------:R-:W-:Y:S01]  /*80c0*/  IMAD.MOV R11, RZ, RZ, -R11 ;  /* 0x000000ffff0b7224 */ /* 0x000fe200078e0a0b */
[----:B------:R-:W-:-:S03]  /*80d0*/  ISETP.GT.U32.AND P5, PT, R21, R6, PT ;  /* 0x000000061500720c */ /* 0x000fc60003fa4070 */
[----:B------:R-:W-:-:S04]  /*80e0*/  IMAD R2, R21, R11, R2 ;  /* 0x0000000b15027224 */ /* 0x000fc800078e0202 */
[----:B------:R-:W-:Y:S01]  /*80f0*/  @!P0 IMAD.IADD R5, R5, 0x1, -R21 ;  /* 0x0000000105058824 */ /* 0x000fe200078e0a15 */
[----:B------:R-:W-:-:S03]  /*8100*/  ISETP.GT.U32.AND P0, PT, R21, R9, PT ;  /* 0x000000091500720c */ /* 0x000fc60003f04070 */
[----:B-1----:R-:W-:Y:S02]  /*8110*/  IMAD.MOV.U32 R8, RZ, RZ, R5 ;  /* 0x000000ffff087224 */ /* 0x002fe400078e0005 */
[----:B------:R-:W-:Y:S02]  /*8120*/  @!P5 IMAD.IADD R6, R6, 0x1, -R21 ;  /* 0x000000010606d824 */ /* 0x000fe400078e0a15 */
[----:B------:R-:W-:-:S04]  /*8130*/  IMAD.HI.U32 R5, R14, R12, RZ ;  /* 0x0000000c0e057227 */ /* 0x000fc800078e00ff */
[----:B------:R-:W-:Y:S02]  /*8140*/  @!P4 IMAD.MOV R8, RZ, RZ, -R8 ;  /* 0x000000ffff08c224 */ /* 0x000fe400078e0a08 */
[----:B------:R-:W-:Y:S02]  /*8150*/  IMAD.MOV R5, RZ, RZ, -R5 ;  /* 0x000000ffff057224 */ /* 0x000fe400078e0a05 */
[----:B------:R-:W-:Y:S01]  /*8160*/  @!P0 IMAD.IADD R9, R9, 0x1, -R21 ;  /* 0x0000000109098824 */ /* 0x000fe200078e0a15 */
[----:B------:R0:W-:Y:S01]  /*8170*/  STL [R1+0x998], R8 ;  /* 0x0009980801007387 */ /* 0x0001e20000100800 */
[----:B------:R-:W-:-:S03]  /*8180*/  IMAD R5, R21, R5, R12 ;  /* 0x0000000515057224 */ /* 0x000fc600078e020c */
[----:B0-----:R-:W2:Y:S01]  /*8190*/  LDL.LU R8, [R1+0x2740] ;  /* 0x0027400001087983 */ /* 0x001ea20000300800 */
[----:B---3--:R-:W-:Y:S02]  /*81a0*/  IABS R11, R13 ;  /* 0x0000000d000b7213 */ /* 0x008fe40000000000 */
[----:B----4-:R-:W-:-:S03]  /*81b0*/  IABS R4, R15 ;  /* 0x0000000f00047213 */ /* 0x010fc60000000000 */
[----:B------:R-:W-:-:S04]  /*81c0*/  IMAD.HI.U32 R15, R14, R11, RZ ;  /* 0x0000000b0e0f7227 */ /* 0x000fc800078e00ff */
[----:B------:R-:W-:-:S04]  /*81d0*/  IMAD.MOV R15, RZ, RZ, -R15 ;  /* 0x000000ffff0f7224 */ /* 0x000fc800078e0a0f */
[----:B------:R-:W-:Y:S02]  /*81e0*/  IMAD R11, R21, R15, R11 ;  /* 0x0000000f150b7224 */ /* 0x000fe400078e020b */
[----:B------:R-:W-:-:S04]  /*81f0*/  IMAD.MOV.U32 R15, RZ, RZ, R6 ;  /* 0x000000ffff0f7224 */ /* 0x000fc800078e0006 */
[----:B------:R-:W-:Y:S01]  /*8200*/  @!P2 IMAD.MOV R15, RZ, RZ, -R15 ;  /* 0x000000ffff0fa224 */ /* 0x000fe200078e0a0f */
[----:B--2---:R-:W-:Y:S02]  /*8210*/  ISETP.GE.AND P0, PT, R26, RZ, PT ;  /* 0x000000ff1a00720c */ /* 0x004fe40003f06270 */
[----:B------:R-:W2:Y:S04]  /*8220*/  LDL.LU R26, [R1+0x273c] ;  /* 0x00273c00011a7983 */ /* 0x000ea80000300800 */
[----:B------:R-:W3:Y:S04]  /*8230*/  LDL.LU R12, [R1+0x34] ;  /* 0x00003400010c7983 */ /* 0x000ee80000300800 */
[----:B------:R-:W4:Y:S04]  /*8240*/  LDL R6, [R1+0x4c] ;  /* 0x00004c0001067983 */ /* 0x000f280000100800 */
[----:B------:R0:W-:Y:S04]  /*8250*/  STL [R1+0x994], R15 ;  /* 0x0009940f01007387 */ /* 0x0001e80000100800 */
[----:B0-----:R-:W2:Y:S01]  /*8260*/  LDL.LU R15, [R1+0x38] ;  /* 0x00003800010f7983 */ /* 0x001ea20000300800 */
[----:B------:R-:W-:-:S13]  /*8270*/  ISETP.GT.U32.AND P6, PT, R21, R10, PT ;  /* 0x0000000a1500720c */ /* 0x000fda0003fc4070 */
[----:B------:R-:W-:-:S05]  /*8280*/  @!P6 IMAD.IADD R10, R10, 0x1, -R21 ;  /* 0x000000010a0ae824 */ /* 0x000fca00078e0a15 */
[----:B------:R-:W-:-:S13]  /*8290*/  ISETP.GT.U32.AND P6, PT, R21, R10, PT ;  /* 0x0000000a1500720c */ /* 0x000fda0003fc4070 */
[----:B------:R-:W-:Y:S01]  /*82a0*/  @!P6 IMAD.IADD R10, R10, 0x1, -R21 ;  /* 0x000000010a0ae824 */ /* 0x000fe200078e0a15 */
[----:B------:R-:W-:Y:S01]  /*82b0*/  ISETP.GT.U32.AND P6, PT, R21, R2, PT ;  /* 0x000000021500720c */ /* 0x000fe20003fc4070 */
[----:B------:R-:W-:-:S04]  /*82c0*/  IMAD.HI.U32 R13, R14, R4, RZ ;  /* 0x000000040e0d7227 */ /* 0x000fc800078e00ff */
[----:B------:R-:W-:-:S08]  /*82d0*/  IMAD.MOV R13, RZ, RZ, -R13 ;  /* 0x000000ffff0d7224 */ /* 0x000fd000078e0a0d */
[----:B------:R-:W-:-:S05]  /*82e0*/  @!P6 IMAD.IADD R2, R2, 0x1, -R21 ;  /* 0x000000010202e824 */ /* 0x000fca00078e0a15 */
[C---:B------:R-:W-:Y:S01]  /*82f0*/  ISETP.GT.U32.AND P2, PT, R21.reuse, R2, PT ;  /* 0x000000021500720c */ /* 0x040fe20003f44070 */
[----:B------:R-:W-:Y:S02]  /*8300*/  IMAD R4, R21, R13, R4 ;  /* 0x0000000d15047224 */ /* 0x000fe400078e0204 */
[----:B------:R-:W-:Y:S02]  /*8310*/  IMAD.MOV.U32 R13, RZ, RZ, R10 ;  /* 0x000000ffff0d7224 */ /* 0x000fe400078e000a */
[----:B------:R-:W3:Y:S02]  /*8320*/  LDL R10, [R1+0x48] ;  /* 0x00004800010a7983 */ /* 0x000ee40000100800 */
[----:B------:R-:W-:-:S05]  /*8330*/  @!P1 IMAD.MOV R13, RZ, RZ, -R13 ;  /* 0x000000ffff0d9224 */ /* 0x000fca00078e0a0d */
[----:B------:R-:W-:Y:S01]  /*8340*/  STL [R1+0x990], R13 ;  /* 0x0009900d01007387 */ /* 0x000fe20000100800 */
[----:B------:R-:W-:Y:S01]  /*8350*/  @!P2 IMAD.IADD R2, R2, 0x1, -R21 ;  /* 0x000000010202a824 */ /* 0x000fe200078e0a15 */
[----:B--2---:R-:W-:Y:S02]  /*8360*/  ISETP.GE.AND P2, PT, R15, RZ, PT ;  /* 0x000000ff0f00720c */ /* 0x004fe40003f46270 */
[----:B------:R-:W2:Y:S01]  /*8370*/  LDL.LU R15, [R1+0x54] ;  /* 0x00005400010f7983 */ /* 0x000ea20000300800 */
[----:B------:R-:W-:-:S13]  /*8380*/  ISETP.GT.U32.AND P1, PT, R21, R5, PT ;  /* 0x000000051500720c */ /* 0x000fda0003f24070 */
[--C-:B------:R-:W-:Y:S01]  /*8390*/  @!P1 IMAD.IADD R5, R5, 0x1, -R21.reuse ;  /* 0x0000000105059824 */ /* 0x100fe200078e0a15 */
[----:B------:R-:W-:Y:S02]  /*83a0*/  ISETP.GE.AND P1, PT, R26, RZ, PT ;  /* 0x000000ff1a00720c */ /* 0x000fe40003f26270 */
[C---:B------:R-:W-:Y:S02]  /*83b0*/  ISETP.GT.U32.AND P4, PT, R21.reuse, R8, PT ;  /* 0x000000081500720c */ /* 0x040fe40003f84070 */
[----:B------:R-:W-:Y:S01]  /*83c0*/  ISETP.GT.U32.AND P5, PT, R21, R7, PT ;  /* 0x000000071500720c */ /* 0x000fe20003fa4070 */
[----:B--2---:R0:W-:Y:S04]  /*83d0*/  STL [R1+0x2734], R15 ;  /* 0x0027340f01007387 */ /* 0x0041e80000100800 */
[----:B0-----:R-:W2:Y:S04]  /*83e0*/  LDL.LU R15, [R1+0x40] ;  /* 0x00004000010f7983 */ /* 0x001ea80000300800 */
[----:B------:R-:W2:Y:S02]  /*83f0*/  LDL.LU R26, [R1+0x58] ;  /* 0x00005800011a7983 */ /* 0x000ea40000300800 */
[----:B------:R-:W-:-:S02]  /*8400*/  @!P4 IMAD.IADD R8, R8, 0x1, -R21 ;  /* 0x000000010808c824 */ /* 0x000fc400078e0a15 */
[----:B------:R-:W-:-:S03]  /*8410*/  @!P5 IMAD.IADD R7, R7, 0x1, -R21 ;  /* 0x000000010707d824 */ /* 0x000fc600078e0a15 */
[----:B------:R-:W-:Y:S02]  /*8420*/  ISETP.GT.U32.AND P5, PT, R21, R8, PT ;  /* 0x000000081500720c */ /* 0x000fe40003fa4070 */
[----:B---3--:R-:W-:-:S11]  /*8430*/  IABS R10, R10 ;  /* 0x0000000a000a7213 */ /* 0x008fd60000000000 */
[----:B------:R-:W-:Y:S01]  /*8440*/  @!P5 IMAD.IADD R8, R8, 0x1, -R21 ;  /* 0x000000010808d824 */ /* 0x000fe200078e0a15 */
[----:B------:R-:W-:Y:S01]  /*8450*/  ISETP.GE.AND P5, PT, R12, RZ, PT ;  /* 0x000000ff0c00720c */ /* 0x000fe20003fa6270 */
[----:B------:R-:W-:-:S04]  /*8460*/  IMAD.HI.U32 R12, R14, R10, RZ ;  /* 0x0000000a0e0c7227 */ /* 0x000fc800078e00ff */
[----:B------:R-:W-:-:S04]  /*8470*/  IMAD.MOV R12, RZ, RZ, -R12 ;  /* 0x000000ffff0c7224 */ /* 0x000fc800078e0a0c */
[C---:B------:R-:W-:Y:S01]  /*8480*/  IMAD R10, R21.reuse, R12, R10 ;  /* 0x0000000c150a7224 */ /* 0x040fe200078e020a */
[C---:B------:R-:W-:Y:S02]  /*8490*/  ISETP.GT.U32.AND P4, PT, R21.reuse, R9, PT ;  /* 0x000000091500720c */ /* 0x040fe40003f84070 */
[----:B------:R-:W-:Y:S01]  /*84a0*/  ISETP.GT.U32.AND P6, PT, R21, R7, PT ;  /* 0x000000071500720c */ /* 0x000fe20003fc4070 */
[----:B--2---:R0:W-:Y:S04]  /*84b0*/  STL [R1+0x2738], R26 ;  /* 0x0027381a01007387 */ /* 0x0041e80000100800 */
[----:B------:R-:W2:Y:S06]  /*84c0*/  LDL.LU R12, [R1+0x50] ;  /* 0x00005000010c7983 */ /* 0x000eac0000300800 */
[--C-:B------:R-:W-:Y:S01]  /*84d0*/  @!P4 IMAD.IADD R9, R9, 0x1, -R21.reuse ;  /* 0x000000010909c824 */ /* 0x100fe200078e0a15 */
[----:B------:R-:W-:Y:S01]  /*84e0*/  ISETP.GT.U32.AND P4, PT, R21, R11, PT ;  /* 0x0000000b1500720c */ /* 0x000fe20003f84070 */
[----:B------:R-:W-:-:S02]  /*84f0*/  @!P6 IMAD.IADD R7, R7, 0x1, -R21 ;  /* 0x000000010707e824 */ /* 0x000fc400078e0a15 */
[----:B------:R-:W-:-:S10]  /*8500*/  @!P3 IMAD.MOV R9, RZ, RZ, -R9 ;  /* 0x000000ffff09b224 */ /* 0x000fd400078e0a09 */
[----:B------:R-:W-:Y:S01]  /*8510*/  @!P4 IMAD.IADD R11, R11, 0x1, -R21 ;  /* 0x000000010b0bc824 */ /* 0x000fe200078e0a15 */
[----:B------:R-:W-:Y:S01]  /*8520*/  ISETP.GE.AND P4, PT, R15, RZ, PT ;  /* 0x000000ff0f00720c */ /* 0x000fe20003f86270 */
[----:B------:R-:W-:Y:S02]  /*8530*/  IMAD.MOV.U32 R15, RZ, RZ, R8 ;  /* 0x000000ffff0f7224 */ /* 0x000fe400078e0008 */
[----:B------:R-:W3:Y:S02]  /*8540*/  LDL.LU R8, [R1+0x48] ;  /* 0x0000480001087983 */ /* 0x000ee40000300800 */
[----:B------:R-:W-:Y:S02]  /*8550*/  @!P0 IMAD.MOV R15, RZ, RZ, -R15 ;  /* 0x000000ffff0f8224 */ /* 0x000fe400078e0a0f */
[----:B------:R1:W-:Y:S01]  /*8560*/  STL [R1+0x98c], R9 ;  /* 0x00098c0901007387 */ /* 0x0003e20000100800 */
[----:B0-----:R-:W-:Y:S01]  /*8570*/  IMAD.MOV.U32 R26, RZ, RZ, R7 ;  /* 0x000000ffff1a7224 */ /* 0x001fe200078e0007 */
[----:B------:R-:W-:-:S02]  /*8580*/  ISETP.GT.U32.AND P0, PT, R21, R11, PT ;  /* 0x0000000b1500720c */ /* 0x000fc40003f04070 */
[C---:B------:R-:W-:Y:S01]  /*8590*/  ISETP.GT.U32.AND P3, PT, R21.reuse, R5, PT ;  /* 0x000000051500720c */ /* 0x040fe20003f64070 */
[----:B------:R-:W-:Y:S01]  /*85a0*/  @!P5 IMAD.MOV R26, RZ, RZ, -R26 ;  /* 0x000000ffff1ad224 */ /* 0x000fe200078e0a1a */
[----:B------:R-:W-:Y:S01]  /*85b0*/  ISETP.GT.U32.AND P5, PT, R21, R10, PT ;  /* 0x0000000a1500720c */ /* 0x000fe20003fa4070 */
[----:B-1----:R-:W3:Y:S04]  /*85c0*/  LDL.LU R9, [R1+0x4c] ;  /* 0x00004c0001097983 */ /* 0x002ee80000300800 */
[----:B------:R0:W-:Y:S02]  /*85d0*/  STL [R1+0x988], R15 ;  /* 0x0009880f01007387 */ /* 0x0001e40000100800 */
[----:B0-----:R-:W-:Y:S02]  /*85e0*/  IMAD.MOV.U32 R15, RZ, RZ, R2 ;  /* 0x000000ffff0f7224 */ /* 0x001fe400078e0002 */
[----:B------:R-:W3:Y:S02]  /*85f0*/  LDL.LU R2, [R1+0x44] ;  /* 0x0000440001027983 */ /* 0x000ee40000300800 */
[----:B------:R-:W-:Y:S01]  /*8600*/  @!P2 IMAD.MOV R15, RZ, RZ, -R15 ;  /* 0x000000ffff0fa224 */ /* 0x000fe200078e0a0f */
[----:B----4-:R-:W-:Y:S01]  /*8610*/  IABS R6, R6 ;  /* 0x0000000600067213 */ /* 0x010fe20000000000 */
[----:B------:R0:W-:Y:S01]  /*8620*/  STL [R1+0x984], R26 ;  /* 0x0009841a01007387 */ /* 0x0001e20000100800 */
[----:B------:R-:W-:-:S02]  /*8630*/  @!P0 IMAD.IADD R11, R11, 0x1, -R21 ;  /* 0x000000010b0b8824 */ /* 0x000fc400078e0a15 */
[--C-:B------:R-:W-:Y:S02]  /*8640*/  @!P3 IMAD.IADD R5, R5, 0x1, -R21.reuse ;  /* 0x000000010505b824 */ /* 0x100fe400078e0a15 */
[----:B------:R-:W-:Y:S01]  /*8650*/  IMAD.HI.U32 R13, R14, R6, RZ ;  /* 0x000000060e0d7227 */ /* 0x000fe200078e00ff */
[----:B0-----:R-:W4:Y:S04]  /*8660*/  LDL.LU R26, [R1+0x2738] ;  /* 0x00273800011a7983 */ /* 0x001f280000300800 */
[----:B------:R0:W-:Y:S01]  /*8670*/  STL [R1+0x980], R15 ;  /* 0x0009800f01007387 */ /* 0x0001e20000100800 */
[----:B------:R-:W-:Y:S02]  /*8680*/  @!P5 IMAD.IADD R10, R10, 0x1, -R21 ;  /* 0x000000010a0ad824 */ /* 0x000fe400078e0a15 */
[----:B------:R-:W-:Y:S01]  /*8690*/  @!P1 IMAD.MOV R5, RZ, RZ, -R5 ;  /* 0x000000ffff059224 */ /* 0x000fe200078e0a05 */
[----:B0-----:R-:W4:Y:S01]  /*86a0*/  LDL.LU R15, [R1+0x2734] ;  /* 0x00273400010f7983 */ /* 0x001f220000300800 */
[----:B------:R-:W-:-:S03]  /*86b0*/  IMAD.MOV R13, RZ, RZ, -R13 ;  /* 0x000000ffff0d7224 */ /* 0x000fc600078e0a0d */
[----:B------:R-:W-:Y:S01]  /*86c0*/  STL [R1+0x974], R5 ;  /* 0x0009740501007387 */ /* 0x000fe20000100800 */
[C---:B------:R-:W-:Y:S01]  /*86d0*/  IMAD R6, R21.reuse, R13, R6 ;  /* 0x0000000d15067224 */ /* 0x040fe200078e0206 */
[----:B--2---:R-:W-:Y:S02]  /*86e0*/  IABS R7, R12 ;  /* 0x0000000c00077213 */ /* 0x004fe40000000000 */
[----:B------:R-:W-:Y:S01]  /*86f0*/  ISETP.GE.AND P5, PT, R12, RZ, PT ;  /* 0x000000ff0c00720c */ /* 0x000fe20003fa6270 */
[----:B------:R-:W-:Y:S02]  /*8700*/  IMAD.MOV.U32 R12, RZ, RZ, R11 ;  /* 0x000000ffff0c7224 */ /* 0x000fe400078e000b */
[----:B------:R-:W2:Y:S02]  /*8710*/  LDL.LU R11, [R1+0x94] ;  /* 0x00009400010b7983 */ /* 0x000ea40000300800 */
[----:B------:R-:W-:Y:S02]  /*8720*/  @!P4 IMAD.MOV R12, RZ, RZ, -R12 ;  /* 0x000000ffff0cc224 */ /* 0x000fe400078e0a0c */
[----:B------:R-:W2:Y:S04]  /*8730*/  LDL.LU R13, [R1+0x98] ;  /* 0x00009800010d7983 */ /* 0x000ea80000300800 */
[----:B------:R0:W-:Y:S04]  /*8740*/  STL [R1+0x970], R12 ;  /* 0x0009700c01007387 */ /* 0x0001e80000100800 */
[----:B0-----:R-:W2:Y:S01]  /*8750*/  LDL R12, [R1+0x5c] ;  /* 0x00005c00010c7983 */ /* 0x001ea20000100800 */
[----:B------:R-:W-:-:S02]  /*8760*/  ISETP.GT.U32.AND P6, PT, R21, R4, PT ;  /* 0x000000041500720c */ /* 0x000fc40003fc4070 */
[----:B------:R-:W-:-:S11]  /*8770*/  ISETP.GT.U32.AND P3, PT, R21, R6, PT ;  /* 0x000000061500720c */ /* 0x000fd60003f64070 */
[----:B------:R-:W-:-:S05]  /*8780*/  @!P6 IMAD.IADD R4, R4, 0x1, -R21 ;  /* 0x000000010404e824 */ /* 0x000fca00078e0a15 */
[C---:B------:R-:W-:Y:S01]  /*8790*/  ISETP.GT.U32.AND P6, PT, R21.reuse, R4, PT ;  /* 0x000000041500720c */ /* 0x040fe20003fc4070 */
[----:B------:R-:W-:Y:S01]  /*87a0*/  @!P3 IMAD.IADD R6, R6, 0x1, -R21 ;  /* 0x000000010606b824 */ /* 0x000fe200078e0a15 */
[C---:B------:R-:W-:Y:S02]  /*87b0*/  ISETP.GT.U32.AND P3, PT, R21.reuse, R10, PT ;  /* 0x0000000a1500720c */ /* 0x040fe40003f64070 */
[----:B---3--:R-:W-:Y:S01]  /*87c0*/  ISETP.GE.AND P2, PT, R2, RZ, PT ;  /* 0x000000ff0200720c */ /* 0x008fe20003f46270 */
[----:B------:R-:W-:Y:S01]  /*87d0*/  IMAD.HI.U32 R2, R14, R7, RZ ;  /* 0x000000070e027227 */ /* 0x000fe200078e00ff */
[----:B------:R-:W-:-:S03]  /*87e0*/  ISETP.GT.U32.AND P1, PT, R21, R6, PT ;  /* 0x000000061500720c */ /* 0x000fc60003f24070 */
[----:B------:R-:W-:Y:S01]  /*87f0*/  IMAD.MOV R2, RZ, RZ, -R2 ;  /* 0x000000ffff027224 */ /* 0x000fe200078e0a02 */
[----:B------:R-:W-:-:S03]  /*8800*/  ISETP.GE.AND P0, PT, R8, RZ, PT ;  /* 0x000000ff0800720c */ /* 0x000fc60003f06270 */
[----:B------:R-:W-:Y:S02]  /*8810*/  @!P6 IMAD.IADD R4, R4, 0x1, -R21 ;  /* 0x000000010404e824 */ /* 0x000fe400078e0a15 */
[----:B------:R-:W-:Y:S01]  /*8820*/  IMAD R7, R21, R2, R7 ;  /* 0x0000000215077224 */ /* 0x000fe200078e0207 */
[----:B------:R-:W-:Y:S01]  /*8830*/  ISETP.GE.AND P6, PT, R9, RZ, PT ;  /* 0x000000ff0900720c */ /* 0x000fe20003fc6270 */
[--C-:B------:R-:W-:Y:S02]  /*8840*/  @!P3 IMAD.IADD R10, R10, 0x1, -R21.reuse ;  /* 0x000000010a0ab824 */ /* 0x100fe400078e0a15 */
[----:B------:R-:W-:Y:S01]  /*8850*/  @!P2 IMAD.MOV R4, RZ, RZ, -R4 ;  /* 0x000000ffff04a224 */ /* 0x000fe200078e0a04 */
[----:B------:R-:W-:Y:S01]  /*8860*/  ISETP.GT.U32.AND P4, PT, R21, R7, PT ;  /* 0x000000071500720c */ /* 0x000fe20003f84070 */
[----:B------:R-:W-:Y:S01]  /*8870*/  @!P1 IMAD.IADD R6, R6, 0x1, -R21 ;  /* 0x0000000106069824 */ /* 0x000fe200078e0a15 */
[----:B----4-:R-:W-:Y:S02]  /*8880*/  IABS R8, R15 ;  /* 0x0000000f00087213 */ /* 0x010fe40000000000 */
[----:B------:R-:W-:-:S02]  /*8890*/  ISETP.GE.AND P2, PT, R15, RZ, PT ;  /* 0x000000ff0f00720c */ /* 0x000fc40003f46270 */
[----:B------:R-:W3:Y:S01]  /*88a0*/  LDL R15, [R1+0x68] ;  /* 0x00006800010f7983 */ /* 0x000ee20000100800 */
[----:B------:R-:W-:-:S03]  /*88b0*/  IMAD.HI.U32 R2, R14, R8, RZ ;  /* 0x000000080e027227 */ /* 0x000fc600078e00ff */
[----:B------:R0:W-:Y:S01]  /*88c0*/  STL [R1+0x96c], R4 ;  /* 0x00096c0401007387 */ /* 0x0001e20000100800 */
[----:B------:R-:W-:Y:S01]  /*88d0*/  IMAD.MOV R2, RZ, RZ, -R2 ;  /* 0x000000ffff027224 */ /* 0x000fe200078e0a02 */
[----:B------:R-:W-:Y:S01]  /*88e0*/  IABS R9, R26 ;  /* 0x0000001a00097213 */ /* 0x000fe20000000000 */
[----:B------:R-:W-:Y:S02]  /*88f0*/  @!P6 IMAD.MOV R6, RZ, RZ, -R6 ;  /* 0x000000ffff06e224 */ /* 0x000fe400078e0a06 */
[----:B------:R-:W-:Y:S02]  /*8900*/  IMAD R8, R21, R2, R8 ;  /* 0x0000000215087224 */ /* 0x000fe400078e0208 */
[----:B0-----:R-:W-:Y:S01]  /*8910*/  IMAD.MOV.U32 R4, RZ, RZ, R10 ;  /* 0x000000ffff047224 */ /* 0x001fe200078e000a */
[----:B------:R-:W-:Y:S01]  /*8920*/  ISETP.GE.AND P3, PT, R26, RZ, PT ;  /* 0x000000ff1a00720c */ /* 0x000fe20003f66270 */
[----:B------:R-:W-:Y:S01]  /*8930*/  @!P4 IMAD.IADD R7, R7, 0x1, -R21 ;  /* 0x000000010707c824 */ /* 0x000fe200078e0a15 */
[----:B------:R-:W4:Y:S01]  /*8940*/  LDL R26, [R1+0x6c] ;  /* 0x00006c00011a7983 */ /* 0x000f220000100800 */
[----:B------:R-:W-:-:S05]  /*8950*/  @!P0 IMAD.MOV R4, RZ, RZ, -R4 ;  /* 0x000000ffff048224 */ /* 0x000fca00078e0a04 */
[----:B------:R0:W-:Y:S04]  /*8960*/  STL [R1+0x968], R4 ;  /* 0x0009680401007387 */ /* 0x0001e80000100800 */
[----:B------:R1:W-:Y:S01]  /*8970*/  STL [R1+0x960], R6 ;  /* 0x0009600601007387 */ /* 0x0003e20000100800 */
[----:B--2---:R-:W-:Y:S02]  /*8980*/  IABS R2, R11 ;  /* 0x0000000b00027213 */ /* 0x004fe40000000000 */
[----:B------:R-:W-:Y:S02]  /*8990*/  ISETP.GE.AND P4, PT, R13, RZ, PT ;  /* 0x000000ff0d00720c */ /* 0x000fe40003f86270 */
[----:B0-----:R-:W-:Y:S01]  /*89a0*/  IABS R4, R13 ;  /* 0x0000000d00047213 */ /* 0x001fe20000000000 */
[----:B------:R-:W-:Y:S01]  /*89b0*/  IMAD.HI.U32 R13, R14, R2, RZ ;  /* 0x000000020e0d7227 */ /* 0x000fe200078e00ff */
[----:B------:R-:W-:-:S05]  /*89c0*/  IABS R12, R12 ;  /* 0x0000000c000c7213 */ /* 0x000fca0000000000 */
[----:B-1----:R-:W-:Y:S02]  /*89d0*/  IMAD.MOV.U32 R6, RZ, RZ, R12 ;  /* 0x000000ffff067224 */ /* 0x002fe400078e000c */
[----:B------:R-:W-:Y:S02]  /*89e0*/  IMAD.MOV R12, RZ, RZ, -R13 ;  /* 0x000000ffff0c7224 */ /* 0x000fe400078e0a0d */
[----:B------:R-:W-:-:S04]  /*89f0*/  IMAD.HI.U32 R13, R14, R6, RZ ;  /* 0x000000060e0d7227 */ /* 0x000fc800078e00ff */
[----:B------:R-:W-:-:S04]  /*8a00*/  IMAD.MOV R13, RZ, RZ, -R13 ;  /* 0x000000ffff0d7224 */ /* 0x000fc800078e0a0d */
[C---:B------:R-:W-:Y:S02]  /*8a10*/  IMAD R6, R21.reuse, R13, R6 ;  /* 0x0000000d15067224 */ /* 0x040fe400078e0206 */
[----:B------:R-:W2:Y:S01]  /*8a20*/  LDL R13, [R1+0x70] ;  /* 0x00007000010d7983 */ /* 0x000ea20000100800 */
[----:B------:R-:W-:Y:S01]  /*8a30*/  IMAD.HI.U32 R5, R14, R9, RZ ;  /* 0x000000090e057227 */ /* 0x000fe200078e00ff */
[----:B------:R-:W-:-:S03]  /*8a40*/  ISETP.GT.U32.AND P0, PT, R21, R7, PT ;  /* 0x000000071500720c */ /* 0x000fc60003f04070 */
[----:B------:R-:W-:-:S04]  /*8a50*/  IMAD.MOV R5, RZ, RZ, -R5 ;  /* 0x000000ffff057224 */ /* 0x000fc800078e0a05 */
[C---:B------:R-:W-:Y:S02]  /*8a60*/  IMAD R9, R21.reuse, R5, R9 ;  /* 0x0000000515097224 */ /* 0x040fe400078e0209 */
[----:B------:R-:W-:-:S04]  /*8a70*/  IMAD R2, R21, R12, R2 ;  /* 0x0000000c15027224 */ /* 0x000fc800078e0202 */
[----:B------:R-:W-:Y:S01]  /*8a80*/  @!P0 IMAD.IADD R7, R7, 0x1, -R21 ;  /* 0x0000000107078824 */ /* 0x000fe200078e0a15 */
[----:B---3--:R-:W-:Y:S02]  /*8a90*/  IABS R5, R15 ;  /* 0x0000000f00057213 */ /* 0x008fe40000000000 */
[----:B------:R-:W3:Y:S03]  /*8aa0*/  LDL R15, [R1+0x74] ;  /* 0x00007400010f7983 */ /* 0x000ee60000100800 */
[----:B------:R-:W-:-:S04]  /*8ab0*/  IMAD.HI.U32 R12, R14, R5, RZ ;  /* 0x000000050e0c7227 */ /* 0x000fc800078e00ff */
[----:B------:R-:W-:Y:S01]  /*8ac0*/  IMAD.MOV R12, RZ, RZ, -R12 ;  /* 0x000000ffff0c7224 */ /* 0x000fe200078e0a0c */
[----:B----4-:R-:W-:Y:S02]  /*8ad0*/  IABS R10, R26 ;  /* 0x0000001a000a7213 */ /* 0x010fe40000000000 */
[----:B------:R-:W4:Y:S01]  /*8ae0*/  LDL R26, [R1+0x78] ;  /* 0x00007800011a7983 */ /* 0x000f220000100800 */
[----:B------:R-:W-:-:S03]  /*8af0*/  IMAD R5, R21, R12, R5 ;  /* 0x0000000c15057224 */ /* 0x000fc600078e0205 */
[----:B------:R0:W-:Y:S01]  /*8b00*/  STL [R1+0x2730], R25 ;  /* 0x0027301901007387 */ /* 0x0001e20000100800 */
[----:B--2---:R-:W-:Y:S01]  /*8b10*/  IABS R12, R13 ;  /* 0x0000000d000c7213 */ /* 0x004fe20000000000 */
[----:B------:R-:W-:-:S04]  /*8b20*/  IMAD.MOV.U32 R13, RZ, RZ, R7 ;  /* 0x000000ffff0d7224 */ /* 0x000fc800078e0007 */
[----:B------:R-:W-:-:S05]  /*8b30*/  @!P5 IMAD.MOV R13, RZ, RZ, -R13 ;  /* 0x000000ffff0dd224 */ /* 0x000fca00078e0a0d */
[----:B------:R1:W-:Y:S04]  /*8b40*/  STL [R1+0x940], R13 ;  /* 0x0009400d01007387 */ /* 0x0003e80000100800 */
[----:B0-----:R-:W2:Y:S01]  /*8b50*/  LDL.LU R25, [R1+0x5c] ;  /* 0x00005c0001197983 */ /* 0x001ea20000300800 */
[C---:B------:R-:W-:Y:S02]  /*8b60*/  ISETP.GT.U32.AND P6, PT, R21.reuse, R8, PT ;  /* 0x000000081500720c */ /* 0x040fe40003fc4070 */
[----:B------:R-:W-:Y:S02]  /*8b70*/  ISETP.GT.U32.AND P0, PT, R21, R9, PT ;  /* 0x000000091500720c */ /* 0x000fe40003f04070 */
[----:B------:R-:W-:-:S09]  /*8b80*/  ISETP.GE.AND P1, PT, R11, RZ, PT ;  /* 0x000000ff0b00720c */ /* 0x000fd20003f26270 */
[----:B------:R-:W-:Y:S01]  /*8b90*/  @!P6 IMAD.IADD R8, R8, 0x1, -R21 ;  /* 0x000000010808e824 */ /* 0x000fe200078e0a15 */
[----:B------:R-:W-:Y:S01]  /*8ba0*/  ISETP.GT.U32.AND P6, PT, R21, R2, PT ;  /* 0x000000021500720c */ /* 0x000fe20003fc4070 */
[----:B------:R-:W-:-:S04]  /*8bb0*/  IMAD.HI.U32 R11, R14, R4, RZ ;  /* 0x000000040e0b7227 */ /* 0x000fc800078e00ff */
[----:B------:R-:W-:Y:S01]  /*8bc0*/  @!P0 IMAD.IADD R9, R9, 0x1, -R21 ;  /* 0x0000000109098824 */ /* 0x000fe200078e0a15 */
[----:B------:R-:W-:Y:S01]  /*8bd0*/  ISETP.GT.U32.AND P0, PT, R21, R8, PT ;  /* 0x000000081500720c */ /* 0x000fe20003f04070 */
[----:B------:R-:W-:-:S06]  /*8be0*/  IMAD.MOV R11, RZ, RZ, -R11 ;  /* 0x000000ffff0b7224 */ /* 0x000fcc00078e0a0b */
[----:B------:R-:W-:Y:S02]  /*8bf0*/  @!P6 IMAD.IADD R2, R2, 0x1, -R21 ;  /* 0x000000010202e824 */ /* 0x000fe400078e0a15 */
[C---:B------:R-:W-:Y:S02]  /*8c00*/  IMAD R4, R21.reuse, R11, R4 ;  /* 0x0000000b15047224 */ /* 0x040fe400078e0204 */
[----:B------:R-:W-:Y:S01]  /*8c10*/  IMAD.HI.U32 R11, R14, R10, RZ ;  /* 0x0000000a0e0b7227 */ /* 0x000fe200078e00ff */
[C---:B------:R-:W-:Y:S02]  /*8c20*/  ISETP.GT.U32.AND P6, PT, R21.reuse, R2, PT ;  /* 0x000000021500720c */ /* 0x040fe40003fc4070 */
[C---:B------:R-:W-:Y:S01]  /*8c30*/  ISETP.GT.U32.AND P5, PT, R21.reuse, R9, PT ;  /* 0x000000091500720c */ /* 0x040fe20003fa4070 */
[----:B------:R-:W-:Y:S02]  /*8c40*/  IMAD.MOV R11, RZ, RZ, -R11 ;  /* 0x000000ffff0b7224 */ /* 0x000fe400078e0a0b */
[----:B------:R-:W-:Y:S01]  /*8c50*/  @!P0 IMAD.IADD R8, R8, 0x1, -R21 ;  /* 0x0000000108088824 */ /* 0x000fe200078e0a15 */
[C---:B------:R-:W-:Y:S01]  /*8c60*/  ISETP.GT.U32.AND P0, PT, R21.reuse, R4, PT ;  /* 0x000000041500720c */ /* 0x040fe20003f04070 */
[----:B------:R-:W-:Y:S01]  /*8c70*/  IMAD R10, R21, R11, R10 ;  /* 0x0000000b150a7224 */ /* 0x000fe200078e020a */
[----:B----4-:R-:W-:-:S02]  /*8c80*/  IABS R7, R26 ;  /* 0x0000001a00077213 */ /* 0x010fc40000000000 */
[----:B---3--:R-:W-:-:S03]  /*8c90*/  IABS R11, R15 ;  /* 0x0000000f000b7213 */ /* 0x008fc60000000000 */
[----:B-1----:R-:W-:-:S04]  /*8ca0*/  IMAD.HI.U32 R13, R14, R7, RZ ;  /* 0x000000070e0d7227 */ /* 0x002fc800078e00ff */
[----:B------:R-:W-:Y:S02]  /*8cb0*/  IMAD.MOV.U32 R26, RZ, RZ, R8 ;  /* 0x000000ffff1a7224 */ /* 0x000fe400078e0008 */
[----:B------:R-:W-:Y:S02]  /*8cc0*/  IMAD.MOV R13, RZ, RZ, -R13 ;  /* 0x000000ffff0d7224 */ /* 0x000fe400078e0a0d */
[----:B------:R-:W-:-:S04]  /*8cd0*/  IMAD.HI.U32 R15, R14, R11, RZ ;  /* 0x0000000b0e0f7227 */ /* 0x000fc800078e00ff */
[----:B------:R-:W-:Y:S02]  /*8ce0*/  @!P6 IMAD.IADD R2, R2, 0x1, -R21 ;  /* 0x000000010202e824 */ /* 0x000fe400078e0a15 */
[----:B------:R-:W-:-:S04]  /*8cf0*/  IMAD.HI.U32 R8, R14, R12, RZ ;  /* 0x0000000c0e087227 */ /* 0x000fc800078e00ff */
[----:B------:R-:W-:Y:S02]  /*8d00*/  @!P2 IMAD.MOV R26, RZ, RZ, -R26 ;  /* 0x000000ffff1aa224 */ /* 0x000fe400078e0a1a */
[----:B------:R-:W-:Y:S02]  /*8d10*/  @!P5 IMAD.IADD R9, R9, 0x1, -R21 ;  /* 0x000000010909d824 */ /* 0x000fe400078e0a15 */
[----:B------:R-:W-:Y:S02]  /*8d20*/  IMAD R7, R21, R13, R7 ;  /* 0x0000000d15077224 */ /* 0x000fe400078e0207 */
[----:B------:R-:W-:Y:S02]  /*8d30*/  IMAD.MOV R15, RZ, RZ, -R15 ;  /* 0x000000ffff0f7224 */ /* 0x000fe400078e0a0f */
[----:B------:R-:W-:Y:S01]  /*8d40*/  IMAD.MOV.U32 R13, RZ, RZ, R2 ;  /* 0x000000ffff0d7224 */ /* 0x000fe200078e0002 */
[----:B------:R0:W-:Y:S01]  /*8d50*/  STL [R1+0x938], R26 ;  /* 0x0009381a01007387 */ /* 0x0001e20000100800 */
[----:B------:R-:W-:-:S02]  /*8d60*/  IMAD.MOV R8, RZ, RZ, -R8 ;  /* 0x000000ffff087224 */ /* 0x000fc400078e0a08 */
[----:B------:R-:W-:Y:S02]  /*8d70*/  @!P0 IMAD.IADD R4, R4, 0x1, -R21 ;  /* 0x0000000104048824 */ /* 0x000fe400078e0a15 */
[----:B------:R-:W-:Y:S02]  /*8d80*/  @!P3 IMAD.MOV R9, RZ, RZ, -R9 ;  /* 0x000000ffff09b224 */ /* 0x000fe400078e0a09 */
[----:B------:R-:W-:Y:S02]  /*8d90*/  @!P1 IMAD.MOV R13, RZ, RZ, -R13 ;  /* 0x000000ffff0d9224 */ /* 0x000fe400078e0a0d */
[C---:B------:R-:W-:Y:S01]  /*8da0*/  IMAD R11, R21.reuse, R15, R11 ;  /* 0x0000000f150b7224 */ /* 0x040fe200078e020b */
[----:B0-----:R-:W3:Y:S01]  /*8db0*/  LDL R26, [R1+0x80] ;  /* 0x00008000011a7983 */ /* 0x001ee20000100800 */
[----:B------:R-:W-:Y:S01]  /*8dc0*/  IMAD R8, R21, R8, R12 ;  /* 0x0000000815087224 */ /* 0x000fe200078e020c */
[----:B--2---:R-:W-:Y:S02]  /*8dd0*/  ISETP.GE.AND P0, PT, R25, RZ, PT ;  /* 0x000000ff1900720c */ /* 0x004fe40003f06270 */
[----:B------:R-:W2:Y:S04]  /*8de0*/  LDL.LU R25, [R1+0x2730] ;  /* 0x0027300001197983 */ /* 0x000ea80000300800 */
[----:B------:R-:W4:Y:S04]  /*8df0*/  LDL R15, [R1+0x7c] ;  /* 0x00007c00010f7983 */ /* 0x000f280000100800 */
[----:B------:R-:W2:Y:S04]  /*8e00*/  LDL.LU R12, [R1+0x68] ;  /* 0x00006800010c7983 */ /* 0x000ea80000300800 */
[----:B------:R-:W-:Y:S04]  /*8e10*/  STL [R1+0x930], R9 ;  /* 0x0009300901007387 */ /* 0x000fe80000100800 */
[----:B------:R0:W-:Y:S04]  /*8e20*/  STL [R1+0x92c], R13 ;  /* 0x00092c0d01007387 */ /* 0x0001e80000100800 */
[----:B0-----:R-:W2:Y:S01]  /*8e30*/  LDL.LU R13, [R1+0x70] ;  /* 0x00007000010d7983 */ /* 0x001ea20000300800 */
[----:B------:R-:W-:-:S13]  /*8e40*/  ISETP.GT.U32.AND P6, PT, R21, R10, PT ;  /* 0x0000000a1500720c */ /* 0x000fda0003fc4070 */
[--C-:B------:R-:W-:Y:S01]  /*8e50*/  @!P6 IMAD.IADD R10, R10, 0x1, -R21.reuse ;  /* 0x000000010a0ae824 */ /* 0x100fe200078e0a15 */
[----:B--2---:R0:W-:Y:S04]  /*8e60*/  STL [R1+0x272c], R13 ;  /* 0x00272c0d01007387 */ /* 0x0041e80000100800 */
[----:B0-----:R-:W2:Y:S01]  /*8e70*/  LDL.LU R13, [R1+0x6c] ;  /* 0x00006c00010d7983 */ /* 0x001ea20000300800 */
[C---:B------:R-:W-:Y:S02]  /*8e80*/  ISETP.GT.U32.AND P3, PT, R21.reuse, R10, PT ;  /* 0x0000000a1500720c */ /* 0x040fe40003f64070 */
[----:B----4-:R-:W-:Y:S02]  /*8e90*/  IABS R9, R15 ;  /* 0x0000000f00097213 */ /* 0x010fe40000000000 */
[----:B---3--:R-:W-:Y:S01]  /*8ea0*/  IABS R2, R26 ;  /* 0x0000001a00027213 */ /* 0x008fe20000000000 */
[----:B------:R-:W3:Y:S04]  /*8eb0*/  LDL.LU R15, [R1+0x74] ;  /* 0x00007400010f7983 */ /* 0x000ee80000300800 */
[----:B------:R-:W4:Y:S04]  /*8ec0*/  LDL.LU R26, [R1+0x84] ;  /* 0x00008400011a7983 */ /* 0x000f280000300800 */
[----:B------:R-:W-:Y:S01]  /*8ed0*/  @!P3 IMAD.IADD R10, R10, 0x1, -R21 ;  /* 0x000000010a0ab824 */ /* 0x000fe200078e0a15 */
[----:B------:R-:W-:-:S02]  /*8ee0*/  ISETP.GT.U32.AND P2, PT, R21, R6, PT ;  /* 0x000000061500720c */ /* 0x000fc40003f44070 */
[----:B------:R-:W-:Y:S02]  /*8ef0*/  ISETP.GT.U32.AND P5, PT, R21, R5, PT ;  /* 0x000000051500720c */ /* 0x000fe40003fa4070 */
[----:B--2---:R-:W-:Y:S02]  /*8f00*/  ISETP.GE.AND P3, PT, R13, RZ, PT ;  /* 0x000000ff0d00720c */ /* 0x004fe40003f66270 */
[----:B------:R-:W2:Y:S07]  /*8f10*/  LDL.LU R13, [R1+0x272c] ;  /* 0x00272c00010d7983 */ /* 0x000eae0000300800 */
[--C-:B------:R-:W-:Y:S01]  /*8f20*/  @!P2 IMAD.IADD R6, R6, 0x1, -R21.reuse ;  /* 0x000000010606a824 */ /* 0x100fe200078e0a15 */
[----:B------:R-:W-:Y:S01]  /*8f30*/  ISETP.GT.U32.AND P2, PT, R21, R4, PT ;  /* 0x000000041500720c */ /* 0x000fe20003f44070 */
[----:B------:R-:W-:-:S03]  /*8f40*/  @!P5 IMAD.IADD R5, R5, 0x1, -R21 ;  /* 0x000000010505d824 */ /* 0x000fc600078e0a15 */
[C---:B------:R-:W-:Y:S02]  /*8f50*/  ISETP.GT.U32.AND P5, PT, R21.reuse, R6, PT ;  /* 0x000000061500720c */ /* 0x040fe40003fa4070 */
[C---:B------:R-:W-:Y:S02]  /*8f60*/  ISETP.GT.U32.AND P1, PT, R21.reuse, R8, PT ;  /* 0x000000081500720c */ /* 0x040fe40003f24070 */
[----:B------:R-:W-:-:S05]  /*8f70*/  ISETP.GT.U32.AND P6, PT, R21, R5, PT ;  /* 0x000000051500720c */ /* 0x000fca0003fc4070 */
[----:B------:R-:W-:Y:S01]  /*8f80*/  @!P2 IMAD.IADD R4, R4, 0x1, -R21 ;  /* 0x000000010404a824 */ /* 0x000fe200078e0a15 */
[----:B------:R-:W-:-:S03]  /*8f90*/  ISETP.GT.U32.AND P2, PT, R21, R11, PT ;  /* 0x0000000b1500720c */ /* 0x000fc60003f44070 */
[--C-:B------:R-:W-:Y:S01]  /*8fa0*/  @!P5 IMAD.IADD R6, R6, 0x1, -R21.reuse ;  /* 0x000000010606d824 */ /* 0x100fe200078e0a15 */
[----:B------:R-:W-:Y:S01]  /*8fb0*/  ISETP.GE.AND P5, PT, R12, RZ, PT ;  /* 0x000000ff0c00720c */ /* 0x000fe20003fa6270 */
[----:B------:R-:W-:Y:S01]  /*8fc0*/  IMAD.HI.U32 R12, R14, R9, RZ ;  /* 0x000000090e0c7227 */ /* 0x000fe200078e00ff */
[----:B------:R0:W-:Y:S03]  /*8fd0*/  STL [R1+0x2728], R2 ;  /* 0x0027280201007387 */ /* 0x0001e60000100800 */
[--C-:B------:R-:W-:Y:S02]  /*8fe0*/  @!P1 IMAD.IADD R8, R8, 0x1, -R21.reuse ;  /* 0x0000000108089824 */ /* 0x100fe400078e0a15 */
[----:B------:R-:W-:Y:S01]  /*8ff0*/  IMAD.MOV R12, RZ, RZ, -R12 ;  /* 0x000000ffff0c7224 */ /* 0x000fe200078e0a0c */
[----:B------:R1:W-:Y:S01]  /*9000*/  STL [R1+0x2724], R14 ;  /* 0x0027240e01007387 */ /* 0x0003e20000100800 */
[----:B------:R-:W-:Y:S01]  /*9010*/  @!P2 IMAD.IADD R11, R11, 0x1, -R21 ;  /* 0x000000010b0ba824 */ /* 0x000fe200078e0a15 */
[----:B---3--:R-:W-:Y:S01]  /*9020*/  ISETP.GE.AND P2, PT, R15, RZ, PT ;  /* 0x000000ff0f00720c */ /* 0x008fe20003f46270 */
[----:B------:R-:W-:Y:S01]  /*9030*/  @!P4 IMAD.MOV R4, RZ, RZ, -R4 ;  /* 0x000000ffff04c224 */ /* 0x000fe200078e0a04 */
[----:B------:R-:W3:Y:S01]  /*9040*/  LDL.LU R15, [R1+0x8c] ;  /* 0x00008c00010f7983 */ /* 0x000ee20000300800 */
[----:B------:R-:W-:-:S02]  /*9050*/  IMAD R9, R21, R12, R9 ;  /* 0x0000000c15097224 */ /* 0x000fc400078e0209 */
[----:B------:R-:W-:Y:S01]  /*9060*/  @!P6 IMAD.IADD R5, R5, 0x1, -R21 ;  /* 0x000000010505e824 */ /* 0x000fe200078e0a15 */
[----:B------:R-:W3:Y:S01]  /*9070*/  LDL.LU R12, [R1+0x88] ;  /* 0x00008800010c7983 */ /* 0x000ee20000300800 */
[----:B--2---:R-:W-:Y:S01]  /*9080*/  ISETP.GE.AND P1, PT, R13, RZ, PT ;  /* 0x000000ff0d00720c */ /* 0x004fe20003f26270 */
[----:B------:R-:W-:-:S04]  /*9090*/  IMAD.HI.U32 R13, R14, R2, RZ ;  /* 0x000000020e0d7227 */ /* 0x000fc800078e00ff */
[----:B0-----:R-:W-:Y:S02]  /*90a0*/  IMAD.MOV.U32 R2, RZ, RZ, R6 ;  /* 0x000000ffff027224 */ /* 0x001fe400078e0006 */
[----:B------:R-:W2:Y:S02]  /*90b0*/  LDL.LU R6, [R1+0x80] ;  /* 0x0000800001067983 */ /* 0x000ea40000300800 */
[----:B------:R-:W-:Y:S02]  /*90c0*/  @!P0 IMAD.MOV R2, RZ, RZ, -R2 ;  /* 0x000000ffff028224 */ /* 0x000fe400078e0a02 */
[----:B------:R-:W-:Y:S04]  /*90d0*/  STL [R1+0x924], R4 ;  /* 0x0009240401007387 */ /* 0x000fe80000100800 */
[----:B------:R0:W-:Y:S01]  /*90e0*/  STL [R1+0x920], R2 ;  /* 0x0009200201007387 */ /* 0x0001e20000100800 */
[----:B-1----:R-:W-:-:S02]  /*90f0*/  IMAD.MOV.U32 R14, RZ, RZ, R10 ;  /* 0x000000ffff0e7224 */ /* 0x002fc400078e000a */
[----:B0-----:R-:W-:Y:S02]  /*9100*/  IMAD.MOV.U32 R2, RZ, RZ, R5 ;  /* 0x000000ffff027224 */ /* 0x001fe400078e0005 */
[----:B------:R-:W2:Y:S02]  /*9110*/  LDL.LU R5, [R1+0x7c] ;  /* 0x00007c0001057983 */ /* 0x000ea40000300800 */
[----:B------:R-:W-:Y:S02]  /*9120*/  @!P5 IMAD.MOV R2, RZ, RZ, -R2 ;  /* 0x000000ffff02d224 */ /* 0x000fe400078e0a02 */
[----:B------:R-:W2:Y:S04]  /*9130*/  LDL.LU R10, [R1+0x78] ;  /* 0x00007800010a7983 */ /* 0x000ea80000300800 */
[----:B------:R0:W-:Y:S04]  /*9140*/  STL [R1+0x91c], R2 ;  /* 0x00091c0201007387 */ /* 0x0001e80000100800 */
[----:B0-----:R-:W2:Y:S01]  /*9150*/  LDL.LU R2, [R1+0x2728] ;  /* 0x0027280001027983 */ /* 0x001ea20000300800 */
[----:B------:R-:W-:Y:S01]  /*9160*/  @!P3 IMAD.MOV R14, RZ, RZ, -R14 ;  /* 0x000000ffff0eb224 */ /* 0x000fe200078e0a0e */
[----:B------:R-:W-:-:S04]  /*9170*/  ISETP.GT.U32.AND P0, PT, R21, R11, PT ;  /* 0x0000000b1500720c */ /* 0x000fc80003f04070 */
[----:B------:R0:W-:Y:S01]  /*9180*/  STL [R1+0x918], R14 ;  /* 0x0009180e01007387 */ /* 0x0001e20000100800 */
[----:B------:R-:W-:-:S03]  /*9190*/  ISETP.GT.U32.AND P4, PT, R21, R8, PT ;  /* 0x000000081500720c */ /* 0x000fc60003f84070 */
[----:B0-----:R-:W3:Y:S01]  /*91a0*/  LDL.LU R14, [R1+0x2724] ;  /* 0x00272400010e7983 */ /* 0x001ee20000300800 */
[C---:B------:R-:W-:Y:S01]  /*91b0*/  ISETP.GT.U32.AND P5, PT, R21.reuse, R9, PT ;  /* 0x000000091500720c */ /* 0x040fe20003fa4070 */
[----:B------:R-:W-:Y:S01]  /*91c0*/  IMAD.MOV R13, RZ, RZ, -R13 ;  /* 0x000000ffff0d7224 */ /* 0x000fe200078e0a0d */
[----:B------:R-:W-:Y:S02]  /*91d0*/  ISETP.GT.U32.AND P6, PT, R21, R7, PT ;  /* 0x000000071500720c */ /* 0x000fe40003fc4070 */
[----:B------:R-:W-:-:S05]  /*91e0*/  @!P0 IMAD.IADD R11, R11, 0x1, -R21 ;  /* 0x000000010b0b8824 */ /* 0x000fca00078e0a15 */
[----:B------:R-:W-:Y:S01]  /*91f0*/  @!P4 IMAD.IADD R8, R8, 0x1, -R21 ;  /* 0x000000010808c824 */ /* 0x000fe200078e0a15 */
[----:B----4-:R-:W-:-:S03]  /*9200*/  IABS R4, R26 ;  /* 0x0000001a00047213 */ /* 0x010fc60000000000 */
[----:B------:R-:W-:Y:S02]  /*9210*/  @!P1 IMAD.MOV R8, RZ, RZ, -R8 ;  /* 0x000000ffff089224 */ /* 0x000fe400078e0a08 */
[--C-:B------:R-:W-:Y:S01]  /*9220*/  @!P5 IMAD.IADD R9, R9, 0x1, -R21.reuse ;  /* 0x000000010909d824 */ /* 0x100fe200078e0a15 */
[----:B------:R-:W-:Y:S02]  /*9230*/  ISETP.GE.AND P5, PT, R26, RZ, PT ;  /* 0x000000ff1a00720c */ /* 0x000fe40003fa6270 */
[----:B------:R-:W4:Y:S01]  /*9240*/  LDL.LU R26, [R1+0x90] ;  /* 0x00009000011a7983 */ /* 0x000f220000300800 */
[----:B------:R-:W-:-:S03]  /*9250*/  @!P6 IMAD.IADD R7, R7, 0x1, -R21 ;  /* 0x000000010707e824 */ /* 0x000fc600078e0a15 */
[----:B------:R-:W-:Y:S02]  /*9260*/  STL [R1+0x914], R8 ;  /* 0x0009140801007387 */ /* 0x000fe40000100800 */
[----:B------:R-:W-:-:S13]  /*9270*/  ISETP.GT.U32.AND P6, PT, R21, R7, PT ;  /* 0x000000071500720c */ /* 0x000fda0003fc4070 */
[----:B------:R-:W-:Y:S02]  /*9280*/  @!P6 IMAD.IADD R7, R7, 0x1, -R21 ;  /* 0x000000010707e824 */ /* 0x000fe400078e0a15 */
[C---:B--2---:R-:W-:Y:S02]  /*9290*/  IMAD R2, R21.reuse, R13, R2 ;  /* 0x0000000d15027224 */ /* 0x044fe400078e0202 */
[----:B------:R-:W-:Y:S02]  /*92a0*/  IMAD.MOV.U32 R13, RZ, RZ, R11 ;  /* 0x000000ffff0d7224 */ /* 0x000fe400078e000b */
[----:B------:R-:W2:Y:S02]  /*92b0*/  LDL.LU R11, [R1+0xc8] ;  /* 0x0000c800010b7983 */ /* 0x000ea40000300800 */
[----:B------:R-:W-:Y:S01]  /*92c0*/  @!P2 IMAD.MOV R13, RZ, RZ, -R13 ;  /* 0x000000ffff0da224 */ /* 0x000fe200078e0a0d */
[----:B------:R-:W-:-:S04]  /*92d0*/  ISETP.GT.U32.AND P4, PT, R21, R2, PT ;  /* 0x000000021500720c */ /* 0x000fc80003f84070 */
[----:B------:R0:W-:Y:S01]  /*92e0*/  STL [R1+0x910], R13 ;  /* 0x0009100d01007387 */ /* 0x0001e20000100800 */
[----:B------:R-:W-:-:S03]  /*92f0*/  ISETP.GE.AND P3, PT, R10, RZ, PT ;  /* 0x000000ff0a00720c */ /* 0x000fc60003f66270 */
[----:B0-----:R-:W2:Y:S05]  /*9300*/  LDL.LU R13, [R1+0xcc] ;  /* 0x0000cc00010d7983 */ /* 0x001eaa0000300800 */
[----:B------:R-:W-:Y:S01]  /*9310*/  @!P4 IMAD.IADD R2, R2, 0x1, -R21 ;  /* 0x000000010202c824 */ /* 0x000fe200078e0a15 */
[----:B------:R-:W-:-:S04]  /*9320*/  ISETP.GT.U32.AND P4, PT, R21, R9, PT ;  /* 0x000000091500720c */ /* 0x000fc80003f84070 */
[----:B------:R-:W-:Y:S01]  /*9330*/  @!P3 IMAD.MOV R7, RZ, RZ, -R7 ;  /* 0x000000ffff07b224 */ /* 0x000fe200078e0a07 */
[----:B---3--:R-:W-:-:S04]  /*9340*/  IABS R10, R15 ;  /* 0x0000000f000a7213 */ /* 0x008fc80000000000 */
[----:B------:R0:W-:Y:S04]  /*9350*/  STL [R1+0x90c], R7 ;  /* 0x00090c0701007387 */ /* 0x0001e80000100800 */
[----:B------:R-:W-:Y:S01]  /*9360*/  @!P4 IMAD.IADD R9, R9, 0x1, -R21 ;  /* 0x000000010909c824 */ /* 0x000fe200078e0a15 */
[----:B------:R-:W-:Y:S02]  /*9370*/  ISETP.GE.AND P4, PT, R15, RZ, PT ;  /* 0x000000ff0f00720c */ /* 0x000fe40003f86270 */
[----:B------:R-:W3:Y:S01]  /*9380*/  LDL R15, [R1+0xa0] ;  /* 0x0000a000010f7983 */ /* 0x000ee20000100800 */
[----:B------:R-:W-:Y:S01]  /*9390*/  ISETP.GE.AND P0, PT, R5, RZ, PT ;  /* 0x000000ff0500720c */ /* 0x000fe20003f06270 */
[----:B------:R-:W-:-:S04]  /*93a0*/  IMAD.HI.U32 R5, R14, R4, RZ ;  /* 0x000000040e057227 */ /* 0x000fc800078e00ff */
[----:B------:R-:W-:Y:S01]  /*93b0*/  IMAD.MOV R5, RZ, RZ, -R5 ;  /* 0x000000ffff057224 */ /* 0x000fe200078e0a05 */
[----:B------:R-:W-:-:S03]  /*93c0*/  ISETP.GT.U32.AND P1, PT, R21, R2, PT ;  /* 0x000000021500720c */ /* 0x000fc60003f24070 */
[----:B------:R-:W-:-:S05]  /*93d0*/  IMAD R5, R21, R5, R4 ;  /* 0x0000000515057224 */ /* 0x000fca00078e0204 */
[----:B------:R-:W-:Y:S01]  /*93e0*/  ISETP.GT.U32.AND P2, PT, R21, R5, PT ;  /* 0x000000051500720c */ /* 0x000fe20003f44070 */
[----:B------:R-:W-:Y:S01]  /*93f0*/  IMAD.HI.U32 R8, R14, R10, RZ ;  /* 0x0000000a0e087227 */ /* 0x000fe200078e00ff */
[----:B------:R-:W-:-:S03]  /*9400*/  ISETP.GE.AND P6, PT, R6, RZ, PT ;  /* 0x000000ff0600720c */ /* 0x000fc60003fc6270 */
[----:B------:R-:W-:Y:S02]  /*9410*/  IMAD.MOV R8, RZ, RZ, -R8 ;  /* 0x000000ffff087224 */ /* 0x000fe400078e0a08 */
[----:B0-----:R-:W-:Y:S02]  /*9420*/  IMAD.MOV.U32 R7, RZ, RZ, R9 ;  /* 0x000000ffff077224 */ /* 0x001fe400078e0009 */
[--C-:B------:R-:W-:Y:S02]  /*9430*/  @!P1 IMAD.IADD R2, R2, 0x1, -R21.reuse ;  /* 0x0000000102029824 */ /* 0x100fe400078e0a15 */
[----:B------:R-:W-:Y:S02]  /*9440*/  IMAD R10, R21, R8, R10 ;  /* 0x00000008150a7224 */ /* 0x000fe400078e020a */
[----:B------:R-:W-:Y:S01]  /*9450*/  @!P2 IMAD.IADD R5, R5, 0x1, -R21 ;  /* 0x000000010505a824 */ /* 0x000fe200078e0a15 */
[----:B------:R-:W-:Y:S01]  /*9460*/  IABS R6, R12 ;  /* 0x0000000c00067213 */ /* 0x000fe20000000000 */
[----:B------:R-:W-:Y:S01]  /*9470*/  @!P0 IMAD.MOV R7, RZ, RZ, -R7 ;  /* 0x000000ffff078224 */ /* 0x000fe200078e0a07 */
[----:B------:R-:W-:-:S02]  /*9480*/  ISETP.GE.AND P3, PT, R12, RZ, PT ;  /* 0x000000ff0c00720c */ /* 0x000fc40003f66270 */
[----:B------:R-:W3:Y:S04]  /*9490*/  LDL R12, [R1+0x9c] ;  /* 0x00009c00010c7983 */ /* 0x000ee80000100800 */
[----:B------:R0:W-:Y:S04]  /*94a0*/  STL [R1+0x908], R7 ;  /* 0x0009080701007387 */ /* 0x0001e80000100800 */
[----:B----4-:R1:W-:Y:S01]  /*94b0*/  STL [R1+0x2720], R26 ;  /* 0x0027201a01007387 */ /* 0x0103e20000100800 */
[----:B0-----:R-:W-:Y:S02]  /*94c0*/  IABS R7, R26 ;  /* 0x0000001a00077213 */ /* 0x001fe40000000000 */
[----:B--2---:R-:W-:-:S02]  /*94d0*/  ISETP.GE.AND P2, PT, R13, RZ, PT ;  /* 0x000000ff0d00720c */ /* 0x004fc40003f46270 */
[----:B------:R-:W-:Y:S01]  /*94e0*/  IABS R8, R13 ;  /* 0x0000000d00087213 */ /* 0x000fe20000000000 */
[----:B------:R-:W-:-:S04]  /*94f0*/  IMAD.MOV.U32 R13, RZ, RZ, R2 ;  /* 0x000000ffff0d7224 */ /* 0x000fc800078e0002 */
[----:B------:R-:W-:-:S05]  /*9500*/  @!P6 IMAD.MOV R13, RZ, RZ, -R13 ;  /* 0x000000ffff0de224 */ /* 0x000fca00078e0a0d */
[----:B------:R0:W-:Y:S04]  /*9510*/  STL [R1+0x904], R13 ;  /* 0x0009040d01007387 */ /* 0x0001e80000100800 */
[----:B-1----:R-:W2:Y:S01]  /*9520*/  LDL R26, [R1+0xa8] ;  /* 0x0000a800011a7983 */ /* 0x002ea20000100800 */
[----:B0-----:R-:W-:-:S04]  /*9530*/  IMAD.HI.U32 R13, R14, R7, RZ ;  /* 0x000000070e0d7227 */ /* 0x001fc800078e00ff */
[----:B------:R-:W-:-:S04]  /*9540*/  IMAD.MOV R13, RZ, RZ, -R13 ;  /* 0x000000ffff0d7224 */ /* 0x000fc800078e0a0d */
[----:B------:R-:W-:Y:S02]  /*9550*/  IMAD R7, R21, R13, R7 ;  /* 0x0000000d15077224 */ /* 0x000fe400078e0207 */
[----:B------:R-:W4:Y:S01]  /*9560*/  LDL R13, [R1+0xa4] ;  /* 0x0000a400010d7983 */ /* 0x000f220000100800 */
[----:B---3--:R-:W-:-:S03]  /*9570*/  IABS R9, R15 ;  /* 0x0000000f00097213 */ /* 0x008fc60000000000 */
[----:B------:R-:W3:Y:S01]  /*9580*/  LDL R15, [R1+0xac] ;  /* 0x0000ac00010f7983 */ /* 0x000ee20000100800 */
[----:B------:R-:W-:Y:S01]  /*9590*/  IMAD.HI.U32 R4, R14, R6, RZ ;  /* 0x000000060e047227 */ /* 0x000fe200078e00ff */
[----:B------:R-:W-:-:S03]  /*95a0*/  ISETP.GT.U32.AND P0, PT, R21, R5, PT ;  /* 0x000000051500720c */ /* 0x000fc60003f04070 */
[----:B------:R-:W-:-:S04]  /*95b0*/  IMAD.MOV R4, RZ, RZ, -R4 ;  /* 0x000000ffff047224 */ /* 0x000fc800078e0a04 */
[----:B------:R-:W-:-:S05]  /*95c0*/  IMAD R6, R21, R4, R6 ;  /* 0x0000000415067224 */ /* 0x000fca00078e0206 */
[----:B------:R-:W-:Y:S01]  /*95d0*/  ISETP.GT.U32.AND P6, PT, R21, R6, PT ;  /* 0x000000061500720c */ /* 0x000fe20003fc4070 */
[----:B------:R-:W-:Y:S01]  /*95e0*/  @!P0 IMAD.IADD R5, R5, 0x1, -R21 ;  /* 0x0000000105058824 */ /* 0x000fe200078e0a15 */
[----:B------:R-:W-:Y:S02]  /*95f0*/  ISETP.GT.U32.AND P0, PT, R21, R10, PT ;  /* 0x0000000a1500720c */ /* 0x000fe40003f04070 */
[----:B------:R-:W-:Y:S01]  /*9600*/  IABS R4, R12 ;  /* 0x0000000c00047213 */ /* 0x000fe20000000000 */
[----:B------:R-:W-:Y:S01]  /*9610*/  IMAD.HI.U32 R12, R14, R8, RZ ;  /* 0x000000080e0c7227 */ /* 0x000fe200078e00ff */
[----:B------:R-:W-:Y:S02]  /*9620*/  ISETP.GE.AND P1, PT, R11, RZ, PT ;  /* 0x000000ff0b00720c */ /* 0x000fe40003f26270 */
[----:B------:R-:W-:Y:S01]  /*9630*/  IABS R11, R11 ;  /* 0x0000000b000b7213 */ /* 0x000fe20000000000 */
[----:B------:R-:W-:-:S04]  /*9640*/  IMAD.MOV R12, RZ, RZ, -R12 ;  /* 0x000000ffff0c7224 */ /* 0x000fc800078e0a0c */
[----:B------:R-:W-:Y:S02]  /*9650*/  @!P6 IMAD.IADD R6, R6, 0x1, -R21 ;  /* 0x000000010606e824 */ /* 0x000fe400078e0a15 */
[----:B------:R-:W-:-:S04]  /*9660*/  IMAD.HI.U32 R2, R14, R11, RZ ;  /* 0x0000000b0e027227 */ /* 0x000fc800078e00ff */
[----:B------:R-:W-:Y:S02]  /*9670*/  IMAD R8, R21, R12, R8 ;  /* 0x0000000c15087224 */ /* 0x000fe400078e0208 */
[----:B------:R-:W-:-:S04]  /*9680*/  IMAD.HI.U32 R12, R14, R4, RZ ;  /* 0x000000040e0c7227 */ /* 0x000fc800078e00ff */
[----:B------:R-:W-:Y:S01]  /*9690*/  @!P0 IMAD.IADD R10, R10, 0x1, -R21 ;  /* 0x000000010a0a8824 */ /* 0x000fe200078e0a15 */
[C---:B------:R-:W-:Y:S01]  /*96a0*/  ISETP.GT.U32.AND P0, PT, R21.reuse, R6, PT ;  /* 0x000000061500720c */ /* 0x040fe20003f04070 */
[----:B------:R-:W-:Y:S02]  /*96b0*/  IMAD.MOV R2, RZ, RZ, -R2 ;  /* 0x000000ffff027224 */ /* 0x000fe400078e0a02 */
[----:B------:R-:W-:Y:S02]  /*96c0*/  IMAD.MOV R12, RZ, RZ, -R12 ;  /* 0x000000ffff0c7224 */ /* 0x000fe400078e0a0c */
[----:B------:R-:W-:Y:S02]  /*96d0*/  IMAD R2, R21, R2, R11 ;  /* 0x0000000215027224 */ /* 0x000fe400078e020b */
[----:B------:R-:W-:-:S04]  /*96e0*/  IMAD.HI.U32 R11, R14, R9, RZ ;  /* 0x000000090e0b7227 */ /* 0x000fc800078e00ff */
[C---:B------:R-:W-:Y:S02]  /*96f0*/  IMAD R4, R21.reuse, R12, R4 ;  /* 0x0000000c15047224 */ /* 0x040fe400078e0204 */
[----:B------:R-:W-:Y:S02]  /*9700*/  IMAD.MOV R11, RZ, RZ, -R11 ;  /* 0x000000ffff0b7224 */ /* 0x000fe400078e0a0b */
[----:B------:R-:W-:Y:S02]  /*9710*/  @!P0 IMAD.IADD R6, R6, 0x1, -R21 ;  /* 0x0000000106068824 */ /* 0x000fe400078e0a15 */
[----:B------:R-:W-:Y:S01]  /*9720*/  IMAD R9, R21, R11, R9 ;  /* 0x0000000b15097224 */ /* 0x000fe200078e0209 */
[----:B--2---:R-:W-:Y:S01]  /*9730*/  IABS R11, R26 ;  /* 0x0000001a000b7213 */ /* 0x004fe20000000000 */
[----:B------:R-:W-:Y:S01]  /*9740*/  IMAD.MOV.U32 R26, RZ, RZ, R6 ;  /* 0x000000ffff1a7224 */ /* 0x000fe200078e0006 */
[----:B----4-:R-:W-:Y:S01]  /*9750*/  IABS R12, R13 ;  /* 0x0000000d000c7213 */ /* 0x010fe20000000000 */
[----:B------:R-:W-:Y:S01]  /*9760*/  IMAD.MOV.U32 R13, RZ, RZ, R5 ;  /* 0x000000ffff0d7224 */ /* 0x000fe200078e0005 */
[----:B---3--:R-:W-:-:S03]  /*9770*/  IABS R5, R15 ;  /* 0x0000000f00057213 */ /* 0x008fc60000000000 */
[----:B------:R-:W-:Y:S02]  /*9780*/  @!P5 IMAD.MOV R13, RZ, RZ, -R13 ;  /* 0x000000ffff0dd224 */ /* 0x000fe400078e0a0d */
[----:B------:R-:W-:-:S03]  /*9790*/  IMAD.HI.U32 R6, R14, R12, RZ ;  /* 0x0000000c0e067227 */ /* 0x000fc600078e00ff */
[----:B------:R0:W-:Y:S01]  /*97a0*/  STL [R1+0x8fc], R13 ;  /* 0x0008fc0d01007387 */ /* 0x0001e20000100800 */
[----:B------:R-:W-:-:S04]  /*97b0*/  IMAD.HI.U32 R15, R14, R11, RZ ;  /* 0x0000000b0e0f7227 */ /* 0x000fc800078e00ff */
[----:B------:R-:W-:Y:S02]  /*97c0*/  @!P3 IMAD.MOV R26, RZ, RZ, -R26 ;  /* 0x000000ffff1ab224 */ /* 0x000fe400078e0a1a */
[----:B0-----:R-:W-:-:S03]  /*97d0*/  IMAD.HI.U32 R13, R14, R5, RZ ;  /* 0x000000050e0d7227 */ /* 0x001fc600078e00ff */
[----:B------:R0:W-:Y:S01]  /*97e0*/  STL [R1+0x8f8], R26 ;  /* 0x0008f81a01007387 */ /* 0x0001e20000100800 */
[----:B------:R-:W-:Y:S02]  /*97f0*/  IMAD.MOV R6, RZ, RZ, -R6 ;  /* 0x000000ffff067224 */ /* 0x000fe400078e0a06 */
[----:B------:R-:W-:Y:S02]  /*9800*/  IMAD.MOV R13, RZ, RZ, -R13 ;  /* 0x000000ffff0d7224 */ /* 0x000fe400078e0a0d */
[----:B------:R-:W-:Y:S02]  /*9810*/  IMAD.MOV R15, RZ, RZ, -R15 ;  /* 0x000000ffff0f7224 */ /* 0x000fe400078e0a0f */
[C---:B------:R-:W-:Y:S01]  /*9820*/  IMAD R6, R21.reuse, R6, R12 ;  /* 0x0000000615067224 */ /* 0x040fe200078e020c */
[----:B0-----:R-:W2:Y:S01]  /*9830*/  LDL.LU R26, [R1+0x2720] ;  /* 0x00272000011a7983 */ /* 0x001ea20000300800 */
[C---:B------:R-:W-:Y:S02]  /*9840*/  IMAD R5, R21.reuse, R13, R5 ;  /* 0x0000000d15057224 */ /* 0x040fe400078e0205 */
[C---:B------:R-:W-:Y:S01]  /*9850*/  IMAD R11, R21.reuse, R15, R11 ;  /* 0x0000000f150b7224 */ /* 0x040fe200078e020b */
[----:B------:R-:W3:Y:S04]  /*9860*/  LDL.LU R12, [R1+0x9c] ;  /* 0x00009c00010c7983 */ /* 0x000ee80000300800 */
[----:B------:R-:W4:Y:S04]  /*9870*/  LDL R13, [R1+0xb0] ;  /* 0x0000b000010d7983 */ /* 0x000f280000100800 */
[----:B------:R-:W3:Y:S01]  /*9880*/  LDL R15, [R1+0xb4] ;  /* 0x0000b400010f7983 */ /* 0x000ee20000100800 */
[----:B------:R-:W-:-:S02]  /*9890*/  ISETP.GT.U32.AND P6, PT, R21, R2, PT ;  /* 0x000000021500720c */ /* 0x000fc40003fc4070 */
[C---:B------:R-:W-:Y:S02]  /*98a0*/  ISETP.GT.U32.AND P5, PT, R21.reuse, R10, PT ;  /* 0x0000000a1500720c */ /* 0x040fe40003fa4070 */
[----:B------:R-:W-:-:S09]  /*98b0*/  ISETP.GT.U32.AND P0, PT, R21, R8, PT ;  /* 0x000000081500720c */ /* 0x000fd20003f04070 */
[----:B------:R-:W-:-:S05]  /*98c0*/  @!P6 IMAD.IADD R2, R2, 0x1, -R21 ;  /* 0x000000010202e824 */ /* 0x000fca00078e0a15 */
[----:B------:R-:W-:Y:S01]  /*98d0*/  ISETP.GT.U32.AND P6, PT, R21, R2, PT ;  /* 0x000000021500720c */ /* 0x000fe20003fc4070 */
[----:B------:R-:W-:-:S04]  /*98e0*/  @!P5 IMAD.IADD R10, R10, 0x1, -R21 ;  /* 0x000000010a0ad824 */ /* 0x000fc800078e0a15 */
[----:B------:R-:W-:Y:S02]  /*98f0*/  @!P4 IMAD.MOV R10, RZ, RZ, -R10 ;  /* 0x000000ffff0ac224 */ /* 0x000fe400078e0a0a */
[----:B------:R-:W-:-:S03]  /*9900*/  @!P0 IMAD.IADD R8, R8, 0x1, -R21 ;  /* 0x0000000108088824 */ /* 0x000fc600078e0a15 */
[----:B------:R4:W-:Y:S03]  /*9910*/  STL [R1+0x8ec], R10 ;  /* 0x0008ec0a01007387 */ /* 0x0009e60000100800 */
[----:B------:R-:W-:Y:S01]  /*9920*/  @!P6 IMAD.IADD R2, R2, 0x1, -R21 ;  /* 0x000000010202e824 */ /* 0x000fe200078e0a15 */
[----:B--2---:R-:W-:-:S03]  /*9930*/  ISETP.GE.AND P0, PT, R26, RZ, PT ;  /* 0x000000ff1a00720c */ /* 0x004fc60003f06270 */
[----:B------:R-:W-:Y:S01]  /*9940*/  IMAD.MOV.U32 R26, RZ, RZ, R2 ;  /* 0x000000ffff1a7224 */ /* 0x000fe200078e0002 */
[----:B----4-:R-:W-:Y:S02]  /*9950*/  IABS R10, R13 ;  /* 0x0000000d000a7213 */ /* 0x010fe40000000000 */
[----:B------:R-:W2:Y:S01]  /*9960*/  LDL R13, [R1+0xa0] ;  /* 0x0000a000010d7983 */ /* 0x000ea20000100800 */
[----:B---3--:R-:W-:-:S03]  /*9970*/  IABS R2, R15 ;  /* 0x0000000f00027213 */ /* 0x008fc60000000000 */
[----:B------:R-:W3:Y:S01]  /*9980*/  LDL.LU R15, [R1+0xa4] ;  /* 0x0000a400010f7983 */ /* 0x000ee20000300800 */
[----:B------:R-:W-:Y:S01]  /*9990*/  @!P1 IMAD.MOV R26, RZ, RZ, -R26 ;  /* 0x000000ffff1a9224 */ /* 0x000fe200078e0a1a */
[----:B------:R-:W-:-:S04]  /*99a0*/  ISETP.GT.U32.AND P1, PT, R21, R6, PT ;  /* 0x000000061500720c */ /* 0x000fc80003f24070 */
[----:B------:R0:W-:Y:S09]  /*99b0*/  STL [R1+0x8e8], R26 ;  /* 0x0008e81a01007387 */ /* 0x0001f20000100800 */
[----:B------:R-:W-:Y:S01]  /*99c0*/  @!P1 IMAD.IADD R6, R6, 0x1, -R21 ;  /* 0x0000000106069824 */ /* 0x000fe200078e0a15 */
[----:B0-----:R-:W4:Y:S01]  /*99d0*/  LDL.LU R26, [R1+0xb8] ;  /* 0x0000b800011a7983 */ /* 0x001f220000300800 */
[----:B---3--:R-:W-:-:S03]  /*99e0*/  ISETP.GE.AND P1, PT, R15, RZ, PT ;  /* 0x000000ff0f00720c */ /* 0x008fc60003f26270 */
[----:B------:R-:W3:Y:S01]  /*99f0*/  LDL.LU R15, [R1+0xc0] ;  /* 0x0000c000010f7983 */ /* 0x000ee20000300800 */
[C---:B------:R-:W-:Y:S02]  /*9a00*/  ISETP.GT.U32.AND P3, PT, R21.reuse, R7, PT ;  /* 0x000000071500720c */ /* 0x040fe40003f64070 */
[C---:B------:R-:W-:Y:S02]  /*9a10*/  ISETP.GT.U32.AND P5, PT, R21.reuse, R4, PT ;  /* 0x000000041500720c */ /* 0x040fe40003fa4070 */
[----:B------:R-:W-:-:S09]  /*9a20*/  ISETP.GT.U32.AND P6, PT, R21, R9, PT ;  /* 0x000000091500720c */ /* 0x000fd20003fc4070 */
[--C-:B------:R-:W-:Y:S02]  /*9a30*/  @!P3 IMAD.IADD R7, R7, 0x1, -R21.reuse ;  /* 0x000000010707b824 */ /* 0x100fe400078e0a15 */
[--C-:B------:R-:W-:Y:S02]  /*9a40*/  @!P5 IMAD.IADD R4, R4, 0x1, -R21.reuse ;  /* 0x000000010404d824 */ /* 0x100fe400078e0a15 */
[----:B------:R-:W-:Y:S01]  /*9a50*/  @!P6 IMAD.IADD R9, R9, 0x1, -R21 ;  /* 0x000000010909e824 */ /* 0x000fe200078e0a15 */
[C---:B------:R-:W-:Y:S02]  /*9a60*/  ISETP.GT.U32.AND P5, PT, R21.reuse, R7, PT ;  /* 0x000000071500720c */ /* 0x040fe40003fa4070 */
[C---:B------:R-:W-:Y:S02]  /*9a70*/  ISETP.GT.U32.AND P3, PT, R21.reuse, R8, PT ;  /* 0x000000081500720c */ /* 0x040fe40003f64070 */
[C---:B------:R-:W-:Y:S01]  /*9a80*/  ISETP.GT.U32.AND P4, PT, R21.reuse, R9, PT ;  /* 0x000000091500720c */ /* 0x040fe20003f84070 */
[----:B---3--:R0:W-:Y:S04]  /*9a90*/  STL [R1+0x2718], R15 ;  /* 0x0027180f01007387 */ /* 0x0081e80000100800 */
[----:B0-----:R-:W3:Y:S01]  /*9aa0*/  LDL.LU R15, [R1+0xa8] ;  /* 0x0000a800010f7983 */ /* 0x001ee20000300800 */
[----:B------:R-:W-:-:S03]  /*9ab0*/  ISETP.GT.U32.AND P6, PT, R21, R4, PT ;  /* 0x000000041500720c */ /* 0x000fc60003fc4070 */
[--C-:B------:R-:W-:Y:S01]  /*9ac0*/  @!P5 IMAD.IADD R7, R7, 0x1, -R21.reuse ;  /* 0x000000010707d824 */ /* 0x100fe200078e0a15 */
[----:B------:R-:W-:Y:S01]  /*9ad0*/  ISETP.GE.AND P5, PT, R12, RZ, PT ;  /* 0x000000ff0c00720c */ /* 0x000fe20003fa6270 */
[----:B------:R-:W-:Y:S01]  /*9ae0*/  IMAD.HI.U32 R12, R14, R10, RZ ;  /* 0x0000000a0e0c7227 */ /* 0x000fe200078e00ff */
[----:B------:R0:W-:Y:S03]  /*9af0*/  STL [R1+0x271c], R2 ;  /* 0x00271c0201007387 */ /* 0x0001e60000100800 */
[--C-:B------:R-:W-:Y:S01]  /*9b00*/  @!P4 IMAD.IADD R9, R9, 0x1, -R21.reuse ;  /* 0x000000010909c824 */ /* 0x100fe200078e0a15 */
[----:B--2---:R-:W-:Y:S01]  /*9b10*/  ISETP.GE.AND P4, PT, R13, RZ, PT ;  /* 0x000000ff0d00720c */ /* 0x004fe20003f86270 */
[----:B------:R-:W-:Y:S02]  /*9b20*/  @!P3 IMAD.IADD R8, R8, 0x1, -R21 ;  /* 0x000000010808b824 */ /* 0x000fe400078e0a15 */
[----:B------:R-:W-:-:S02]  /*9b30*/  IMAD.MOV R12, RZ, RZ, -R12 ;  /* 0x000000ffff0c7224 */ /* 0x000fc400078e0a0c */
[----:B------:R-:W-:Y:S01]  /*9b40*/  IMAD.HI.U32 R13, R14, R2, RZ ;  /* 0x000000020e0d7227 */ /* 0x000fe200078e00ff */
[----:B------:R-:W-:-:S03]  /*9b50*/  ISETP.GT.U32.AND P3, PT, R21, R11, PT ;  /* 0x0000000b1500720c */ /* 0x000fc60003f64070 */
[----:B0-----:R-:W-:Y:S02]  /*9b60*/  IMAD.MOV.U32 R2, RZ, RZ, R7 ;  /* 0x000000ffff027224 */ /* 0x001fe400078e0007 */
[----:B------:R-:W-:Y:S02]  /*9b70*/  @!P2 IMAD.MOV R8, RZ, RZ, -R8 ;  /* 0x000000ffff08a224 */ /* 0x000fe400078e0a08 */
[----:B------:R-:W-:Y:S02]  /*9b80*/  IMAD R10, R21, R12, R10 ;  /* 0x0000000c150a7224 */ /* 0x000fe400078e020a */
[----:B------:R-:W-:Y:S01]  /*9b90*/  @!P0 IMAD.MOV R2, RZ, RZ, -R2 ;  /* 0x000000ffff028224 */ /* 0x000fe200078e0a02 */
[----:B------:R-:W2:Y:S01]  /*9ba0*/  LDL.LU R12, [R1+0xbc] ;  /* 0x0000bc00010c7983 */ /* 0x000ea20000300800 */
[----:B------:R-:W-:-:S03]  /*9bb0*/  @!P6 IMAD.IADD R4, R4, 0x1, -R21 ;  /* 0x000000010404e824 */ /* 0x000fc600078e0a15 */
[----:B------:R-:W2:Y:S04]  /*9bc0*/  LDL.LU R7, [R1+0xb0] ;  /* 0x0000b00001077983 */ /* 0x000ea80000300800 */
[----:B------:R0:W-:Y:S01]  /*9bd0*/  STL [R1+0x8e4], R8 ;  /* 0x0008e40801007387 */ /* 0x0001e20000100800 */
[----:B------:R-:W-:-:S03]  /*9be0*/  @!P3 IMAD.IADD R11, R11, 0x1, -R21 ;  /* 0x000000010b0bb824 */ /* 0x000fc600078e0a15 */
[----:B0-----:R-:W2:Y:S04]  /*9bf0*/  LDL.LU R8, [R1+0xb4] ;  /* 0x0000b40001087983 */ /* 0x001ea80000300800 */
[----:B------:R0:W-:Y:S02]  /*9c00*/  STL [R1+0x8e0], R2 ;  /* 0x0008e00201007387 */ /* 0x0001e40000100800 */
[----:B0-----:R-:W-:-:S04]  /*9c10*/  IMAD.MOV.U32 R2, RZ, RZ, R4 ;  /* 0x000000ffff027224 */ /* 0x001fc800078e0004 */
[----:B------:R-:W-:Y:S01]  /*9c20*/  @!P5 IMAD.MOV R2, RZ, RZ, -R2 ;  /* 0x000000ffff02d224 */ /* 0x000fe200078e0a02 */
[----:B---3--:R-:W-:Y:S01]  /*9c30*/  ISETP.GE.AND P3, PT, R15, RZ, PT ;  /* 0x000000ff0f00720c */ /* 0x008fe20003f66270 */
[----:B------:R-:W-:Y:S02]  /*9c40*/  IMAD.MOV.U32 R15, RZ, RZ, R9 ;  /* 0x000000ffff0f7224 */ /* 0x000fe400078e0009 */
[----:B------:R-:W3:Y:S04]  /*9c50*/  LDL.LU R9, [R1+0xac] ;  /* 0x0000ac0001097983 */ /* 0x000ee80000300800 */
[----:B------:R0:W-:Y:S04]  /*9c60*/  STL [R1+0x8dc], R2 ;  /* 0x0008dc0201007387 */ /* 0x0001e80000100800 */
[----:B0-----:R-:W2:Y:S01]  /*9c70*/  LDL.LU R2, [R1+0x271c] ;  /* 0x00271c0001027983 */ /* 0x001ea20000300800 */
[C---:B------:R-:W-:Y:S01]  /*9c80*/  ISETP.GT.U32.AND P2, PT, R21.reuse, R6, PT ;  /* 0x000000061500720c */ /* 0x040fe20003f44070 */
[----:B------:R-:W-:Y:S01]  /*9c90*/  @!P4 IMAD.MOV R15, RZ, RZ, -R15 ;  /* 0x000000ffff0fc224 */ /* 0x000fe200078e0a0f */
[----:B------:R-:W-:-:S02]  /*9ca0*/  ISETP.GT.U32.AND P0, PT, R21, R11, PT ;  /* 0x0000000b1500720c */ /* 0x000fc40003f04070 */
[----:B------:R-:W-:Y:S02]  /*9cb0*/  ISETP.GT.U32.AND P5, PT, R21, R10, PT ;  /* 0x0000000a1500720c */ /* 0x000fe40003fa4070 */
[----:B------:R0:W-:Y:S01]  /*9cc0*/  STL [R1+0x8d8], R15 ;  /* 0x0008d80f01007387 */ /* 0x0001e20000100800 */
[----:B------:R-:W-:-:S06]  /*9cd0*/  IMAD.MOV R13, RZ, RZ, -R13 ;  /* 0x000000ffff0d7224 */ /* 0x000fcc00078e0a0d */
[--C-:B------:R-:W-:Y:S01]  /*9ce0*/  @!P2 IMAD.IADD R6, R6, 0x1, -R21.reuse ;  /* 0x000000010606a824 */ /* 0x100fe200078e0a15 */
[----:B0-----:R-:W3:Y:S01]  /*9cf0*/  LDL.LU R15, [R1+0x2718] ;  /* 0x00271800010f7983 */ /* 0x001ee20000300800 */
[--C-:B------:R-:W-:Y:S02]  /*9d00*/  @!P0 IMAD.IADD R11, R11, 0x1, -R21.reuse ;  /* 0x000000010b0b8824 */ /* 0x100fe400078e0a15 */
[----:B------:R-:W-:Y:S01]  /*9d10*/  @!P1 IMAD.MOV R6, RZ, RZ, -R6 ;  /* 0x000000ffff069224 */ /* 0x000fe200078e0a06 */
[----:B----4-:R-:W-:Y:S01]  /*9d20*/  IABS R4, R26 ;  /* 0x0000001a00047213 */ /* 0x010fe20000000000 */
[----:B------:R-:W-:Y:S01]  /*9d30*/  @!P5 IMAD.IADD R10, R10, 0x1, -R21 ;  /* 0x000000010a0ad824 */ /* 0x000fe200078e0a15 */
[----:B------:R-:W-:Y:S02]  /*9d40*/  ISETP.GE.AND P5, PT, R26, RZ, PT ;  /* 0x000000ff1a00720c */ /* 0x000fe40003fa6270 */
[----:B------:R-:W-:Y:S01]  /*9d50*/  STL [R1+0x8d0], R6 ;  /* 0x0008d00601007387 */ /* 0x000fe20000100800 */
[----:B------:R-:W-:-:S13]  /*9d60*/  ISETP.GT.U32.AND P6, PT, R21, R5, PT ;  /* 0x000000051500720c */ /* 0x000fda0003fc4070 */
[----:B------:R-:W-:Y:S02]  /*9d70*/  @!P6 IMAD.IADD R5, R5, 0x1, -R21 ;  /* 0x000000010505e824 */ /* 0x000fe400078e0a15 */
[C---:B--2---:R-:W-:Y:S02]  /*9d80*/  IMAD R2, R21.reuse, R13, R2 ;  /* 0x0000000d15027224 */ /* 0x044fe400078e0202 */
[----:B------:R-:W-:Y:S02]  /*9d90*/  IMAD.MOV.U32 R13, RZ, RZ, R11 ;  /* 0x000000ffff0d7224 */ /* 0x000fe400078e000b */
[----:B------:R-:W2:Y:S04]  /*9da0*/  LDL.LU R11, [R1+0xfc] ;  /* 0x0000fc00010b7983 */ /* 0x000ea80000300800 */
[----:B------:R-:W4:Y:S01]  /*9db0*/  LDL.LU R26, [R1+0x100] ;  /* 0x00010000011a7983 */ /* 0x000f220000300800 */
[----:B------:R-:W-:Y:S01]  /*9dc0*/  @!P3 IMAD.MOV R13, RZ, RZ, -R13 ;  /* 0x000000ffff0db224 */ /* 0x000fe200078e0a0d */
[----:B------:R-:W-:-:S02]  /*9dd0*/  ISETP.GT.U32.AND P2, PT, R21, R2, PT ;  /* 0x000000021500720c */ /* 0x000fc40003f44070 */
[----:B------:R-:W-:Y:S02]  /*9de0*/  ISETP.GT.U32.AND P6, PT, R21, R5, PT ;  /* 0x000000051500720c */ /* 0x000fe40003fc4070 */
[----:B------:R0:W-:Y:S01]  /*9df0*/  STL [R1+0x8c0], R13 ;  /* 0x0008c00d01007387 */ /* 0x0001e20000100800 */
[----:B---3--:R-:W-:-:S03]  /*9e00*/  ISETP.GE.AND P4, PT, R9, RZ, PT ;  /* 0x000000ff0900720c */ /* 0x008fc60003f86270 */
[----:B0-----:R-:W3:Y:S05]  /*9e10*/  LDL R13, [R1+0xc4] ;  /* 0x0000c400010d7983 */ /* 0x001eea0000100800 */
[--C-:B------:R-:W-:Y:S01]  /*9e20*/  @!P2 IMAD.IADD R2, R2, 0x1, -R21.reuse ;  /* 0x000000010202a824 */ /* 0x100fe200078e0a15 */
[----:B------:R-:W-:Y:S01]  /*9e30*/  ISETP.GE.AND P0, PT, R7, RZ, PT ;  /* 0x000000ff0700720c */ /* 0x000fe20003f06270 */
[----:B------:R-:W-:Y:S01]  /*9e40*/  @!P6 IMAD.IADD R5, R5, 0x1, -R21 ;  /* 0x000000010505e824 */ /* 0x000fe200078e0a15 */
[----:B------:R-:W-:Y:S01]  /*9e50*/  ISETP.GT.U32.AND P2, PT, R21, R10, PT ;  /* 0x0000000a1500720c */ /* 0x000fe20003f44070 */
[----:B------:R-:W-:-:S04]  /*9e60*/  IMAD.HI.U32 R7, R14, R4, RZ ;  /* 0x000000040e077227 */ /* 0x000fc800078e00ff */
[----:B------:R-:W-:Y:S02]  /*9e70*/  IMAD.MOV R7, RZ, RZ, -R7 ;  /* 0x000000ffff077224 */ /* 0x000fe400078e0a07 */
[----:B------:R-:W-:Y:S01]  /*9e80*/  @!P4 IMAD.MOV R5, RZ, RZ, -R5 ;  /* 0x000000ffff05c224 */ /* 0x000fe200078e0a05 */
[----:B------:R-:W-:Y:S01]  /*9e90*/  ISETP.GE.AND P6, PT, R8, RZ, PT ;  /* 0x000000ff0800720c */ /* 0x000fe20003fc6270 */
[----:B------:R-:W-:Y:S01]  /*9ea0*/  IMAD R7, R21, R7, R4 ;  /* 0x0000000715077224 */ /* 0x000fe200078e0204 */
[----:B------:R-:W-:Y:S02]  /*9eb0*/  IABS R8, R12 ;  /* 0x0000000c00087213 */ /* 0x000fe40000000000 */
[----:B------:R-:W-:Y:S01]  /*9ec0*/  ISETP.GE.AND P4, PT, R12, RZ, PT ;  /* 0x000000ff0c00720c */ /* 0x000fe20003f86270 */
[----:B------:R0:W-:Y:S01]  /*9ed0*/  STL [R1+0x8bc], R5 ;  /* 0x0008bc0501007387 */ /* 0x0001e20000100800 */
[----:B------:R-:W-:-:S03]  /*9ee0*/  @!P2 IMAD.IADD R10, R10, 0x1, -R21 ;  /* 0x000000010a0aa824 */ /* 0x000fc600078e0a15 */
[----:B------:R-:W2:Y:S01]  /*9ef0*/  LDL R12, [R1+0xd0] ;  /* 0x0000d000010c7983 */ /* 0x000ea20000100800 */
[----:B------:R-:W-:Y:S02]  /*9f00*/  IABS R9, R15 ;  /* 0x0000000f00097213 */ /* 0x000fe40000000000 */
[----:B------:R-:W-:Y:S02]  /*9f10*/  ISETP.GT.U32.AND P3, PT, R21, R7, PT ;  /* 0x000000071500720c */ /* 0x000fe40003f64070 */
[----:B------:R-:W-:Y:S02]  /*9f20*/  ISETP.GE.AND P2, PT, R15, RZ, PT ;  /* 0x000000ff0f00720c */ /* 0x000fe40003f46270 */
[----:B------:R-:W2:Y:S01]  /*9f30*/  LDL R15, [R1+0xd4] ;  /* 0x0000d400010f7983 */ /* 0x000ea20000100800 */
[----:B------:R-:W-:-:S04]  /*9f40*/  IMAD.HI.U32 R4, R14, R8, RZ ;  /* 0x000000080e047227 */ /* 0x000fc800078e00ff */
[----:B------:R-:W-:-:S04]  /*9f50*/  IMAD.MOV R4, RZ, RZ, -R4 ;  /* 0x000000ffff047224 */ /* 0x000fc800078e0a04 */
[----:B------:R-:W-:Y:S02]  /*9f60*/  IMAD R8, R21, R4, R8 ;  /* 0x0000000415087224 */ /* 0x000fe400078e0208 */
[----:B------:R-:W-:Y:S01]  /*9f70*/  @!P3 IMAD.IADD R7, R7, 0x1, -R21 ;  /* 0x000000010707b824 */ /* 0x000fe200078e0a15 */
[----:B----4-:R-:W-:Y:S02]  /*9f80*/  ISETP.GE.AND P3, PT, R26, RZ, PT ;  /* 0x000000ff1a00720c */ /* 0x010fe40003f66270 */
[----:B------:R-:W-:Y:S02]  /*9f90*/  IABS R4, R26 ;  /* 0x0000001a00047213 */ /* 0x000fe40000000000 */
[----:B------:R-:W4:Y:S01]  /*9fa0*/  LDL.LU R26, [R1+0xd8] ;  /* 0x0000d800011a7983 */ /* 0x000f220000300800 */
[----:B------:R-:W-:Y:S01]  /*9fb0*/  ISETP.GT.U32.AND P1, PT, R21, R2, PT ;  /* 0x000000021500720c */ /* 0x000fe20003f24070 */
[----:B------:R-:W-:-:S04]  /*9fc0*/  IMAD.HI.U32 R6, R14, R9, RZ ;  /* 0x000000090e067227 */ /* 0x000fc800078e00ff */
[----:B------:R-:W-:Y:S02]  /*9fd0*/  IMAD.MOV R6, RZ, RZ, -R6 ;  /* 0x000000ffff067224 */ /* 0x000fe400078e0a06 */
[----:B0-----:R-:W-:Y:S02]  /*9fe0*/  IMAD.MOV.U32 R5, RZ, RZ, R10 ;  /* 0x000000ffff057224 */ /* 0x001fe400078e000a */
[----:B------:R-:W-:-:S04]  /*9ff0*/  IMAD R9, R21, R6, R9 ;  /* 0x0000000615097224 */ /* 0x000fc800078e0209 */
[----:B------:R-:W-:Y:S01]  /*a000*/  @!P1 IMAD.IADD R2, R2, 0x1, -R21 ;  /* 0x0000000102029824 */ /* 0x000fe200078e0a15 */
[----:B---3--:R-:W-:-:S03]  /*a010*/  IABS R6, R13 ;  /* 0x0000000d00067213 */ /* 0x008fc60000000000 */
[----:B------:R-:W-:Y:S02]  /*a020*/  IMAD.MOV.U32 R13, RZ, RZ, R2 ;  /* 0x000000ffff0d7224 */ /* 0x000fe400078e0002 */
[----:B------:R-:W-:Y:S02]  /*a030*/  @!P0 IMAD.MOV R5, RZ, RZ, -R5 ;  /* 0x000000ffff058224 */ /* 0x000fe400078e0a05 */
[----:B------:R-:W-:-:S03]  /*a040*/  @!P6 IMAD.MOV R13, RZ, RZ, -R13 ;  /* 0x000000ffff0de224 */ /* 0x000fc600078e0a0d */
[----:B------:R-:W-:Y:S01]  /*a050*/  STL [R1+0x8b8], R5 ;  /* 0x0008b80501007387 */ /* 0x000fe20000100800 */
[----:B------:R-:W-:-:S03]  /*a060*/  ISETP.GT.U32.AND P0, PT, R21, R7, PT ;  /* 0x000000071500720c */ /* 0x000fc60003f04070 */
[----:B------:R0:W-:Y:S02]  /*a070*/  STL [R1+0x8a8], R13 ;  /* 0x0008a80d01007387 */ /* 0x0001e40000100800 */
[----:B0-----:R-:W-:-:S04]  /*a080*/  IMAD.HI.U32 R13, R14, R6, RZ ;  /* 0x000000060e0d7227 */ /* 0x001fc800078e00ff */
[----:B------:R-:W-:Y:S01]  /*a090*/  IMAD.MOV R13, RZ, RZ, -R13 ;  /* 0x000000ffff0d7224 */ /* 0x000fe200078e0a0d */
[----:B--2---:R-:W-:Y:S01]  /*a0a0*/  IABS R5, R12 ;  /* 0x0000000c00057213 */ /* 0x004fe20000000000 */
[----:B------:R-:W-:-:S04]  /*a0b0*/  IMAD.HI.U32 R12, R14, R4, RZ ;  /* 0x000000040e0c7227 */ /* 0x000fc800078e00ff */
[----:B------:R-:W-:Y:S02]  /*a0c0*/  IMAD R6, R21, R13, R6 ;  /* 0x0000000d15067224 */ /* 0x000fe400078e0206 */
[----:B------:R-:W2:Y:S01]  /*a0d0*/  LDL R13, [R1+0xdc] ;  /* 0x0000dc00010d7983 */ /* 0x000ea20000100800 */
[----:B------:R-:W-:Y:S01]  /*a0e0*/  IABS R10, R15 ;  /* 0x0000000f000a7213 */ /* 0x000fe20000000000 */
[----:B------:R-:W-:Y:S02]  /*a0f0*/  IMAD.MOV R12, RZ, RZ, -R12 ;  /* 0x000000ffff0c7224 */ /* 0x000fe400078e0a0c */
[----:B------:R-:W3:Y:S01]  /*a100*/  LDL R15, [R1+0xe0] ;  /* 0x0000e000010f7983 */ /* 0x000ee20000100800 */
[----:B------:R-:W-:Y:S02]  /*a110*/  @!P0 IMAD.IADD R7, R7, 0x1, -R21 ;  /* 0x0000000107078824 */ /* 0x000fe400078e0a15 */
[----:B------:R-:W-:Y:S01]  /*a120*/  IMAD R4, R21, R12, R4 ;  /* 0x0000000c15047224 */ /* 0x000fe200078e0204 */
[----:B------:R0:W-:Y:S01]  /*a130*/  STL [R1+0x2714], R6 ;  /* 0x0027140601007387 */ /* 0x0001e20000100800 */
[----:B------:R-:W-:-:S04]  /*a140*/  IMAD.HI.U32 R12, R14, R5, RZ ;  /* 0x000000050e0c7227 */ /* 0x000fc800078e00ff */
[----:B------:R-:W-:Y:S02]  /*a150*/  IMAD.MOV R12, RZ, RZ, -R12 ;  /* 0x000000ffff0c7224 */ /* 0x000fe400078e0a0c */
[----:B0-----:R-:W-:-:S04]  /*a160*/  IMAD.MOV.U32 R6, RZ, RZ, R7 ;  /* 0x000000ffff067224 */ /* 0x001fc800078e0007 */
[----:B------:R-:W-:Y:S02]  /*a170*/  @!P5 IMAD.MOV R6, RZ, RZ, -R6 ;  /* 0x000000ffff06d224 */ /* 0x000fe400078e0a06 */
[----:B------:R-:W-:Y:S01]  /*a180*/  IMAD R5, R21, R12, R5 ;  /* 0x0000000c15057224 */ /* 0x000fe200078e0205 */
[----:B----4-:R0:W-:Y:S01]  /*a190*/  STL [R1+0x2710], R26 ;  /* 0x0027101a01007387 */ /* 0x0101e20000100800 */
[----:B------:R-:W-:-:S03]  /*a1a0*/  IABS R12, R26 ;  /* 0x0000001a000c7213 */ /* 0x000fc60000000000 */
[----:B------:R1:W-:Y:S04]  /*a1b0*/  STL [R1+0x894], R6 ;  /* 0x0008940601007387 */ /* 0x0003e80000100800 */
[----:B0-----:R-:W4:Y:S01]  /*a1c0*/  LDL.LU R26, [R1+0xc4] ;  /* 0x0000c400011a7983 */ /* 0x001f220000300800 */
[----:B------:R-:W-:Y:S02]  /*a1d0*/  ISETP.GT.U32.AND P6, PT, R21, R8, PT ;  /* 0x000000081500720c */ /* 0x000fe40003fc4070 */
[----:B------:R-:W-:Y:S02]  /*a1e0*/  ISETP.GE.AND P1, PT, R11, RZ, PT ;  /* 0x000000ff0b00720c */ /* 0x000fe40003f26270 */
[----:B------:R-:W-:Y:S02]  /*a1f0*/  IABS R11, R11 ;  /* 0x0000000b000b7213 */ /* 0x000fe40000000000 */
[----:B------:R-:W-:-:S03]  /*a200*/  ISETP.GT.U32.AND P0, PT, R21, R9, PT ;  /* 0x000000091500720c */ /* 0x000fc60003f04070 */
[----:B------:R-:W-:-:S04]  /*a210*/  IMAD.HI.U32 R2, R14, R11, RZ ;  /* 0x0000000b0e027227 */ /* 0x000fc800078e00ff */
[----:B------:R-:W-:Y:S02]  /*a220*/  IMAD.MOV R2, RZ, RZ, -R2 ;  /* 0x000000ffff027224 */ /* 0x000fe400078e0a02 */
[----:B------:R-:W-:Y:S02]  /*a230*/  @!P6 IMAD.IADD R8, R8, 0x1, -R21 ;  /* 0x000000010808e824 */ /* 0x000fe400078e0a15 */
[----:B------:R-:W-:Y:S02]  /*a240*/  IMAD R2, R21, R2, R11 ;  /* 0x0000000215027224 */ /* 0x000fe400078e020b */
[----:B------:R-:W-:Y:S01]  /*a250*/  @!P0 IMAD.IADD R9, R9, 0x1, -R21 ;  /* 0x0000000109098824 */ /* 0x000fe200078e0a15 */
[----:B------:R-:W-:Y:S01]  /*a260*/  ISETP.GT.U32.AND P0, PT, R21, R8, PT ;  /* 0x000000081500720c */ /* 0x000fe20003f04070 */
[----:B------:R-:W-:-:S04]  /*a270*/  IMAD.HI.U32 R11, R14, R10, RZ ;  /* 0x0000000a0e0b7227 */ /* 0x000fc800078e00ff */
[----:B------:R-:W-:Y:S01]  /*a280*/  IMAD.MOV R11, RZ, RZ, -R11 ;  /* 0x000000ffff0b7224 */ /* 0x000fe200078e0a0b */
[----:B------:R-:W-:-:S03]  /*a290*/  ISETP.GT.U32.AND P5, PT, R21, R9, PT ;  /* 0x000000091500720c */ /* 0x000fc60003fa4070 */
[----:B------:R-:W-:-:S04]  /*a2a0*/  IMAD R10, R21, R11, R10 ;  /* 0x0000000b150a7224 */ /* 0x000fc800078e020a */
[----:B------:R-:W-:Y:S01]  /*a2b0*/  @!P0 IMAD.IADD R8, R8, 0x1, -R21 ;  /* 0x0000000108088824 */ /* 0x000fe200078e0a15 */
[----:B------:R-:W-:Y:S02]  /*a2c0*/  ISETP.GT.U32.AND P0, PT, R21, R4, PT ;  /* 0x000000041500720c */ /* 0x000fe40003f04070 */
[----:B--2---:R-:W-:Y:S02]  /*a2d0*/  IABS R11, R13 ;  /* 0x0000000d000b7213 */ /* 0x004fe40000000000 */
[----:B---3--:R-:W-:-:S03]  /*a2e0*/  IABS R7, R15 ;  /* 0x0000000f00077213 */ /* 0x008fc60000000000 */
[----:B------:R-:W-:-:S04]  /*a2f0*/  IMAD.HI.U32 R15, R14, R11, RZ ;  /* 0x0000000b0e0f7227 */ /* 0x000fc800078e00ff */
[----:B-1----:R-:W-:Y:S02]  /*a300*/  IMAD.MOV.U32 R6, RZ, RZ, R8 ;  /* 0x000000ffff067224 */ /* 0x002fe400078e0008 */
[----:B------:R-:W-:Y:S02]  /*a310*/  IMAD.MOV R15, RZ, RZ, -R15 ;  /* 0x000000ffff0f7224 */ /* 0x000fe400078e0a0f */
[----:B------:R-:W-:Y:S02]  /*a320*/  @!P5 IMAD.IADD R9, R9, 0x1, -R21 ;  /* 0x000000010909d824 */ /* 0x000fe400078e0a15 */
[----:B------:R-:W-:-:S04]  /*a330*/  IMAD.HI.U32 R8, R14, R12, RZ ;  /* 0x0000000c0e087227 */ /* 0x000fc800078e00ff */
[----:B------:R-:W-:Y:S02]  /*a340*/  @!P4 IMAD.MOV R6, RZ, RZ, -R6 ;  /* 0x000000ffff06c224 */ /* 0x000fe400078e0a06 */
[----:B------:R-:W-:Y:S02]  /*a350*/  IMAD R11, R21, R15, R11 ;  /* 0x0000000f150b7224 */ /* 0x000fe400078e020b */
[----:B------:R-:W-:Y:S02]  /*a360*/  IMAD.MOV.U32 R15, RZ, RZ, R9 ;  /* 0x000000ffff0f7224 */ /* 0x000fe400078e0009 */
[----:B------:R-:W-:Y:S01]  /*a370*/  IMAD.MOV R8, RZ, RZ, -R8 ;  /* 0x000000ffff087224 */ /* 0x000fe200078e0a08 */
[----:B------:R0:W-:Y:S01]  /*a380*/  STL [R1+0x890], R6 ;  /* 0x0008900601007387 */ /* 0x0001e20000100800 */
[----:B------:R-:W-:Y:S02]  /*a390*/  @!P0 IMAD.IADD R4, R4, 0x1, -R21 ;  /* 0x0000000104048824 */ /* 0x000fe400078e0a15 */
[----:B------:R-:W-:-:S02]  /*a3a0*/  @!P2 IMAD.MOV R15, RZ, RZ, -R15 ;  /* 0x000000ffff0fa224 */ /* 0x000fc400078e0a0f */
[----:B------:R-:W-:Y:S01]  /*a3b0*/  IMAD R8, R21, R8, R12 ;  /* 0x0000000815087224 */ /* 0x000fe200078e020c */
[----:B0-----:R-:W2:Y:S01]  /*a3c0*/  LDL.LU R6, [R1+0x2714] ;  /* 0x0027140001067983 */ /* 0x001ea20000300800 */
[----:B----4-:R-:W-:-:S03]  /*a3d0*/  ISETP.GE.AND P0, PT, R26, RZ, PT ;  /* 0x000000ff1a00720c */ /* 0x010fc60003f06270 */
[----:B------:R-:W3:Y:S04]  /*a3e0*/  LDL.LU R26, [R1+0x2710] ;  /* 0x00271000011a7983 */ /* 0x000ee80000300800 */
[----:B------:R-:W4:Y:S04]  /*a3f0*/  LDL.LU R12, [R1+0xd0] ;  /* 0x0000d000010c7983 */ /* 0x000f280000300800 */
[----:B------:R-:W2:Y:S04]  /*a400*/  LDL R9, [R1+0xe4] ;  /* 0x0000e40001097983 */ /* 0x000ea80000100800 */
        /* <DEDUP_REMOVED lines=13> */
[----:B------:R-:W4:Y:S02]  /*a4e0*/  LDL R2, [R1+0xe8] ;  /* 0x0000e80001027983 */ /* 0x000f240000100800 */
[----:B------:R-:W-:-:S05]  /*a4f0*/  @!P1 IMAD.MOV R13, RZ, RZ, -R13 ;  /* 0x000000ffff0d9224 */ /* 0x000fca00078e0a0d */
[----:B------:R-:W-:Y:S01]  /*a500*/  STL [R1+0x888], R13 ;  /* 0x0008880d01007387 */ /* 0x000fe20000100800 */
[----:B------:R-:W-:Y:S01]  /*a510*/  @!P2 IMAD.IADD R10, R10, 0x1, -R21 ;  /* 0x000000010a0aa824 */ /* 0x000fe200078e0a15 */
[----:B--2---:R-:W-:Y:S02]  /*a520*/  ISETP.GE.AND P2, PT, R15, RZ, PT ;  /* 0x000000ff0f00720c */ /* 0x004fe40003f46270 */
[----:B------:R-:W2:Y:S01]  /*a530*/  LDL.LU R15, [R1+0xf0] ;  /* 0x0000f000010f7983 */ /* 0x000ea20000300800 */
[----:B------:R-:W-:-:S13]  /*a540*/  ISETP.GT.U32.AND P1, PT, R21, R8, PT ;  /* 0x000000081500720c */ /* 0x000fda0003f24070 */
[--C-:B------:R-:W-:Y:S01]  /*a550*/  @!P1 IMAD.IADD R8, R8, 0x1, -R21.reuse ;  /* 0x0000000108089824 */ /* 0x100fe200078e0a15 */
[----:B---3--:R-:W-:Y:S02]  /*a560*/  ISETP.GE.AND P1, PT, R26, RZ, PT ;  /* 0x000000ff1a00720c */ /* 0x008fe40003f26270 */
[C---:B------:R-:W-:Y:S02]  /*a570*/  ISETP.GT.U32.AND P4, PT, R21.reuse, R6, PT ;  /* 0x000000061500720c */ /* 0x040fe40003f84070 */
[----:B------:R-:W-:Y:S01]  /*a580*/  ISETP.GT.U32.AND P5, PT, R21, R5, PT ;  /* 0x000000051500720c */ /* 0x000fe20003fa4070 */
[----:B--2---:R0:W-:Y:S04]  /*a590*/  STL [R1+0x2708], R15 ;  /* 0x0027080f01007387 */ /* 0x0041e80000100800 */
[----:B0-----:R-:W2:Y:S04]  /*a5a0*/  LDL.LU R15, [R1+0xdc] ;  /* 0x0000dc00010f7983 */ /* 0x001ea80000300800 */
[----:B------:R-:W3:Y:S02]  /*a5b0*/  LDL.LU R26, [R1+0xf4] ;  /* 0x0000f400011a7983 */ /* 0x000ee40000300800 */
[----:B------:R-:W-:-:S02]  /*a5c0*/  @!P4 IMAD.IADD R6, R6, 0x1, -R21 ;  /* 0x000000010606c824 */ /* 0x000fc400078e0a15 */
[----:B------:R-:W-:-:S03]  /*a5d0*/  @!P5 IMAD.IADD R5, R5, 0x1, -R21 ;  /* 0x000000010505d824 */ /* 0x000fc600078e0a15 */
[----:B------:R-:W-:Y:S02]  /*a5e0*/  ISETP.GT.U32.AND P5, PT, R21, R6, PT ;  /* 0x000000061500720c */ /* 0x000fe40003fa4070 */
[----:B------:R-:W-:-:S11]  /*a5f0*/  IABS R9, R9 ;  /* 0x0000000900097213 */ /* 0x000fd60000000000 */
[----:B------:R-:W-:Y:S01]  /*a600*/  @!P5 IMAD.IADD R6, R6, 0x1, -R21 ;  /* 0x000000010606d824 */ /* 0x000fe200078e0a15 */
[----:B----4-:R-:W-:Y:S01]  /*a610*/  ISETP.GE.AND P5, PT, R12, RZ, PT ;  /* 0x000000ff0c00720c */ /* 0x010fe20003fa6270 */
[----:B------:R-:W-:-:S04]  /*a620*/  IMAD.HI.U32 R12, R14, R9, RZ ;  /* 0x000000090e0c7227 */ /* 0x000fc800078e00ff */
[----:B------:R-:W-:-:S04]  /*a630*/  IMAD.MOV R12, RZ, RZ, -R12 ;  /* 0x000000ffff0c7224 */ /* 0x000fc800078e0a0c */
[C---:B------:R-:W-:Y:S01]  /*a640*/  IMAD R9, R21.reuse, R12, R9 ;  /* 0x0000000c15097224 */ /* 0x040fe200078e0209 */
[C---:B------:R-:W-:Y:S02]  /*a650*/  ISETP.GT.U32.AND P4, PT, R21.reuse, R4, PT ;  /* 0x000000041500720c */ /* 0x040fe40003f84070 */
[C---:B------:R-:W-:Y:S01]  /*a660*/  ISETP.GT.U32.AND P6, PT, R21.reuse, R5, PT ;  /* 0x000000051500720c */ /* 0x040fe20003fc4070 */
[----:B---3--:R0:W-:Y:S04]  /*a670*/  STL [R1+0x270c], R26 ;  /* 0x00270c1a01007387 */ /* 0x0081e80000100800 */
[----:B------:R-:W3:Y:S06]  /*a680*/  LDL.LU R12, [R1+0xec] ;  /* 0x0000ec00010c7983 */ /* 0x000eec0000300800 */
[----:B------:R-:W-:Y:S01]  /*a690*/  @!P4 IMAD.IADD R4, R4, 0x1, -R21 ;  /* 0x000000010404c824 */ /* 0x000fe200078e0a15 */
[----:B------:R-:W-:Y:S01]  /*a6a0*/  ISETP.GT.U32.AND P4, PT, R21, R11, PT ;  /* 0x0000000b1500720c */ /* 0x000fe20003f84070 */
[----:B------:R-:W-:-:S02]  /*a6b0*/  @!P0 IMAD.MOV R6, RZ, RZ, -R6 ;  /* 0x000000ffff068224 */ /* 0x000fc400078e0a06 */
[----:B------:R-:W-:Y:S02]  /*a6c0*/  @!P3 IMAD.MOV R4, RZ, RZ, -R4 ;  /* 0x000000ffff04b224 */ /* 0x000fe400078e0a04 */
[----:B------:R-:W-:Y:S01]  /*a6d0*/  @!P6 IMAD.IADD R5, R5, 0x1, -R21 ;  /* 0x000000010505e824 */ /* 0x000fe200078e0a15 */
[----:B------:R1:W-:Y:S03]  /*a6e0*/  STL [R1+0x880], R6 ;  /* 0x0008800601007387 */ /* 0x0003e60000100800 */
[----:B0-----:R-:W-:Y:S01]  /*a6f0*/  IMAD.MOV.U32 R26, RZ, RZ, R5 ;  /* 0x000000ffff1a7224 */ /* 0x001fe200078e0005 */
[----:B------:R-:W-:Y:S01]  /*a700*/  STL [R1+0x884], R4 ;  /* 0x0008840401007387 */ /* 0x000fe20000100800 */
[----:B------:R-:W-:Y:S02]  /*a710*/  ISETP.GT.U32.AND P3, PT, R21, R8, PT ;  /* 0x000000081500720c */ /* 0x000fe40003f64070 */
[----:B------:R-:W-:Y:S01]  /*a720*/  @!P4 IMAD.IADD R11, R11, 0x1, -R21 ;  /* 0x000000010b0bc824 */ /* 0x000fe200078e0a15 */
[----:B-1----:R-:W4:Y:S01]  /*a730*/  LDL.LU R6, [R1+0xe8] ;  /* 0x0000e80001067983 */ /* 0x002f220000300800 */
[----:B--2---:R-:W-:-:S03]  /*a740*/  ISETP.GE.AND P4, PT, R15, RZ, PT ;  /* 0x000000ff0f00720c */ /* 0x004fc60003f86270 */
[----:B------:R-:W2:Y:S01]  /*a750*/  LDL.LU R5, [R1+0xe4] ;  /* 0x0000e40001057983 */ /* 0x000ea20000300800 */
[----:B------:R-:W-:Y:S01]  /*a760*/  IMAD.MOV.U32 R15, RZ, RZ, R10 ;  /* 0x000000ffff0f7224 */ /* 0x000fe200078e000a */
[C---:B------:R-:W-:Y:S02]  /*a770*/  ISETP.GT.U32.AND P0, PT, R21.reuse, R11, PT ;  /* 0x0000000b1500720c */ /* 0x040fe40003f04070 */
[----:B------:R-:W2:Y:S01]  /*a780*/  LDL.LU R10, [R1+0xe0] ;  /* 0x0000e000010a7983 */ /* 0x000ea20000300800 */
[----:B------:R-:W-:Y:S01]  /*a790*/  @!P5 IMAD.MOV R26, RZ, RZ, -R26 ;  /* 0x000000ffff1ad224 */ /* 0x000fe200078e0a1a */
[----:B------:R-:W-:Y:S02]  /*a7a0*/  ISETP.GT.U32.AND P5, PT, R21, R9, PT ;  /* 0x000000091500720c */ /* 0x000fe40003fa4070 */
[----:B------:R-:W-:Y:S02]  /*a7b0*/  IABS R2, R2 ;  /* 0x0000000200027213 */ /* 0x000fe40000000000 */
[----:B------:R0:W-:Y:S01]  /*a7c0*/  STL [R1+0x87c], R26 ;  /* 0x00087c1a01007387 */ /* 0x0001e20000100800 */
[----:B------:R-:W-:-:S02]  /*a7d0*/  @!P2 IMAD.MOV R15, RZ, RZ, -R15 ;  /* 0x000000ffff0fa224 */ /* 0x000fc400078e0a0f */
[--C-:B------:R-:W-:Y:S02]  /*a7e0*/  @!P3 IMAD.IADD R8, R8, 0x1, -R21.reuse ;  /* 0x000000010808b824 */ /* 0x100fe400078e0a15 */
[----:B------:R-:W-:Y:S01]  /*a7f0*/  IMAD.HI.U32 R13, R14, R2, RZ ;  /* 0x000000020e0d7227 */ /* 0x000fe200078e00ff */
[----:B0-----:R-:W4:Y:S03]  /*a800*/  LDL.LU R26, [R1+0x270c] ;  /* 0x00270c00011a7983 */ /* 0x001f260000300800 */
[----:B------:R-:W-:Y:S02]  /*a810*/  @!P0 IMAD.IADD R11, R11, 0x1, -R21 ;  /* 0x000000010b0b8824 */ /* 0x000fe400078e0a15 */
[----:B------:R-:W-:Y:S01]  /*a820*/  @!P1 IMAD.MOV R8, RZ, RZ, -R8 ;  /* 0x000000ffff089224 */ /* 0x000fe200078e0a08 */
[----:B------:R0:W-:Y:S01]  /*a830*/  STL [R1+0x878], R15 ;  /* 0x0008780f01007387 */ /* 0x0001e20000100800 */
[----:B------:R-:W-:-:S02]  /*a840*/  IMAD.MOV R13, RZ, RZ, -R13 ;  /* 0x000000ffff0d7224 */ /* 0x000fc400078e0a0d */
[----:B------:R-:W-:Y:S01]  /*a850*/  @!P5 IMAD.IADD R9, R9, 0x1, -R21 ;  /* 0x000000010909d824 */ /* 0x000fe200078e0a15 */
[----:B0-----:R-:W4:Y:S01]  /*a860*/  LDL.LU R15, [R1+0x2708] ;  /* 0x00270800010f7983 */ /* 0x001f220000300800 */
[----:B------:R-:W-:-:S03]  /*a870*/  IMAD R2, R21, R13, R2 ;  /* 0x0000000d15027224 */ /* 0x000fc600078e0202 */
[----:B------:R-:W-:Y:S01]  /*a880*/  STL [R1+0x874], R8 ;  /* 0x0008740801007387 */ /* 0x000fe20000100800 */
[----:B---3--:R-:W-:Y:S02]  /*a890*/  IABS R4, R12 ;  /* 0x0000000c00047213 */ /* 0x008fe40000000000 */
[----:B------:R-:W-:Y:S01]  /*a8a0*/  ISETP.GE.AND P5, PT, R12, RZ, PT ;  /* 0x000000ff0c00720c */ /* 0x000fe20003fa6270 */
[----:B------:R-:W-:Y:S02]  /*a8b0*/  IMAD.MOV.U32 R12, RZ, RZ, R11 ;  /* 0x000000ffff0c7224 */ /* 0x000fe400078e000b */
[----:B------:R-:W3:Y:S02]  /*a8c0*/  LDL.LU R11, [R1+0x130] ;  /* 0x00013000010b7983 */ /* 0x000ee40000300800 */
[----:B------:R-:W-:Y:S02]  /*a8d0*/  @!P4 IMAD.MOV R12, RZ, RZ, -R12 ;  /* 0x000000ffff0cc224 */ /* 0x000fe400078e0a0c */
[----:B------:R-:W3:Y:S04]  /*a8e0*/  LDL.LU R13, [R1+0x134] ;  /* 0x00013400010d7983 */ /* 0x000ee80000300800 */
[----:B------:R0:W-:Y:S04]  /*a8f0*/  STL [R1+0x870], R12 ;  /* 0x0008700c01007387 */ /* 0x0001e80000100800 */
[----:B0-----:R-:W3:Y:S01]  /*a900*/  LDL R12, [R1+0xf8] ;  /* 0x0000f800010c7983 */ /* 0x001ee20000100800 */
[----:B------:R-:W-:-:S02]  /*a910*/  ISETP.GT.U32.AND P6, PT, R21, R7, PT ;  /* 0x000000071500720c */ /* 0x000fc40003fc4070 */
[----:B------:R-:W-:Y:S02]  /*a920*/  ISETP.GT.U32.AND P3, PT, R21, R2, PT ;  /* 0x000000021500720c */ /* 0x000fe40003f64070 */
[----:B--2---:R-:W-:Y:S01]  /*a930*/  ISETP.GE.AND P0, PT, R5, RZ, PT ;  /* 0x000000ff0500720c */ /* 0x004fe20003f06270 */
[----:B------:R-:W-:-:S08]  /*a940*/  IMAD.HI.U32 R5, R14, R4, RZ ;  /* 0x000000040e057227 */ /* 0x000fd000078e00ff */
[----:B------:R-:W-:Y:S01]  /*a950*/  @!P6 IMAD.IADD R7, R7, 0x1, -R21 ;  /* 0x000000010707e824 */ /* 0x000fe200078e0a15 */
[----:B------:R-:W-:-:S04]  /*a960*/  ISETP.GE.AND P2, PT, R10, RZ, PT ;  /* 0x000000ff0a00720c */ /* 0x000fc80003f46270 */
[C---:B------:R-:W-:Y:S01]  /*a970*/  ISETP.GT.U32.AND P6, PT, R21.reuse, R7, PT ;  /* 0x000000071500720c */ /* 0x040fe20003fc4070 */
[----:B------:R-:W-:Y:S02]  /*a980*/  IMAD.MOV R5, RZ, RZ, -R5 ;  /* 0x000000ffff057224 */ /* 0x000fe400078e0a05 */
[----:B------:R-:W-:Y:S01]  /*a990*/  @!P3 IMAD.IADD R2, R2, 0x1, -R21 ;  /* 0x000000010202b824 */ /* 0x000fe200078e0a15 */
[C---:B------:R-:W-:Y:S01]  /*a9a0*/  ISETP.GT.U32.AND P3, PT, R21.reuse, R9, PT ;  /* 0x000000091500720c */ /* 0x040fe20003f64070 */
[C---:B------:R-:W-:Y:S01]  /*a9b0*/  IMAD R5, R21.reuse, R5, R4 ;  /* 0x0000000515057224 */ /* 0x040fe200078e0204 */
[----:B----4-:R-:W-:Y:S02]  /*a9c0*/  IABS R10, R26 ;  /* 0x0000001a000a7213 */ /* 0x010fe40000000000 */
[C---:B------:R-:W-:Y:S02]  /*a9d0*/  ISETP.GT.U32.AND P1, PT, R21.reuse, R2, PT ;  /* 0x000000021500720c */ /* 0x040fe40003f24070 */
[----:B------:R-:W-:-:S03]  /*a9e0*/  ISETP.GT.U32.AND P4, PT, R21, R5, PT ;  /* 0x000000051500720c */ /* 0x000fc60003f84070 */
[----:B------:R-:W-:Y:S01]  /*a9f0*/  @!P6 IMAD.IADD R7, R7, 0x1, -R21 ;  /* 0x000000010707e824 */ /* 0x000fe200078e0a15 */
[----:B------:R-:W-:Y:S01]  /*aa00*/  ISETP.GE.AND P6, PT, R6, RZ, PT ;  /* 0x000000ff0600720c */ /* 0x000fe20003fc6270 */
[----:B------:R-:W-:Y:S01]  /*aa10*/  IMAD.HI.U32 R8, R14, R10, RZ ;  /* 0x0000000a0e087227 */ /* 0x000fe200078e00ff */
[----:B------:R-:W-:-:S03]  /*aa20*/  IABS R6, R15 ;  /* 0x0000000f00067213 */ /* 0x000fc60000000000 */
[----:B------:R-:W-:Y:S01]  /*aa30*/  @!P2 IMAD.MOV R7, RZ, RZ, -R7 ;  /* 0x000000ffff07a224 */ /* 0x000fe200078e0a07 */
[----:B------:R-:W-:Y:S01]  /*aa40*/  ISETP.GE.AND P2, PT, R15, RZ, PT ;  /* 0x000000ff0f00720c */ /* 0x000fe20003f46270 */
[----:B------:R-:W-:Y:S01]  /*aa50*/  @!P3 IMAD.IADD R9, R9, 0x1, -R21 ;  /* 0x000000010909b824 */ /* 0x000fe200078e0a15 */
[----:B------:R-:W2:Y:S01]  /*aa60*/  LDL R15, [R1+0x104] ;  /* 0x00010400010f7983 */ /* 0x000ea20000100800 */
[----:B------:R-:W-:-:S03]  /*aa70*/  IMAD.MOV R8, RZ, RZ, -R8 ;  /* 0x000000ffff087224 */ /* 0x000fc600078e0a08 */
[----:B------:R0:W-:Y:S01]  /*aa80*/  STL [R1+0x86c], R7 ;  /* 0x00086c0701007387 */ /* 0x0001e20000100800 */
[--C-:B------:R-:W-:Y:S02]  /*aa90*/  @!P1 IMAD.IADD R2, R2, 0x1, -R21.reuse ;  /* 0x0000000102029824 */ /* 0x100fe400078e0a15 */
[----:B------:R-:W-:Y:S02]  /*aaa0*/  IMAD R10, R21, R8, R10 ;  /* 0x00000008150a7224 */ /* 0x000fe400078e020a */
[----:B------:R-:W-:Y:S02]  /*aab0*/  @!P4 IMAD.IADD R5, R5, 0x1, -R21 ;  /* 0x000000010505c824 */ /* 0x000fe400078e0a15 */
[----:B0-----:R-:W-:Y:S01]  /*aac0*/  IMAD.MOV.U32 R7, RZ, RZ, R9 ;  /* 0x000000ffff077224 */ /* 0x001fe200078e0009 */
[----:B------:R-:W-:Y:S02]  /*aad0*/  ISETP.GE.AND P3, PT, R26, RZ, PT ;  /* 0x000000ff1a00720c */ /* 0x000fe40003f66270 */
[----:B------:R-:W4:Y:S01]  /*aae0*/  LDL R26, [R1+0x108] ;  /* 0x00010800011a7983 */ /* 0x000f220000100800 */
[----:B------:R-:W-:-:S05]  /*aaf0*/  @!P0 IMAD.MOV R7, RZ, RZ, -R7 ;  /* 0x000000ffff078224 */ /* 0x000fca00078e0a07 */
[----:B------:R0:W-:Y:S01]  /*ab00*/  STL [R1+0x868], R7 ;  /* 0x0008680701007387 */ /* 0x0001e20000100800 */
[----:B---3--:R-:W-:Y:S02]  /*ab10*/  ISETP.GE.AND P4, PT, R13, RZ, PT ;  /* 0x000000ff0d00720c */ /* 0x008fe40003f86270 */
[----:B------:R-:W-:Y:S01]  /*ab20*/  IABS R8, R13 ;  /* 0x0000000d00087213 */ /* 0x000fe20000000000 */
[----:B------:R-:W-:-:S04]  /*ab30*/  IMAD.MOV.U32 R13, RZ, RZ, R2 ;  /* 0x000000ffff0d7224 */ /* 0x000fc800078e0002 */
[----:B------:R-:W-:Y:S01]  /*ab40*/  @!P6 IMAD.MOV R13, RZ, RZ, -R13 ;  /* 0x000000ffff0de224 */ /* 0x000fe200078e0a0d */
[----:B0-----:R-:W-:-:S04]  /*ab50*/  IABS R7, R12 ;  /* 0x0000000c00077213 */ /* 0x001fc80000000000 */
[----:B------:R0:W-:Y:S02]  /*ab60*/  STL [R1+0x864], R13 ;  /* 0x0008640d01007387 */ /* 0x0001e40000100800 */
[----:B0-----:R-:W-:-:S04]  /*ab70*/  IMAD.HI.U32 R13, R14, R7, RZ ;  /* 0x000000070e0d7227 */ /* 0x001fc800078e00ff */
[----:B------:R-:W-:-:S04]  /*ab80*/  IMAD.MOV R13, RZ, RZ, -R13 ;  /* 0x000000ffff0d7224 */ /* 0x000fc800078e0a0d */
[C---:B------:R-:W-:Y:S02]  /*ab90*/  IMAD R7, R21.reuse, R13, R7 ;  /* 0x0000000d15077224 */ /* 0x040fe400078e0207 */
[----:B------:R-:W3:Y:S01]  /*aba0*/  LDL R13, [R1+0x10c] ;  /* 0x00010c00010d7983 */ /* 0x000ee20000100800 */
[----:B------:R-:W-:Y:S01]  /*abb0*/  IMAD.HI.U32 R4, R14, R6, RZ ;  /* 0x000000060e047227 */ /* 0x000fe200078e00ff */
[----:B------:R-:W-:-:S03]  /*abc0*/  ISETP.GT.U32.AND P0, PT, R21, R5, PT ;  /* 0x000000051500720c */ /* 0x000fc60003f04070 */
[----:B------:R-:W-:Y:S02]  /*abd0*/  IMAD.MOV R4, RZ, RZ, -R4 ;  /* 0x000000ffff047224 */ /* 0x000fe400078e0a04 */
[----:B------:R-:W-:-:S04]  /*abe0*/  IMAD.HI.U32 R12, R14, R8, RZ ;  /* 0x000000080e0c7227 */ /* 0x000fc800078e00ff */
[----:B------:R-:W-:Y:S02]  /*abf0*/  IMAD R6, R21, R4, R6 ;  /* 0x0000000415067224 */ /* 0x000fe400078e0206 */
[----:B------:R-:W-:Y:S01]  /*ac00*/  IMAD.MOV R12, RZ, RZ, -R12 ;  /* 0x000000ffff0c7224 */ /* 0x000fe200078e0a0c */
[----:B--2---:R-:W-:-:S03]  /*ac10*/  IABS R4, R15 ;  /* 0x0000000f00047213 */ /* 0x004fc60000000000 */
[----:B------:R-:W-:Y:S01]  /*ac20*/  IMAD R8, R21, R12, R8 ;  /* 0x0000000c15087224 */ /* 0x000fe200078e0208 */
[----:B------:R-:W2:Y:S01]  /*ac30*/  LDL R15, [R1+0x110] ;  /* 0x00011000010f7983 */ /* 0x000ea20000100800 */
[----:B------:R-:W-:-:S04]  /*ac40*/  IMAD.HI.U32 R12, R14, R4, RZ ;  /* 0x000000040e0c7227 */ /* 0x000fc800078e00ff */
[----:B------:R-:W-:Y:S02]  /*ac50*/  IMAD.MOV R12, RZ, RZ, -R12 ;  /* 0x000000ffff0c7224 */ /* 0x000fe400078e0a0c */
[----:B------:R-:W-:Y:S01]  /*ac60*/  @!P0 IMAD.IADD R5, R5, 0x1, -R21 ;  /* 0x0000000105058824 */ /* 0x000fe200078e0a15 */
[----:B----4-:R-:W-:Y:S02]  /*ac70*/  IABS R9, R26 ;  /* 0x0000001a00097213 */ /* 0x010fe40000000000 */
[----:B------:R-:W4:Y:S01]  /*ac80*/  LDL R26, [R1+0x114] ;  /* 0x00011400011a7983 */ /* 0x000f220000100800 */
[----:B------:R-:W-:-:S03]  /*ac90*/  IMAD R4, R21, R12, R4 ;  /* 0x0000000c15047224 */ /* 0x000fc600078e0204 */
[----:B------:R0:W-:Y:S01]  /*aca0*/  STL [R1+0x2704], R16 ;  /* 0x0027041001007387 */ /* 0x0001e20000100800 */
[----:B------:R-:W-:Y:S02]  /*acb0*/  ISETP.GE.AND P1, PT, R11, RZ, PT ;  /* 0x000000ff0b00720c */ /* 0x000fe40003f26270 */
[----:B------:R-:W-:Y:S02]  /*acc0*/  IABS R11, R11 ;  /* 0x0000000b000b7213 */ /* 0x000fe40000000000 */
[----:B---3--:R-:W-:Y:S01]  /*acd0*/  IABS R12, R13 ;  /* 0x0000000d000c7213 */ /* 0x008fe20000000000 */
[----:B------:R-:W-:-:S04]  /*ace0*/  IMAD.MOV.U32 R13, RZ, RZ, R5 ;  /* 0x000000ffff0d7224 */ /* 0x000fc800078e0005 */
[----:B------:R-:W-:-:S05]  /*acf0*/  @!P5 IMAD.MOV R13, RZ, RZ, -R13 ;  /* 0x000000ffff0dd224 */ /* 0x000fca00078e0a0d */
[----:B------:R1:W-:Y:S04]  /*ad00*/  STL [R1+0x858], R13 ;  /* 0x0008580d01007387 */ /* 0x0003e80000100800 */
[----:B0-----:R-:W3:Y:S01]  /*ad10*/  LDL.LU R16, [R1+0xf8] ;  /* 0x0000f80001107983 */ /* 0x001ee20000300800 */
[----:B------:R-:W-:Y:S01]  /*ad20*/  ISETP.GT.U32.AND P6, PT, R21, R6, PT ;  /* 0x000000061500720c */ /* 0x000fe20003fc4070 */
[----:B------:R-:W-:-:S04]  /*ad30*/  IMAD.HI.U32 R2, R14, R11, RZ ;  /* 0x0000000b0e027227 */ /* 0x000fc800078e00ff */
[----:B------:R-:W-:Y:S01]  /*ad40*/  IMAD.MOV R2, RZ, RZ, -R2 ;  /* 0x000000ffff027224 */ /* 0x000fe200078e0a02 */
[----:B------:R-:W-:-:S03]  /*ad50*/  ISETP.GT.U32.AND P0, PT, R21, R10, PT ;  /* 0x0000000a1500720c */ /* 0x000fc60003f04070 */
[----:B------:R-:W-:-:S04]  /*ad60*/  IMAD R2, R21, R2, R11 ;  /* 0x0000000215027224 */ /* 0x000fc800078e020b */
[----:B------:R-:W-:Y:S01]  /*ad70*/  @!P6 IMAD.IADD R6, R6, 0x1, -R21 ;  /* 0x000000010606e824 */ /* 0x000fe200078e0a15 */
[----:B------:R-:W-:-:S05]  /*ad80*/  ISETP.GT.U32.AND P6, PT, R21, R2, PT ;  /* 0x000000021500720c */ /* 0x000fca0003fc4070 */
[----:B------:R-:W-:Y:S01]  /*ad90*/  @!P0 IMAD.IADD R10, R10, 0x1, -R21 ;  /* 0x000000010a0a8824 */ /* 0x000fe200078e0a15 */
[----:B------:R-:W-:Y:S01]  /*ada0*/  ISETP.GT.U32.AND P0, PT, R21, R6, PT ;  /* 0x000000061500720c */ /* 0x000fe20003f04070 */
[----:B------:R-:W-:-:S06]  /*adb0*/  IMAD.HI.U32 R11, R14, R9, RZ ;  /* 0x000000090e0b7227 */ /* 0x000fcc00078e00ff */
[----:B------:R-:W-:Y:S01]  /*adc0*/  @!P6 IMAD.IADD R2, R2, 0x1, -R21 ;  /* 0x000000010202e824 */ /* 0x000fe200078e0a15 */
[----:B----4-:R-:W-:Y:S01]  /*add0*/  IABS R5, R26 ;  /* 0x0000001a00057213 */ /* 0x010fe20000000000 */
[----:B------:R-:W-:-:S03]  /*ade0*/  IMAD.MOV R11, RZ, RZ, -R11 ;  /* 0x000000ffff0b7224 */ /* 0x000fc600078e0a0b */
[C---:B------:R-:W-:Y:S02]  /*adf0*/  ISETP.GT.U32.AND P6, PT, R21.reuse, R2, PT ;  /* 0x000000021500720c */ /* 0x040fe40003fc4070 */
[C---:B------:R-:W-:Y:S01]  /*ae00*/  ISETP.GT.U32.AND P5, PT, R21.reuse, R10, PT ;  /* 0x0000000a1500720c */ /* 0x040fe20003fa4070 */
[----:B------:R-:W-:Y:S01]  /*ae10*/  @!P0 IMAD.IADD R6, R6, 0x1, -R21 ;  /* 0x0000000106068824 */ /* 0x000fe200078e0a15 */
[C---:B------:R-:W-:Y:S01]  /*ae20*/  ISETP.GT.U32.AND P0, PT, R21.reuse, R8, PT ;  /* 0x000000081500720c */ /* 0x040fe20003f04070 */
[----:B------:R-:W-:Y:S01]  /*ae30*/  IMAD R9, R21, R11, R9 ;  /* 0x0000000b15097224 */ /* 0x000fe200078e0209 */
[----:B--2---:R-:W-:Y:S01]  /*ae40*/  IABS R11, R15 ;  /* 0x0000000f000b7213 */ /* 0x004fe20000000000 */
        /* <DEDUP_REMOVED lines=17> */
[----:B0-----:R-:W2:Y:S01]  /*af60*/  LDL R26, [R1+0x11c] ;  /* 0x00011c00011a7983 */ /* 0x001ea20000100800 */
[C---:B------:R-:W-:Y:S01]  /*af70*/  IMAD R6, R21.reuse, R6, R12 ;  /* 0x0000000615067224 */ /* 0x040fe200078e020c */
[----:B---3--:R-:W-:Y:S02]  /*af80*/  ISETP.GE.AND P0, PT, R16, RZ, PT ;  /* 0x000000ff1000720c */ /* 0x008fe40003f06270 */
[----:B------:R-:W3:Y:S04]  /*af90*/  LDL.LU R16, [R1+0x2704] ;  /* 0x0027040001107983 */ /* 0x000ee80000300800 */
        /* <DEDUP_REMOVED lines=9> */
[----:B------:R-:W-:Y:S02]  /*b030*/  ISETP.GT.U32.AND P3, PT, R21, R9, PT ;  /* 0x000000091500720c */ /* 0x000fe40003f64070 */
[----:B----4-:R-:W-:Y:S02]  /*b040*/  IABS R10, R15 ;  /* 0x0000000f000a7213 */ /* 0x010fe40000000000 */
[----:B------:R-:W-:Y:S01]  /*b050*/  IABS R2, R26 ;  /* 0x0000001a00027213 */ /* 0x000fe20000000000 */
[----:B------:R-:W4:Y:S04]  /*b060*/  LDL.LU R15, [R1+0x110] ;  /* 0x00011000010f7983 */ /* 0x000f280000300800 */
[----:B------:R-:W3:Y:S04]  /*b070*/  LDL.LU R26, [R1+0x120] ;  /* 0x00012000011a7983 */ /* 0x000ee80000300800 */
        /* <DEDUP_REMOVED lines=21> */
[----:B----4-:R-:W-:Y:S01]  /*b1d0*/  ISETP.GE.AND P2, PT, R15, RZ, PT ;  /* 0x000000ff0f00720c */ /* 0x010fe20003f46270 */
[----:B------:R-:W-:Y:S01]  /*b1e0*/  @!P4 IMAD.MOV R8, RZ, RZ, -R8 ;  /* 0x000000ffff08c224 */ /* 0x000fe200078e0a08 */
[----:B------:R-:W4:Y:S01]  /*b1f0*/  LDL.LU R15, [R1+0x128] ;  /* 0x00012800010f7983 */ /* 0x000f220000300800 */
        /* <DEDUP_REMOVED lines=8> */
[----:B------:R0:W-:Y:S01]  /*b280*/  STL [R1+0x838], R8 ;  /* 0x0008380801007387 */ /* 0x0001e20000100800 */
[----:B-1----:R-:W-:-:S03]  /*b290*/  IMAD.MOV.U32 R14, RZ, RZ, R9 ;  /* 0x000000ffff0e7224 */ /* 0x002fc600078e0009 */
[----:B0-----:R-:W2:Y:S04]  /*b2a0*/  LDL.LU R8, [R1+0x11c] ;  /* 0x00011c0001087983 */ /* 0x001ea80000300800 */
[----:B------:R0:W-:Y:S04]  /*b2b0*/  STL [R1+0x834], R2 ;  /* 0x0008340201007387 */ /* 0x0001e80000100800 */
[----:B------:R-:W2:Y:S01]  /*b2c0*/  LDL.LU R9, [R1+0x114] ;  /* 0x0001140001097983 */ /* 0x000ea20000300800 */
[----:B0-----:R-:W-:-:S04]  /*b2d0*/  IMAD.MOV.U32 R2, RZ, RZ, R4 ;  /* 0x000000ffff027224 */ /* 0x001fc800078e0004 */
[----:B------:R-:W-:-:S05]  /*b2e0*/  @!P5 IMAD.MOV R2, RZ, RZ, -R2 ;  /* 0x000000ffff02d224 */ /* 0x000fca00078e0a02 */
[----:B------:R0:W-:Y:S04]  /*b2f0*/  STL [R1+0x830], R2 ;  /* 0x0008300201007387 */ /* 0x0001e80000100800 */
[----:B0-----:R-:W4:Y:S01]  /*b300*/  LDL.LU R2, [R1+0x26fc] ;  /* 0x0026fc0001027983 */ /* 0x001f220000300800 */
[----:B------:R-:W-:Y:S01]  /*b310*/  @!P3 IMAD.MOV R14, RZ, RZ, -R14 ;  /* 0x000000ffff0eb224 */ /* 0x000fe200078e0a0e */
[----:B------:R-:W-:-:S04]  /*b320*/  ISETP.GT.U32.AND P0, PT, R21, R11, PT ;  /* 0x0000000b1500720c */ /* 0x000fc80003f04070 */
[----:B------:R0:W-:Y:S01]  /*b330*/  STL [R1+0x82c], R14 ;  /* 0x00082c0e01007387 */ /* 0x0001e20000100800 */
[----:B------:R-:W-:-:S03]  /*b340*/  ISETP.GT.U32.AND P4, PT, R21, R6, PT ;  /* 0x000000061500720c */ /* 0x000fc60003f84070 */
[----:B0-----:R-:W4:Y:S01]  /*b350*/  LDL.LU R14, [R1+0x26f8] ;  /* 0x0026f800010e7983 */ /* 0x001f220000300800 */
[C---:B------:R-:W-:Y:S01]  /*b360*/  ISETP.GT.U32.AND P5, PT, R21.reuse, R10, PT ;  /* 0x0000000a1500720c */ /* 0x040fe20003fa4070 */
[----:B------:R-:W-:Y:S01]  /*b370*/  IMAD.MOV R13, RZ, RZ, -R13 ;  /* 0x000000ffff0d7224 */ /* 0x000fe200078e0a0d */
[----:B------:R-:W-:Y:S02]  /*b380*/  ISETP.GT.U32.AND P6, PT, R21, R5, PT ;  /* 0x000000051500720c */ /* 0x000fe40003fc4070 */
[----:B------:R-:W-:-:S05]  /*b390*/  @!P0 IMAD.IADD R11, R11, 0x1, -R21 ;  /* 0x000000010b0b8824 */ /* 0x000fca00078e0a15 */
[----:B------:R-:W-:Y:S01]  /*b3a0*/  @!P4 IMAD.IADD R6, R6, 0x1, -R21 ;  /* 0x000000010606c824 */ /* 0x000fe200078e0a15 */
[----:B---3--:R-:W-:-:S03]  /*b3b0*/  IABS R4, R26 ;  /* 0x0000001a00047213 */ /* 0x008fc60000000000 */
[----:B------:R-:W-:Y:S02]  /*b3c0*/  @!P1 IMAD.MOV R6, RZ, RZ, -R6 ;  /* 0x000000ffff069224 */ /* 0x000fe400078e0a06 */
[--C-:B------:R-:W-:Y:S01]  /*b3d0*/  @!P5 IMAD.IADD R10, R10, 0x1, -R21.reuse ;  /* 0x000000010a0ad824 */ /* 0x100fe200078e0a15 */
[----:B------:R-:W-:Y:S02]  /*b3e0*/  ISETP.GE.AND P5, PT, R26, RZ, PT ;  /* 0x000000ff1a00720c */ /* 0x000fe40003fa6270 */
[----:B------:R-:W3:Y:S01]  /*b3f0*/  LDL.LU R26, [R1+0x12c] ;  /* 0x00012c00011a7983 */ /* 0x000ee20000300800 */
[----:B------:R-:W-:-:S03]  /*b400*/  @!P6 IMAD.IADD R5, R5, 0x1, -R21 ;  /* 0x000000010505e824 */ /* 0x000fc600078e0a15 */
[----:B------:R-:W-:Y:S02]  /*b410*/  STL [R1+0x81c], R6 ;  /* 0x00081c0601007387 */ /* 0x000fe40000100800 */
[----:B------:R-:W-:-:S13]  /*b420*/  ISETP.GT.U32.AND P6, PT, R21, R5, PT ;  /* 0x000000051500720c */ /* 0x000fda0003fc4070 */
[----:B------:R-:W-:Y:S01]  /*b430*/  @!P6 IMAD.IADD R5, R5, 0x1, -R21 ;  /* 0x000000010505e824 */ /* 0x000fe200078e0a15 */
[----:B--2---:R-:W-:Y:S01]  /*b440*/  ISETP.GE.AND P3, PT, R9, RZ, PT ;  /* 0x000000ff0900720c */ /* 0x004fe20003f66270 */
[C---:B----4-:R-:W-:Y:S02]  /*b450*/  IMAD R2, R21.reuse, R13, R2 ;  /* 0x0000000d15027224 */ /* 0x050fe400078e0202 */
[----:B------:R-:W-:Y:S02]  /*b460*/  IMAD.MOV.U32 R13, RZ, RZ, R11 ;  /* 0x000000ffff0d7224 */ /* 0x000fe400078e000b */
[----:B------:R-:W2:Y:S02]  /*b470*/  LDL.LU R11, [R1+0x164] ;  /* 0x00016400010b7983 */ /* 0x000ea40000300800 */
[----:B------:R-:W-:Y:S01]  /*b480*/  @!P2 IMAD.MOV R13, RZ, RZ, -R13 ;  /* 0x000000ffff0da224 */ /* 0x000fe200078e0a0d */
[----:B------:R-:W-:-:S04]  /*b490*/  ISETP.GT.U32.AND P4, PT, R21, R2, PT ;  /* 0x000000021500720c */ /* 0x000fc80003f84070 */
[----:B------:R0:W-:Y:S04]  /*b4a0*/  STL [R1+0x810], R13 ;  /* 0x0008100d01007387 */ /* 0x0001e80000100800 */
[----:B0-----:R-:W4:Y:S05]  /*b4b0*/  LDL.LU R13, [R1+0x168] ;  /* 0x00016800010d7983 */ /* 0x001f2a0000300800 */
[----:B------:R-:W-:Y:S01]  /*b4c0*/  @!P4 IMAD.IADD R2, R2, 0x1, -R21 ;  /* 0x000000010202c824 */ /* 0x000fe200078e0a15 */
[----:B------:R-:W-:Y:S01]  /*b4d0*/  ISETP.GT.U32.AND P4, PT, R21, R10, PT ;  /* 0x0000000a1500720c */ /* 0x000fe20003f84070 */
[----:B------:R-:W-:Y:S01]  /*b4e0*/  @!P3 IMAD.MOV R5, RZ, RZ, -R5 ;  /* 0x000000ffff05b224 */ /* 0x000fe200078e0a05 */
[----:B------:R-:W-:-:S04]  /*b4f0*/  IABS R9, R15 ;  /* 0x0000000f00097213 */ /* 0x000fc80000000000 */
[----:B------:R0:W-:Y:S07]  /*b500*/  STL [R1+0x80c], R5 ;  /* 0x00080c0501007387 */ /* 0x0001ee0000100800 */
[----:B------:R-:W-:Y:S01]  /*b510*/  @!P4 IMAD.IADD R10, R10, 0x1, -R21 ;  /* 0x000000010a0ac824 */ /* 0x000fe200078e0a15 */
[----:B------:R-:W-:Y:S02]  /*b520*/  ISETP.GE.AND P4, PT, R15, RZ, PT ;  /* 0x000000ff0f00720c */ /* 0x000fe40003f86270 */
[----:B------:R-:W2:Y:S01]  /*b530*/  LDL R15, [R1+0x13c] ;  /* 0x00013c00010f7983 */ /* 0x000ea20000100800 */
[----:B------:R-:W-:Y:S01]  /*b540*/  ISETP.GE.AND P0, PT, R7, RZ, PT ;  /* 0x000000ff0700720c */ /* 0x000fe20003f06270 */
[----:B------:R-:W-:-:S04]  /*b550*/  IMAD.HI.U32 R7, R14, R4, RZ ;  /* 0x000000040e077227 */ /* 0x000fc800078e00ff */
[----:B------:R-:W-:Y:S01]  /*b560*/  IMAD.MOV R7, RZ, RZ, -R7 ;  /* 0x000000ffff077224 */ /* 0x000fe200078e0a07 */
[----:B------:R-:W-:-:S03]  /*b570*/  ISETP.GT.U32.AND P1, PT, R21, R2, PT ;  /* 0x000000021500720c */ /* 0x000fc60003f24070 */
[C---:B------:R-:W-:Y:S01]  /*b580*/  IMAD R7, R21.reuse, R7, R4 ;  /* 0x0000000715077224 */ /* 0x040fe200078e0204 */
[----:B------:R-:W-:Y:S02]  /*b590*/  ISETP.GE.AND P6, PT, R8, RZ, PT ;  /* 0x000000ff0800720c */ /* 0x000fe40003fc6270 */
[----:B------:R-:W-:Y:S02]  /*b5a0*/  IABS R8, R12 ;  /* 0x0000000c00087213 */ /* 0x000fe40000000000 */
[----:B------:R-:W-:-:S03]  /*b5b0*/  ISETP.GT.U32.AND P2, PT, R21, R7, PT ;  /* 0x000000071500720c */ /* 0x000fc60003f44070 */
[----:B------:R-:W-:-:S04]  /*b5c0*/  IMAD.HI.U32 R4, R14, R8, RZ ;  /* 0x000000080e047227 */ /* 0x000fc800078e00ff */
[----:B------:R-:W-:Y:S02]  /*b5d0*/  IMAD.MOV R4, RZ, RZ, -R4 ;  /* 0x000000ffff047224 */ /* 0x000fe400078e0a04 */
[----:B------:R-:W-:-:S04]  /*b5e0*/  IMAD.HI.U32 R6, R14, R9, RZ ;  /* 0x000000090e067227 */ /* 0x000fc800078e00ff */
[--C-:B------:R-:W-:Y:S02]  /*b5f0*/  @!P1 IMAD.IADD R2, R2, 0x1, -R21.reuse ;  /* 0x0000000102029824 */ /* 0x100fe400078e0a15 */
[----:B------:R-:W-:Y:S02]  /*b600*/  IMAD R8, R21, R4, R8 ;  /* 0x0000000415087224 */ /* 0x000fe400078e0208 */
[----:B0-----:R-:W-:Y:S02]  /*b610*/  IMAD.MOV.U32 R5, RZ, RZ, R10 ;  /* 0x000000ffff057224 */ /* 0x001fe400078e000a */
[----:B------:R-:W-:Y:S01]  /*b620*/  @!P2 IMAD.IADD R7, R7, 0x1, -R21 ;  /* 0x000000010707a824 */ /* 0x000fe200078e0a15 */
[----:B------:R-:W-:Y:S01]  /*b630*/  ISETP.GE.AND P3, PT, R12, RZ, PT ;  /* 0x000000ff0c00720c */ /* 0x000fe20003f66270 */
[----:B------:R-:W-:Y:S01]  /*b640*/  IMAD.MOV R6, RZ, RZ, -R6 ;  /* 0x000000ffff067224 */ /* 0x000fe200078e0a06 */
[----:B------:R-:W2:Y:S01]  /*b650*/  LDL R12, [R1+0x138] ;  /* 0x00013800010c7983 */ /* 0x000ea20000100800 */
[----:B------:R-:W-:-:S02]  /*b660*/  @!P0 IMAD.MOV R5, RZ, RZ, -R5 ;  /* 0x000000ffff058224 */ /* 0x000fc400078e0a05 */
[----:B------:R-:W-:Y:S01]  /*b670*/  IMAD R9, R21, R6, R9 ;  /* 0x0000000615097224 */ /* 0x000fe200078e0209 */
[----:B---3--:R-:W-:Y:S02]  /*b680*/  IABS R6, R26 ;  /* 0x0000001a00067213 */ /* 0x008fe40000000000 */
[----:B------:R-:W-:Y:S04]  /*b690*/  STL [R1+0x804], R5 ;  /* 0x0008040501007387 */ /* 0x000fe80000100800 */
[----:B------:R0:W-:Y:S01]  /*b6a0*/  STL [R1+0x26f4], R26 ;  /* 0x0026f41a01007387 */ /* 0x0001e20000100800 */
[----:B----4-:R-:W-:Y:S02]  /*b6b0*/  ISETP.GE.AND P2, PT, R13, RZ, PT ;  /* 0x000000ff0d00720c */ /* 0x010fe40003f46270 */
[----:B------:R-:W-:Y:S01]  /*b6c0*/  IABS R4, R13 ;  /* 0x0000000d00047213 */ /* 0x000fe20000000000 */
[----:B------:R-:W-:-:S04]  /*b6d0*/  IMAD.MOV.U32 R13, RZ, RZ, R2 ;  /* 0x000000ffff0d7224 */ /* 0x000fc800078e0002 */
[----:B------:R-:W-:-:S05]  /*b6e0*/  @!P6 IMAD.MOV R13, RZ, RZ, -R13 ;  /* 0x000000ffff0de224 */ /* 0x000fca00078e0a0d */
[----:B------:R1:W-:Y:S04]  /*b6f0*/  STL [R1+0x7fc], R13 ;  /* 0x0007fc0d01007387 */ /* 0x0003e80000100800 */
[----:B0-----:R-:W3:Y:S01]  /*b700*/  LDL R26, [R1+0x144] ;  /* 0x00014400011a7983 */ /* 0x001ee20000100800 */
[----:B-1----:R-:W-:-:S04]  /*b710*/  IMAD.HI.U32 R13, R14, R6, RZ ;  /* 0x000000060e0d7227 */ /* 0x002fc800078e00ff */
[----:B------:R-:W-:-:S04]  /*b720*/  IMAD.MOV R13, RZ, RZ, -R13 ;  /* 0x000000ffff0d7224 */ /* 0x000fc800078e0a0d */
[----:B------:R-:W-:Y:S02]  /*b730*/  IMAD R6, R21, R13, R6 ;  /* 0x0000000d15067224 */ /* 0x000fe400078e0206 */
[----:B------:R-:W4:Y:S01]  /*b740*/  LDL R13, [R1+0x140] ;  /* 0x00014000010d7983 */ /* 0x000f220000100800 */
[----:B--2---:R-:W-:-:S03]  /*b750*/  IABS R10, R15 ;  /* 0x0000000f000a7213 */ /* 0x004fc60000000000 */
[----:B------:R-:W2:Y:S01]  /*b760*/  LDL R15, [R1+0x148] ;  /* 0x00014800010f7983 */ /* 0x000ea20000100800 */
[C---:B------:R-:W-:Y:S02]  /*b770*/  ISETP.GT.U32.AND P0, PT, R21.reuse, R7, PT ;  /* 0x000000071500720c */ /* 0x040fe40003f04070 */
[----:B------:R-:W-:Y:S02]  /*b780*/  ISETP.GT.U32.AND P6, PT, R21, R8, PT ;  /* 0x000000081500720c */ /* 0x000fe40003fc4070 */
[----:B------:R-:W-:Y:S02]  /*b790*/  ISETP.GE.AND P1, PT, R11, RZ, PT ;  /* 0x000000ff0b00720c */ /* 0x000fe40003f26270 */
[----:B------:R-:W-:-:S07]  /*b7a0*/  IABS R11, R11 ;  /* 0x0000000b000b7213 */ /* 0x000fce0000000000 */
[----:B------:R-:W-:Y:S01]  /*b7b0*/  @!P0 IMAD.IADD R7, R7, 0x1, -R21 ;  /* 0x0000000107078824 */ /* 0x000fe200078e0a15 */
[----:B------:R-:W-:Y:S02]  /*b7c0*/  ISETP.GT.U32.AND P0, PT, R21, R9, PT ;  /* 0x000000091500720c */ /* 0x000fe40003f04070 */
[----:B------:R-:W-:Y:S01]  /*b7d0*/  IABS R5, R12 ;  /* 0x0000000c00057213 */ /* 0x000fe20000000000 */
[----:B------:R-:W-:-:S04]  /*b7e0*/  IMAD.HI.U32 R12, R14, R4, RZ ;  /* 0x000000040e0c7227 */ /* 0x000fc800078e00ff */
[----:B------:R-:W-:Y:S02]  /*b7f0*/  IMAD.MOV R12, RZ, RZ, -R12 ;  /* 0x000000ffff0c7224 */ /* 0x000fe400078e0a0c */
        /* <DEDUP_REMOVED lines=14> */
[----:B---3--:R-:W-:Y:S01]  /*b8e0*/  IABS R11, R26 ;  /* 0x0000001a000b7213 */ /* 0x008fe20000000000 */
[----:B------:R-:W-:Y:S01]  /*b8f0*/  IMAD.MOV.U32 R26, RZ, RZ, R8 ;  /* 0x000000ffff1a7224 */ /* 0x000fe200078e0008 */
[----:B----4-:R-:W-:Y:S01]  /*b900*/  IABS R12, R13 ;  /* 0x0000000d000c7213 */ /* 0x010fe20000000000 */
[----:B------:R-:W-:Y:S01]  /*b910*/  IMAD.MOV.U32 R13, RZ, RZ, R7 ;  /* 0x000000ffff0d7224 */ /* 0x000fe200078e0007 */
[----:B--2---:R-:W-:-:S03]  /*b920*/  IABS R7, R15 ;  /* 0x0000000f00077213 */ /* 0x004fc60000000000 */
        /* <DEDUP_REMOVED lines=30> */
[----:B------:R-:W2:Y:S01]  /*bb10*/  LDL.LU R13, [R1+0x13c] ;  /* 0x00013c00010d7983 */ /* 0x000ea20000300800 */
        /* <DEDUP_REMOVED lines=28> */
[----:B------:R-:W-:Y:S01]  /*bce0*/  IMAD.HI.U32 R13, R14, R2, RZ ;  /* 0x000000020e0d7227 */ /* 0x000fe200078e00ff */
[----:B------:R-:W-:-:S03]  /*bcf0*/  ISETP.GT.U32.AND P3, PT, R21, R11, PT ;  /* 0x0000000b1500720c */ /* 0x000fc60003f64070 */
[----:B------:R-:W-:Y:S02]  /*bd00*/  IMAD.MOV R12, RZ, RZ, -R12 ;  /* 0x000000ffff0c7224 */ /* 0x000fe400078e0a0c */
[----:B0-----:R-:W-:Y:S02]  /*bd10*/  IMAD.MOV.U32 R2, RZ, RZ, R6 ;  /* 0x000000ffff027224 */ /* 0x001fe400078e0006 */
[----:B------:R-:W-:Y:S02]  /*bd20*/  @!P2 IMAD.MOV R4, RZ, RZ, -R4 ;  /* 0x000000ffff04a224 */ /* 0x000fe400078e0a04 */
[----:B------:R-:W-:Y:S02]  /*bd30*/  @!P0 IMAD.MOV R2, RZ, RZ, -R2 ;  /* 0x000000ffff028224 */ /* 0x000fe400078e0a02 */
[----:B------:R-:W-:Y:S02]  /*bd40*/  IMAD R9, R21, R12, R9 ;  /* 0x0000000c15097224 */ /* 0x000fe400078e0209 */
[--C-:B------:R-:W-:Y:S01]  /*bd50*/  @!P6 IMAD.IADD R5, R5, 0x1, -R21.reuse ;  /* 0x000000010505e824 */ /* 0x100fe200078e0a15 */
[----:B------:R-:W2:Y:S04]  /*bd60*/  LDL.LU R12, [R1+0x158] ;  /* 0x00015800010c7983 */ /* 0x000ea80000300800 */
[----:B------:R-:W2:Y:S04]  /*bd70*/  LDL.LU R6, [R1+0x150] ;  /* 0x0001500001067983 */ /* 0x000ea80000300800 */
[----:B------:R-:W-:Y:S04]  /*bd80*/  STL [R1+0x7e8], R4 ;  /* 0x0007e80401007387 */ /* 0x000fe80000100800 */
[----:B------:R0:W-:Y:S01]  /*bd90*/  STL [R1+0x7e4], R2 ;  /* 0x0007e40201007387 */ /* 0x0001e20000100800 */
[----:B------:R-:W-:-:S02]  /*bda0*/  @!P3 IMAD.IADD R11, R11, 0x1, -R21 ;  /* 0x000000010b0bb824 */ /* 0x000fc400078e0a15 */
[----:B0-----:R-:W-:Y:S02]  /*bdb0*/  IMAD.MOV.U32 R2, RZ, RZ, R5 ;  /* 0x000000ffff027224 */ /* 0x001fe400078e0005 */
[----:B------:R-:W2:Y:S02]  /*bdc0*/  LDL.LU R5, [R1+0x14c] ;  /* 0x00014c0001057983 */ /* 0x000ea40000300800 */
        /* <DEDUP_REMOVED lines=51> */
[----:B------:R-:W-:-:S04]  /*c100*/  IMAD.HI.U32 R8, R14, R10, RZ ;  /* 0x0000000a0e087227 */ /* 0x000fc800078e00ff */
[----:B------:R-:W-:Y:S02]  /*c110*/  IMAD.MOV R5, RZ, RZ, -R5 ;  /* 0x000000ffff057224 */ /* 0x000fe400078e0a05 */
[----:B------:R-:W-:Y:S02]  /*c120*/  IMAD.MOV R8, RZ, RZ, -R8 ;  /* 0x000000ffff087224 */ /* 0x000fe400078e0a08 */
[C---:B------:R-:W-:Y:S02]  /*c130*/  IMAD R6, R21.reuse, R5, R6 ;  /* 0x0000000515067224 */ /* 0x040fe400078e0206 */
[----:B------:R-:W-:Y:S02]  /*c140*/  IMAD R5, R21, R8, R10 ;  /* 0x0000000815057224 */ /* 0x000fe400078e020a */
[----:B------:R-:W-:Y:S01]  /*c150*/  @!P3 IMAD.IADD R4, R4, 0x1, -R21 ;  /* 0x000000010404b824 */ /* 0x000fe200078e0a15 */
[----:B----4-:R-:W-:Y:S02]  /*c160*/  ISETP.GE.AND P3, PT, R26, RZ, PT ;  /* 0x000000ff1a00720c */ /* 0x010fe40003f66270 */
[----:B------:R-:W-:-:S02]  /*c170*/  IABS R8, R26 ;  /* 0x0000001a00087213 */ /* 0x000fc40000000000 */
[----:B------:R-:W4:Y:S01]  /*c180*/  LDL.LU R26, [R1+0x174] ;  /* 0x00017400011a7983 */ /* 0x000f220000300800 */
[----:B------:R-:W-:Y:S01]  /*c190*/  ISETP.GT.U32.AND P1, PT, R21, R2, PT ;  /* 0x000000021500720c */ /* 0x000fe20003f24070 */
[----:B0-----:R-:W-:-:S04]  /*c1a0*/  IMAD.MOV.U32 R7, RZ, RZ, R9 ;  /* 0x000000ffff077224 */ /* 0x001fc800078e0009 */
[----:B------:R-:W-:-:S08]  /*c1b0*/  @!P0 IMAD.MOV R7, RZ, RZ, -R7 ;  /* 0x000000ffff078224 */ /* 0x000fd000078e0a07 */
[----:B------:R-:W-:Y:S01]  /*c1c0*/  @!P1 IMAD.IADD R2, R2, 0x1, -R21 ;  /* 0x0000000102029824 */ /* 0x000fe200078e0a15 */
[----:B---3--:R-:W-:-:S03]  /*c1d0*/  IABS R9, R13 ;  /* 0x0000000d00097213 */ /* 0x008fc60000000000 */
[----:B------:R-:W-:-:S04]  /*c1e0*/  IMAD.MOV.U32 R13, RZ, RZ, R2 ;  /* 0x000000ffff0d7224 */ /* 0x000fc800078e0002 */
[----:B------:R-:W-:Y:S01]  /*c1f0*/  @!P6 IMAD.MOV R13, RZ, RZ, -R13 ;  /* 0x000000ffff0de224 */ /* 0x000fe200078e0a0d */
[----:B------:R-:W-:Y:S01]  /*c200*/  STL [R1+0x7c4], R7 ;  /* 0x0007c40701007387 */ /* 0x000fe20000100800 */
[----:B------:R-:W-:-:S03]  /*c210*/  ISETP.GT.U32.AND P0, PT, R21, R4, PT ;  /* 0x000000041500720c */ /* 0x000fc60003f04070 */
[----:B------:R0:W-:Y:S02]  /*c220*/  STL [R1+0x7c0], R13 ;  /* 0x0007c00d01007387 */ /* 0x0001e40000100800 */
[----:B0-----:R-:W-:-:S04]  /*c230*/  IMAD.HI.U32 R13, R14, R9, RZ ;  /* 0x000000090e0d7227 */ /* 0x001fc800078e00ff */
[----:B------:R-:W-:Y:S01]  /*c240*/  IMAD.MOV R13, RZ, RZ, -R13 ;  /* 0x000000ffff0d7224 */ /* 0x000fe200078e0a0d */
[----:B--2---:R-:W-:Y:S01]  /*c250*/  IABS R7, R12 ;  /* 0x0000000c00077213 */ /* 0x004fe20000000000 */
[----:B------:R-:W-:-:S04]  /*c260*/  IMAD.HI.U32 R12, R14, R8, RZ ;  /* 0x000000080e0c7227 */ /* 0x000fc800078e00ff */
[C---:B------:R-:W-:Y:S02]  /*c270*/  IMAD R9, R21.reuse, R13, R9 ;  /* 0x0000000d15097224 */ /* 0x040fe400078e0209 */
        /* <DEDUP_REMOVED lines=31> */
[----:B--2---:R-:W-:Y:S02]  /*c470*/  IABS R11, R13 ;  /* 0x0000000d000b7213 */ /* 0x004fe40000000000 */
[----:B------:R-:W-:Y:S02]  /*c480*/  ISETP.GT.U32.AND P0, PT, R21, R8, PT ;  /* 0x000000081500720c */ /* 0x000fe40003f04070 */
[----:B---3--:R-:W-:Y:S01]  /*c490*/  IABS R4, R15 ;  /* 0x0000000f00047213 */ /* 0x008fe20000000000 */
        /* <DEDUP_REMOVED lines=59> */
[----:B------:R-:W-:-:S03]  /*c850*/  ISETP.GT.U32.AND P4, PT, R21, R11, PT ;  /* 0x0000000b1500720c */ /* 0x000fc60003f84070 */
[----:B------:R-:W-:Y:S02]  /*c860*/  @!P3 IMAD.MOV R8, RZ, RZ, -R8 ;  /* 0x000000ffff08b224 */ /* 0x000fe400078e0a08 */
[----:B------:R-:W-:-:S08]  /*c870*/  @!P6 IMAD.IADD R7, R7, 0x1, -R21 ;  /* 0x000000010707e824 */ /* 0x000fd000078e0a15 */
[----:B------:R-:W-:Y:S01]  /*c880*/  @!P4 IMAD.IADD R11, R11, 0x1, -R21 ;  /* 0x000000010b0bc824 */ /* 0x000fe200078e0a15 */
[----:B--2---:R-:W-:Y:S01]  /*c890*/  ISETP.GE.AND P4, PT, R15, RZ, PT ;  /* 0x000000ff0f00720c */ /* 0x004fe20003f86270 */
[----:B------:R-:W-:Y:S02]  /*c8a0*/  IMAD.MOV.U32 R15, RZ, RZ, R9 ;  /* 0x000000ffff0f7224 */ /* 0x000fe400078e0009 */
[----:B------:R-:W2:Y:S02]  /*c8b0*/  LDL.LU R9, [R1+0x180] ;  /* 0x0001800001097983 */ /* 0x000ea40000300800 */
[----:B------:R-:W-:Y:S02]  /*c8c0*/  @!P0 IMAD.MOV R15, RZ, RZ, -R15 ;  /* 0x000000ffff0f8224 */ /* 0x000fe400078e0a0f */
[----:B------:R1:W-:Y:S01]  /*c8d0*/  STL [R1+0x48c], R8 ;  /* 0x00048c0801007387 */ /* 0x0003e20000100800 */
[C---:B------:R-:W-:Y:S01]  /*c8e0*/  ISETP.GT.U32.AND P3, PT, R21.reuse, R6, PT ;  /* 0x000000061500720c */ /* 0x040fe20003f64070 */
[----:B0-----:R-:W-:Y:S01]  /*c8f0*/  IMAD.MOV.U32 R26, RZ, RZ, R7 ;  /* 0x000000ffff1a7224 */ /* 0x001fe200078e0007 */
[----:B------:R-:W-:Y:S01]  /*c900*/  ISETP.GT.U32.AND P0, PT, R21, R11, PT ;  /* 0x0000000b1500720c */ /* 0x000fe20003f04070 */
[----:B-1----:R-:W4:Y:S02]  /*c910*/  LDL.LU R8, [R1+0x184] ;  /* 0x0001840001087983 */ /* 0x002f240000300800 */
[----:B------:R-:W-:-:S02]  /*c920*/  @!P5 IMAD.MOV R26, RZ, RZ, -R26 ;  /* 0x000000ffff1ad224 */ /* 0x000fc400078e0a1a */
[----:B------:R0:W-:Y:S01]  /*c930*/  STL [R1+0x494], R15 ;  /* 0x0004940f01007387 */ /* 0x0001e20000100800 */
[----:B------:R-:W-:Y:S02]  /*c940*/  ISETP.GT.U32.AND P5, PT, R21, R5, PT ;  /* 0x000000051500720c */ /* 0x000fe40003fa4070 */
[----:B------:R-:W-:Y:S01]  /*c950*/  IABS R2, R2 ;  /* 0x0000000200027213 */ /* 0x000fe20000000000 */
[----:B0-----:R-:W-:Y:S02]  /*c960*/  IMAD.MOV.U32 R15, RZ, RZ, R10 ;  /* 0x000000ffff0f7224 */ /* 0x001fe400078e000a */
[----:B------:R-:W2:Y:S02]  /*c970*/  LDL.LU R10, [R1+0x17c] ;  /* 0x00017c00010a7983 */ /* 0x000ea40000300800 */
[----:B------:R-:W-:Y:S02]  /*c980*/  @!P2 IMAD.MOV R15, RZ, RZ, -R15 ;  /* 0x000000ffff0fa224 */ /* 0x000fe400078e0a0f */
[----:B------:R0:W-:Y:S01]  /*c990*/  STL [R1+0x4a0], R26 ;  /* 0x0004a01a01007387 */ /* 0x0001e20000100800 */
[----:B------:R-:W-:-:S02]  /*c9a0*/  @!P3 IMAD.IADD R6, R6, 0x1, -R21 ;  /* 0x000000010606b824 */ /* 0x000fc400078e0a15 */
[----:B------:R-:W-:-:S04]  /*c9b0*/  IMAD.HI.U32 R13, R14, R2, RZ ;  /* 0x000000020e0d7227 */ /* 0x000fc800078e00ff */
[----:B------:R-:W-:Y:S01]  /*c9c0*/  @!P0 IMAD.IADD R11, R11, 0x1, -R21 ;  /* 0x000000010b0b8824 */ /* 0x000fe200078e0a15 */
[----:B0-----:R-:W2:Y:S01]  /*c9d0*/  LDL.LU R26, [R1+0x26e0] ;  /* 0x0026e000011a7983 */ /* 0x001ea20000300800 */
[----:B------:R-:W-:-:S03]  /*c9e0*/  @!P1 IMAD.MOV R6, RZ, RZ, -R6 ;  /* 0x000000ffff069224 */ /* 0x000fc600078e0a06 */
[----:B------:R0:W-:Y:S01]  /*c9f0*/  STL [R1+0x4a4], R15 ;  /* 0x0004a40f01007387 */ /* 0x0001e20000100800 */
[----:B------:R-:W-:Y:S02]  /*ca00*/  IMAD.MOV R13, RZ, RZ, -R13 ;  /* 0x000000ffff0d7224 */ /* 0x000fe400078e0a0d */
[----:B------:R-:W-:Y:S01]  /*ca10*/  @!P5 IMAD.IADD R5, R5, 0x1, -R21 ;  /* 0x000000010505d824 */ /* 0x000fe200078e0a15 */
[----:B0-----:R-:W2:Y:S01]  /*ca20*/  LDL.LU R15, [R1+0x26dc] ;  /* 0x0026dc00010f7983 */ /* 0x001ea20000300800 */
        /* <DEDUP_REMOVED lines=11> */
[----:B------:R-:W-:-:S11]  /*cae0*/  ISETP.GT.U32.AND P3, PT, R21, R2, PT ;  /* 0x000000021500720c */ /* 0x000fd60003f64070 */
[----:B------:R-:W-:-:S05]  /*caf0*/  @!P6 IMAD.IADD R4, R4, 0x1, -R21 ;  /* 0x000000010404e824 */ /* 0x000fca00078e0a15 */
[C---:B------:R-:W-:Y:S01]  /*cb00*/  ISETP.GT.U32.AND P6, PT, R21.reuse, R4, PT ;  /* 0x000000041500720c */ /* 0x040fe20003fc4070 */
[----:B------:R-:W-:Y:S01]  /*cb10*/  @!P3 IMAD.IADD R2, R2, 0x1, -R21 ;  /* 0x000000010202b824 */ /* 0x000fe200078e0a15 */
[----:B------:R-:W-:-:S11]  /*cb20*/  ISETP.GT.U32.AND P3, PT, R21, R5, PT ;  /* 0x000000051500720c */ /* 0x000fd60003f64070 */
[----:B------:R-:W-:Y:S01]  /*cb30*/  @!P6 IMAD.IADD R4, R4, 0x1, -R21 ;  /* 0x000000010404e824 */ /* 0x000fe200078e0a15 */
[----:B----4-:R-:W-:Y:S01]  /*cb40*/  ISETP.GE.AND P6, PT, R8, RZ, PT ;  /* 0x000000ff0800720c */ /* 0x010fe20003fc6270 */
[----:B------:R-:W-:Y:S01]  /*cb50*/  IMAD.HI.U32 R8, R14, R7, RZ ;  /* 0x000000070e087227 */ /* 0x000fe200078e00ff */
[----:B--2---:R-:W-:-:S03]  /*cb60*/  ISETP.GE.AND P2, PT, R10, RZ, PT ;  /* 0x000000ff0a00720c */ /* 0x004fc60003f46270 */
[----:B------:R-:W-:Y:S01]  /*cb70*/  IMAD.MOV R8, RZ, RZ, -R8 ;  /* 0x000000ffff087224 */ /* 0x000fe200078e0a08 */
[----:B------:R-:W-:-:S03]  /*cb80*/  ISETP.GE.AND P0, PT, R9, RZ, PT ;  /* 0x000000ff0900720c */ /* 0x000fc60003f06270 */
[C---:B------:R-:W-:Y:S01]  /*cb90*/  IMAD R6, R21.reuse, R8, R7 ;  /* 0x0000000815067224 */ /* 0x040fe200078e0207 */
[----:B------:R-:W-:-:S04]  /*cba0*/  ISETP.GT.U32.AND P1, PT, R21, R2, PT ;  /* 0x000000021500720c */ /* 0x000fc80003f24070 */
[----:B------:R-:W-:Y:S01]  /*cbb0*/  ISETP.GT.U32.AND P4, PT, R21, R6, PT ;  /* 0x000000061500720c */ /* 0x000fe20003f84070 */
[----:B------:R-:W-:Y:S02]  /*cbc0*/  @!P3 IMAD.IADD R5, R5, 0x1, -R21 ;  /* 0x000000010505b824 */ /* 0x000fe400078e0a15 */
[----:B------:R-:W-:Y:S02]  /*cbd0*/  @!P2 IMAD.MOV R4, RZ, RZ, -R4 ;  /* 0x000000ffff04a224 */ /* 0x000fe400078e0a04 */
[----:B------:R-:W-:Y:S01]  /*cbe0*/  @!P0 IMAD.MOV R5, RZ, RZ, -R5 ;  /* 0x000000ffff058224 */ /* 0x000fe200078e0a05 */
[----:B------:R-:W-:Y:S02]  /*cbf0*/  IABS R9, R15 ;  /* 0x0000000f00097213 */ /* 0x000fe40000000000 */
[----:B------:R-:W-:Y:S01]  /*cc00*/  ISETP.GE.AND P2, PT, R15, RZ, PT ;  /* 0x000000ff0f00720c */ /* 0x000fe20003f46270 */
[--C-:B------:R-:W-:Y:S01]  /*cc10*/  @!P1 IMAD.IADD R2, R2, 0x1, -R21.reuse ;  /* 0x0000000102029824 */ /* 0x100fe200078e0a15 */
[----:B------:R-:W2:Y:S01]  /*cc20*/  LDL R15, [R1+0x198] ;  /* 0x00019800010f7983 */ /* 0x000ea20000100800 */
[----:B------:R-:W-:Y:S01]  /*cc30*/  IABS R10, R26 ;  /* 0x0000001a000a7213 */ /* 0x000fe20000000000 */
[----:B------:R-:W-:Y:S01]  /*cc40*/  IMAD.HI.U32 R7, R14, R9, RZ ;  /* 0x000000090e077227 */ /* 0x000fe200078e00ff */
[----:B------:R-:W-:Y:S01]  /*cc50*/  ISETP.GE.AND P3, PT, R26, RZ, PT ;  /* 0x000000ff1a00720c */ /* 0x000fe20003f66270 */
[----:B------:R-:W-:Y:S02]  /*cc60*/  STL [R1+0x4c0], R4 ;  /* 0x0004c00401007387 */ /* 0x000fe40000100800 */
[----:B------:R-:W-:-:S02]  /*cc70*/  @!P4 IMAD.IADD R6, R6, 0x1, -R21 ;  /* 0x000000010606c824 */ /* 0x000fc400078e0a15 */
[----:B------:R-:W4:Y:S01]  /*cc80*/  LDL R26, [R1+0x1a4] ;  /* 0x0001a400011a7983 */ /* 0x000f220000100800 */
[----:B------:R-:W-:-:S03]  /*cc90*/  IMAD.MOV R7, RZ, RZ, -R7 ;  /* 0x000000ffff077224 */ /* 0x000fc600078e0a07 */
[----:B------:R0:W-:Y:S01]  /*cca0*/  STL [R1+0x4c4], R5 ;  /* 0x0004c40501007387 */ /* 0x0001e20000100800 */
[----:B------:R-:W-:Y:S01]  /*ccb0*/  IMAD R7, R21, R7, R9 ;  /* 0x0000000715077224 */ /* 0x000fe200078e0209 */
[----:B---3--:R-:W-:Y:S02]  /*ccc0*/  ISETP.GE.AND P4, PT, R13, RZ, PT ;  /* 0x000000ff0d00720c */ /* 0x008fe40003f86270 */
[----:B0-----:R-:W-:Y:S01]  /*ccd0*/  IABS R5, R13 ;  /* 0x0000000d00057213 */ /* 0x001fe20000000000 */
[----:B------:R-:W-:-:S04]  /*cce0*/  IMAD.MOV.U32 R13, RZ, RZ, R2 ;  /* 0x000000ffff0d7224 */ /* 0x000fc800078e0002 */
[----:B------:R-:W-:Y:S01]  /*ccf0*/  @!P6 IMAD.MOV R13, RZ, RZ, -R13 ;  /* 0x000000ffff0de224 */ /* 0x000fe200078e0a0d */
[----:B------:R-:W-:-:S04]  /*cd00*/  IABS R9, R12 ;  /* 0x0000000c00097213 */ /* 0x000fc80000000000 */
        /* <DEDUP_REMOVED lines=10> */
[----:B------:R-:W-:-:S04]  /*cdb0*/  IMAD.MOV R12, RZ, RZ, -R12 ;  /* 0x000000ffff0c7224 */ /* 0x000fc800078e0a0c */
[----:B------:R-:W-:Y:S02]  /*cdc0*/  IMAD R5, R21, R12, R5 ;  /* 0x0000000c15057224 */ /* 0x000fe400078e0205 */
[----:B------:R-:W-:Y:S01]  /*cdd0*/  @!P0 IMAD.IADD R6, R6, 0x1, -R21 ;  /* 0x0000000106068824 */ /* 0x000fe200078e0a15 */
[----:B--2---:R-:W-:Y:S02]  /*cde0*/  IABS R8, R15 ;  /* 0x0000000f00087213 */ /* 0x004fe40000000000 */
[----:B------:R-:W2:Y:S03]  /*cdf0*/  LDL R15, [R1+0x1ac] ;  /* 0x0001ac00010f7983 */ /* 0x000ea60000100800 */
[----:B------:R-:W-:Y:S01]  /*ce00*/  IMAD.HI.U32 R12, R14, R8, RZ ;  /* 0x000000080e0c7227 */ /* 0x000fe200078e00ff */
[----:B----4-:R-:W-:Y:S02]  /*ce10*/  IABS R10, R26 ;  /* 0x0000001a000a7213 */ /* 0x010fe40000000000 */
[----:B------:R-:W4:Y:S01]  /*ce20*/  LDL R26, [R1+0x1b0] ;  /* 0x0001b000011a7983 */ /* 0x000f220000100800 */
[----:B------:R-:W-:-:S04]  /*ce30*/  IMAD.MOV R12, RZ, RZ, -R12 ;  /* 0x000000ffff0c7224 */ /* 0x000fc800078e0a0c */
[----:B------:R-:W-:Y:S01]  /*ce40*/  IMAD R8, R21, R12, R8 ;  /* 0x0000000c15087224 */ /* 0x000fe200078e0208 */
[----:B------:R0:W-:Y:S01]  /*ce50*/  STL [R1+0x26d8], R20 ;  /* 0x0026d81401007387 */ /* 0x0001e20000100800 */
[----:B---3--:R-:W-:Y:S01]  /*ce60*/  IABS R12, R13 ;  /* 0x0000000d000c7213 */ /* 0x008fe20000000000 */
[----:B------:R-:W-:-:S04]  /*ce70*/  IMAD.MOV.U32 R13, RZ, RZ, R6 ;  /* 0x000000ffff0d7224 */ /* 0x000fc800078e0006 */
[----:B------:R-:W-:-:S05]  /*ce80*/  @!P5 IMAD.MOV R13, RZ, RZ, -R13 ;  /* 0x000000ffff0dd224 */ /* 0x000fca00078e0a0d */
[----:B------:R1:W-:Y:S04]  /*ce90*/  STL [R1+0x4e0], R13 ;  /* 0x0004e00d01007387 */ /* 0x0003e80000100800 */
[----:B0-----:R-:W3:Y:S01]  /*cea0*/  LDL.LU R20, [R1+0x194] ;  /* 0x0001940001147983 */ /* 0x001ee20000300800 */
[----:B------:R-:W-:Y:S02]  /*ceb0*/  ISETP.GE.AND P1, PT, R11, RZ, PT ;  /* 0x000000ff0b00720c */ /* 0x000fe40003f26270 */
[----:B------:R-:W-:Y:S02]  /*cec0*/  IABS R11, R11 ;  /* 0x0000000b000b7213 */ /* 0x000fe40000000000 */
[----:B------:R-:W-:-:S03]  /*ced0*/  ISETP.GT.U32.AND P6, PT, R21, R7, PT ;  /* 0x000000071500720c */ /* 0x000fc60003fc4070 */
[----:B------:R-:W-:-:S04]  /*cee0*/  IMAD.HI.U32 R2, R14, R11, RZ ;  /* 0x0000000b0e027227 */ /* 0x000fc800078e00ff */
[----:B------:R-:W-:Y:S01]  /*cef0*/  IMAD.MOV R2, RZ, RZ, -R2 ;  /* 0x000000ffff027224 */ /* 0x000fe200078e0a02 */
[----:B------:R-:W-:-:S03]  /*cf00*/  ISETP.GT.U32.AND P0, PT, R21, R4, PT ;  /* 0x000000041500720c */ /* 0x000fc60003f04070 */
[----:B------:R-:W-:Y:S02]  /*cf10*/  IMAD R2, R21, R2, R11 ;  /* 0x0000000215027224 */ /* 0x000fe400078e020b */
[----:B------:R-:W-:-:S03]  /*cf20*/  @!P6 IMAD.IADD R7, R7, 0x1, -R21 ;  /* 0x000000010707e824 */ /* 0x000fc600078e0a15 */
        /* <DEDUP_REMOVED lines=8> */
[----:B------:R-:W-:Y:S01]  /*cfb0*/  ISETP.GT.U32.AND P5, PT, R21, R4, PT ;  /* 0x000000041500720c */ /* 0x000fe20003fa4070 */
        /* <DEDUP_REMOVED lines=110> */
[----:B----4-:R-:W-:-:S04]  /*d6a0*/  IABS R10, R15 ;  /* 0x0000000f000a7213 */ /* 0x010fc80000000000 */
[----:B------:R0:W-:Y:S04]  /*d6b0*/  STL [R1+0x538], R6 ;  /* 0x0005380601007387 */ /* 0x0001e80000100800 */
[----:B------:R-:W-:Y:S01]  /*d6c0*/  @!P4 IMAD.IADD R4, R4, 0x1, -R21 ;  /* 0x000000010404c824 */ /* 0x000fe200078e0a15 */
[----:B------:R-:W-:Y:S02]  /*d6d0*/  ISETP.GE.AND P4, PT, R15, RZ, PT ;  /* 0x000000ff0f00720c */ /* 0x000fe40003f86270 */
[----:B------:R-:W4:Y:S01]  /*d6e0*/  LDL R15, [R1+0x1d8] ;  /* 0x0001d800010f7983 */ /* 0x000f220000100800 */
[----:B------:R-:W-:Y:S01]  /*d6f0*/  ISETP.GE.AND P0, PT, R8, RZ, PT ;  /* 0x000000ff0800720c */ /* 0x000fe20003f06270 */
[----:B------:R-:W-:-:S04]  /*d700*/  IMAD.HI.U32 R8, R14, R5, RZ ;  /* 0x000000050e087227 */ /* 0x000fc800078e00ff */
[----:B------:R-:W-:Y:S01]  /*d710*/  IMAD.MOV R8, RZ, RZ, -R8 ;  /* 0x000000ffff087224 */ /* 0x000fe200078e0a08 */
[----:B------:R-:W-:-:S03]  /*d720*/  ISETP.GT.U32.AND P1, PT, R21, R2, PT ;  /* 0x000000021500720c */ /* 0x000fc60003f24070 */
[----:B------:R-:W-:Y:S01]  /*d730*/  IMAD R5, R21, R8, R5 ;  /* 0x0000000815057224 */ /* 0x000fe200078e0205 */
[----:B------:R-:W-:Y:S02]  /*d740*/  ISETP.GE.AND P6, PT, R9, RZ, PT ;  /* 0x000000ff0900720c */ /* 0x000fe40003fc6270 */
[----:B------:R-:W-:Y:S02]  /*d750*/  IABS R9, R12 ;  /* 0x0000000c00097213 */ /* 0x000fe40000000000 */
[----:B------:R-:W-:-:S03]  /*d760*/  ISETP.GT.U32.AND P2, PT, R21, R5, PT ;  /* 0x000000051500720c */ /* 0x000fc60003f44070 */
[----:B------:R-:W-:-:S04]  /*d770*/  IMAD.HI.U32 R7, R14, R9, RZ ;  /* 0x000000090e077227 */ /* 0x000fc800078e00ff */
[----:B------:R-:W-:Y:S02]  /*d780*/  IMAD.MOV R7, RZ, RZ, -R7 ;  /* 0x000000ffff077224 */ /* 0x000fe400078e0a07 */
[----:B------:R-:W-:-:S04]  /*d790*/  IMAD.HI.U32 R8, R14, R10, RZ ;  /* 0x0000000a0e087227 */ /* 0x000fc800078e00ff */
[----:B------:R-:W-:Y:S02]  /*d7a0*/  @!P1 IMAD.IADD R2, R2, 0x1, -R21 ;  /* 0x0000000102029824 */ /* 0x000fe400078e0a15 */
[----:B------:R-:W-:Y:S02]  /*d7b0*/  IMAD R7, R21, R7, R9 ;  /* 0x0000000715077224 */ /* 0x000fe400078e0209 */
[----:B------:R-:W-:Y:S01]  /*d7c0*/  @!P2 IMAD.IADD R5, R5, 0x1, -R21 ;  /* 0x000000010505a824 */ /* 0x000fe200078e0a15 */
[----:B------:R-:W-:Y:S01]  /*d7d0*/  ISETP.GE.AND P3, PT, R12, RZ, PT ;  /* 0x000000ff0c00720c */ /* 0x000fe20003f66270 */
[----:B------:R-:W-:Y:S01]  /*d7e0*/  IMAD.MOV R8, RZ, RZ, -R8 ;  /* 0x000000ffff087224 */ /* 0x000fe200078e0a08 */
[----:B------:R-:W4:Y:S01]  /*d7f0*/  LDL R12, [R1+0x1cc] ;  /* 0x0001cc00010c7983 */ /* 0x000f220000100800 */
[----:B------:R-:W-:Y:S02]  /*d800*/  @!P0 IMAD.MOV R4, RZ, RZ, -R4 ;  /* 0x000000ffff048224 */ /* 0x000fe400078e0a04 */
[----:B0-----:R-:W-:Y:S01]  /*d810*/  IMAD R6, R21, R8, R10 ;  /* 0x0000000815067224 */ /* 0x001fe200078e020a */
[----:B---3--:R-:W-:-:S02]  /*d820*/  IABS R8, R26 ;  /* 0x0000001a00087213 */ /* 0x008fc40000000000 */
[----:B------:R-:W-:Y:S04]  /*d830*/  STL [R1+0x548], R4 ;  /* 0x0005480401007387 */ /* 0x000fe80000100800 */
[----:B------:R0:W-:Y:S01]  /*d840*/  STL [R1+0x26c8], R26 ;  /* 0x0026c81a01007387 */ /* 0x0001e20000100800 */
[----:B--2---:R-:W-:Y:S02]  /*d850*/  ISETP.GE.AND P2, PT, R13, RZ, PT ;  /* 0x000000ff0d00720c */ /* 0x004fe40003f46270 */
[----:B------:R-:W-:Y:S01]  /*d860*/  IABS R9, R13 ;  /* 0x0000000d00097213 */ /* 0x000fe20000000000 */
[----:B------:R-:W-:-:S04]  /*d870*/  IMAD.MOV.U32 R13, RZ, RZ, R2 ;  /* 0x000000ffff0d7224 */ /* 0x000fc800078e0002 */
[----:B------:R-:W-:-:S05]  /*d880*/  @!P6 IMAD.MOV R13, RZ, RZ, -R13 ;  /* 0x000000ffff0de224 */ /* 0x000fca00078e0a0d */
[----:B------:R1:W-:Y:S04]  /*d890*/  STL [R1+0x54c], R13 ;  /* 0x00054c0d01007387 */ /* 0x0003e80000100800 */
[----:B0-----:R-:W2:Y:S01]  /*d8a0*/  LDL R26, [R1+0x1e0] ;  /* 0x0001e000011a7983 */ /* 0x001ea20000100800 */
[----:B-1----:R-:W-:-:S04]  /*d8b0*/  IMAD.HI.U32 R13, R14, R8, RZ ;  /* 0x000000080e0d7227 */ /* 0x002fc800078e00ff */
[----:B------:R-:W-:-:S04]  /*d8c0*/  IMAD.MOV R13, RZ, RZ, -R13 ;  /* 0x000000ffff0d7224 */ /* 0x000fc800078e0a0d */
[----:B------:R-:W-:Y:S02]  /*d8d0*/  IMAD R8, R21, R13, R8 ;  /* 0x0000000d15087224 */ /* 0x000fe400078e0208 */
[----:B------:R-:W3:Y:S01]  /*d8e0*/  LDL R13, [R1+0x1dc] ;  /* 0x0001dc00010d7983 */ /* 0x000ee20000100800 */
[----:B----4-:R-:W-:-:S03]  /*d8f0*/  IABS R10, R15 ;  /* 0x0000000f000a7213 */ /* 0x010fc60000000000 */
[----:B------:R-:W4:Y:S01]  /*d900*/  LDL R15, [R1+0x1e4] ;  /* 0x0001e400010f7983 */ /* 0x000f220000100800 */
        /* <DEDUP_REMOVED lines=19> */
[----:B------:R-:W-:Y:S02]  /*da40*/  IMAD R4, R21, R12, R4 ;  /* 0x0000000c15047224 */ /* 0x000fe400078e0204 */
[----:B------:R-:W-:Y:S02]  /*da50*/  IMAD.MOV R11, RZ, RZ, -R11 ;  /* 0x000000ffff0b7224 */ /* 0x000fe400078e0a0b */
[----:B------:R-:W-:Y:S02]  /*da60*/  @!P0 IMAD.IADD R7, R7, 0x1, -R21 ;  /* 0x0000000107078824 */ /* 0x000fe400078e0a15 */
[----:B------:R-:W-:Y:S01]  /*da70*/  IMAD R10, R21, R11, R10 ;  /* 0x0000000b150a7224 */ /* 0x000fe200078e020a */
[----:B--2---:R-:W-:Y:S01]  /*da80*/  IABS R11, R26 ;  /* 0x0000001a000b7213 */ /* 0x004fe20000000000 */
[----:B------:R-:W-:Y:S01]  /*da90*/  IMAD.MOV.U32 R26, RZ, RZ, R7 ;  /* 0x000000ffff1a7224 */ /* 0x000fe200078e0007 */
[----:B---3--:R-:W-:Y:S01]  /*daa0*/  IABS R12, R13 ;  /* 0x0000000d000c7213 */ /* 0x008fe20000000000 */
[----:B------:R-:W-:Y:S01]  /*dab0*/  IMAD.MOV.U32 R13, RZ, RZ, R5 ;  /* 0x000000ffff0d7224 */ /* 0x000fe200078e0005 */
[----:B----4-:R-:W-:-:S03]  /*dac0*/  IABS R5, R15 ;  /* 0x0000000f00057213 */ /* 0x010fc60000000000 */
        /* <DEDUP_REMOVED lines=88> */
[----:B------:R-:W-:Y:S02]  /*e050*/  @!P0 IMAD.IADD R11, R11, 0x1, -R21 ;  /* 0x000000010b0b8824 */ /* 0x000fe400078e0a15 */
        /* <DEDUP_REMOVED lines=28> */
[----:B------:R-:W-:Y:S01]  /*e220*/  STL [R1+0x5b0], R5 ;  /* 0x0005b00501007387 */ /* 0x000fe20000100800 */
[----:B------:R-:W-:-:S03]  /*e230*/  @!P2 IMAD.IADD R6, R6, 0x1, -R21 ;  /* 0x000000010606a824 */ /* 0x000fc600078e0a15 */
[----:B------:R-:W2:Y:S01]  /*e240*/  LDL R12, [R1+0x200] ;  /* 0x00020000010c7983 */ /* 0x000ea20000100800 */
[----:B------:R-:W-:Y:S02]  /*e250*/  IABS R10, R15 ;  /* 0x0000000f000a7213 */ /* 0x000fe40000000000 */
[----:B------:R-:W-:Y:S02]  /*e260*/  ISETP.GT.U32.AND P3, PT, R21, R4, PT ;  /* 0x000000041500720c */ /* 0x000fe40003f64070 */
[----:B------:R-:W-:Y:S02]  /*e270*/  ISETP.GE.AND P2, PT, R15, RZ, PT ;  /* 0x000000ff0f00720c */ /* 0x000fe40003f46270 */
[----:B------:R-:W2:Y:S01]  /*e280*/  LDL R15, [R1+0x20c] ;  /* 0x00020c00010f7983 */ /* 0x000ea20000100800 */
[----:B------:R-:W-:-:S05]  /*e290*/  @!P0 IMAD.MOV R6, RZ, RZ, -R6 ;  /* 0x000000ffff068224 */ /* 0x000fca00078e0a06 */
[----:B------:R0:W-:Y:S03]  /*e2a0*/  STL [R1+0x5b4], R6 ;  /* 0x0005b40601007387 */ /* 0x0001e60000100800 */
[----:B------:R-:W-:Y:S01]  /*e2b0*/  @!P3 IMAD.IADD R4, R4, 0x1, -R21 ;  /* 0x000000010404b824 */ /* 0x000fe200078e0a15 */
[----:B----4-:R-:W-:Y:S02]  /*e2c0*/  ISETP.GE.AND P3, PT, R26, RZ, PT ;  /* 0x000000ff1a00720c */ /* 0x010fe40003f66270 */
[----:B0-----:R-:W-:Y:S02]  /*e2d0*/  IABS R6, R26 ;  /* 0x0000001a00067213 */ /* 0x001fe40000000000 */
[----:B------:R-:W4:Y:S01]  /*e2e0*/  LDL.LU R26, [R1+0x210] ;  /* 0x00021000011a7983 */ /* 0x000f220000300800 */
[----:B------:R-:W-:Y:S01]  /*e2f0*/  ISETP.GT.U32.AND P1, PT, R21, R2, PT ;  /* 0x000000021500720c */ /* 0x000fe20003f24070 */
[----:B------:R-:W-:-:S04]  /*e300*/  IMAD.HI.U32 R7, R14, R9, RZ ;  /* 0x000000090e077227 */ /* 0x000fc800078e00ff */
[----:B------:R-:W-:-:S04]  /*e310*/  IMAD.MOV R7, RZ, RZ, -R7 ;  /* 0x000000ffff077224 */ /* 0x000fc800078e0a07 */
[----:B------:R-:W-:-:S04]  /*e320*/  IMAD R7, R21, R7, R9 ;  /* 0x0000000715077224 */ /* 0x000fc800078e0209 */
[----:B------:R-:W-:Y:S01]  /*e330*/  @!P1 IMAD.IADD R2, R2, 0x1, -R21 ;  /* 0x0000000102029824 */ /* 0x000fe200078e0a15 */
[----:B---3--:R-:W-:-:S03]  /*e340*/  IABS R9, R13 ;  /* 0x0000000d00097213 */ /* 0x008fc60000000000 */
[----:B------:R-:W-:-:S04]  /*e350*/  IMAD.MOV.U32 R13, RZ, RZ, R2 ;  /* 0x000000ffff0d7224 */ /* 0x000fc800078e0002 */
[----:B------:R-:W-:Y:S02]  /*e360*/  @!P6 IMAD.MOV R13, RZ, RZ, -R13 ;  /* 0x000000ffff0de224 */ /* 0x000fe400078e0a0d */
[----:B------:R-:W-:-:S03]  /*e370*/  IMAD.HI.U32 R8, R14, R10, RZ ;  /* 0x0000000a0e087227 */ /* 0x000fc600078e00ff */
[----:B------:R0:W-:Y:S01]  /*e380*/  STL [R1+0x5c4], R13 ;  /* 0x0005c40d01007387 */ /* 0x0001e20000100800 */
[----:B------:R-:W-:Y:S01]  /*e390*/  ISETP.GT.U32.AND P0, PT, R21, R4, PT ;  /* 0x000000041500720c */ /* 0x000fe20003f04070 */
[----:B------:R-:W-:Y:S02]  /*e3a0*/  IMAD.MOV R8, RZ, RZ, -R8 ;  /* 0x000000ffff087224 */ /* 0x000fe400078e0a08 */
[----:B0-----:R-:W-:-:S04]  /*e3b0*/  IMAD.HI.U32 R13, R14, R9, RZ ;  /* 0x000000090e0d7227 */ /* 0x001fc800078e00ff */
[----:B------:R-:W-:Y:S02]  /*e3c0*/  IMAD.MOV R13, RZ, RZ, -R13 ;  /* 0x000000ffff0d7224 */ /* 0x000fe400078e0a0d */
[C---:B------:R-:W-:Y:S01]  /*e3d0*/  IMAD R5, R21.reuse, R8, R10 ;  /* 0x0000000815057224 */ /* 0x040fe200078e020a */
[----:B--2---:R-:W-:Y:S01]  /*e3e0*/  IABS R8, R12 ;  /* 0x0000000c00087213 */ /* 0x004fe20000000000 */
[----:B------:R-:W-:Y:S02]  /*e3f0*/  IMAD R9, R21, R13, R9 ;  /* 0x0000000d15097224 */ /* 0x000fe400078e0209 */
[----:B------:R-:W-:Y:S01]  /*e400*/  IMAD.HI.U32 R12, R14, R6, RZ ;  /* 0x000000060e0c7227 */ /* 0x000fe200078e00ff */
[----:B------:R-:W2:Y:S01]  /*e410*/  LDL R13, [R1+0x214] ;  /* 0x00021400010d7983 */ /* 0x000ea20000100800 */
[----:B------:R-:W-:Y:S02]  /*e420*/  IABS R10, R15 ;  /* 0x0000000f000a7213 */ /* 0x000fe40000000000 */
[----:B------:R-:W-:Y:S01]  /*e430*/  IMAD.MOV R12, RZ, RZ, -R12 ;  /* 0x000000ffff0c7224 */ /* 0x000fe200078e0a0c */
[----:B------:R-:W3:Y:S01]  /*e440*/  LDL R15, [R1+0x218] ;  /* 0x00021800010f7983 */ /* 0x000ee20000100800 */
[----:B------:R-:W-:-:S02]  /*e450*/  @!P0 IMAD.IADD R4, R4, 0x1, -R21 ;  /* 0x0000000104048824 */ /* 0x000fc400078e0a15 */
        /* <DEDUP_REMOVED lines=91> */
[--C-:B------:R-:W-:Y:S01]  /*ea10*/  @!P6 IMAD.IADD R8, R8, 0x1, -R21.reuse ;  /* 0x000000010808e824 */ /* 0x100fe200078e0a15 */
        /* <DEDUP_REMOVED lines=9> */
[C---:B------:R-:W-:Y:S01]  /*eab0*/  ISETP.GT.U32.AND P0, PT, R21.reuse, R11, PT ;  /* 0x0000000b1500720c */ /* 0x040fe20003f04070 */
[----:B------:R-:W-:Y:S01]  /*eac0*/  @!P5 IMAD.MOV R26, RZ, RZ, -R26 ;  /* 0x000000ffff1ad224 */ /* 0x000fe200078e0a1a */
[----:B------:R-:W-:Y:S01]  /*ead0*/  ISETP.GT.U32.AND P5, PT, R21, R5, PT ;  /* 0x000000051500720c */ /* 0x000fe20003fa4070 */
[----:B------:R-:W-:Y:S01]  /*eae0*/  @!P2 IMAD.MOV R15, RZ, RZ, -R15 ;  /* 0x000000ffff0fa224 */ /* 0x000fe200078e0a0f */
[----:B------:R-:W2:Y:S01]  /*eaf0*/  LDL.LU R10, [R1+0x218] ;  /* 0x00021800010a7983 */ /* 0x000ea20000300800 */
[----:B------:R-:W-:-:S03]  /*eb00*/  IABS R2, R2 ;  /* 0x0000000200027213 */ /* 0x000fc60000000000 */
[----:B------:R0:W-:Y:S01]  /*eb10*/  STL [R1+0x604], R26 ;  /* 0x0006041a01007387 */ /* 0x0001e20000100800 */
[--C-:B------:R-:W-:Y:S02]  /*eb20*/  @!P3 IMAD.IADD R7, R7, 0x1, -R21.reuse ;  /* 0x000000010707b824 */ /* 0x100fe400078e0a15 */
[----:B------:R-:W-:Y:S01]  /*eb30*/  IMAD.HI.U32 R13, R14, R2, RZ ;  /* 0x000000020e0d7227 */ /* 0x000fe200078e00ff */
[----:B0-----:R-:W4:Y:S04]  /*eb40*/  LDL.LU R26, [R1+0x26b4] ;  /* 0x0026b400011a7983 */ /* 0x001f280000300800 */
[----:B------:R0:W-:Y:S01]  /*eb50*/  STL [R1+0x608], R15 ;  /* 0x0006080f01007387 */ /* 0x0001e20000100800 */
[----:B------:R-:W-:Y:S02]  /*eb60*/  @!P0 IMAD.IADD R11, R11, 0x1, -R21 ;  /* 0x000000010b0b8824 */ /* 0x000fe400078e0a15 */
[----:B------:R-:W-:Y:S01]  /*eb70*/  @!P1 IMAD.MOV R7, RZ, RZ, -R7 ;  /* 0x000000ffff079224 */ /* 0x000fe200078e0a07 */
[----:B0-----:R-:W4:Y:S01]  /*eb80*/  LDL.LU R15, [R1+0x26b0] ;  /* 0x0026b000010f7983 */ /* 0x001f220000300800 */
[----:B------:R-:W-:-:S02]  /*eb90*/  IMAD.MOV R13, RZ, RZ, -R13 ;  /* 0x000000ffff0d7224 */ /* 0x000fc400078e0a0d */
[----:B------:R-:W-:Y:S01]  /*eba0*/  @!P5 IMAD.IADD R5, R5, 0x1, -R21 ;  /* 0x000000010505d824 */ /* 0x000fe200078e0a15 */
[----:B------:R-:W-:Y:S01]  /*ebb0*/  STL [R1+0x618], R7 ;  /* 0x0006180701007387 */ /* 0x000fe20000100800 */
[----:B------:R-:W-:Y:S01]  /*ebc0*/  IMAD R2, R21, R13, R2 ;  /* 0x0000000d15027224 */ /* 0x000fe200078e0202 */
[----:B---3--:R-:W-:Y:S02]  /*ebd0*/  IABS R6, R12 ;  /* 0x0000000c00067213 */ /* 0x008fe40000000000 */
[----:B------:R-:W-:Y:S01]  /*ebe0*/  ISETP.GE.AND P5, PT, R12, RZ, PT ;  /* 0x000000ff0c00720c */ /* 0x000fe20003fa6270 */
[----:B------:R-:W-:Y:S02]  /*ebf0*/  IMAD.MOV.U32 R12, RZ, RZ, R11 ;  /* 0x000000ffff0c7224 */ /* 0x000fe400078e000b */
[----:B------:R-:W3:Y:S02]  /*ec00*/  LDL.LU R11, [R1+0x26c] ;  /* 0x00026c00010b7983 */ /* 0x000ee40000300800 */
[----:B------:R-:W-:-:S02]  /*ec10*/  @!P4 IMAD.MOV R12, RZ, RZ, -R12 ;  /* 0x000000ffff0cc224 */ /* 0x000fc400078e0a0c */
[----:B------:R-:W3:Y:S04]  /*ec20*/  LDL.LU R13, [R1+0x270] ;  /* 0x00027000010d7983 */ /* 0x000ee80000300800 */
[----:B------:R0:W-:Y:S04]  /*ec30*/  STL [R1+0x61c], R12 ;  /* 0x00061c0c01007387 */ /* 0x0001e80000100800 */
[----:B0-----:R-:W3:Y:S01]  /*ec40*/  LDL R12, [R1+0x230] ;  /* 0x00023000010c7983 */ /* 0x001ee20000100800 */
[C---:B------:R-:W-:Y:S02]  /*ec50*/  ISETP.GT.U32.AND P6, PT, R21.reuse, R4, PT ;  /* 0x000000041500720c */ /* 0x040fe40003fc4070 */
[----:B------:R-:W-:-:S02]  /*ec60*/  ISETP.GT.U32.AND P3, PT, R21, R2, PT ;  /* 0x000000021500720c */ /* 0x000fc40003f64070 */
[----:B--2---:R-:W-:Y:S01]  /*ec70*/  ISETP.GE.AND P0, PT, R8, RZ, PT ;  /* 0x000000ff0800720c */ /* 0x004fe20003f06270 */
[----:B------:R-:W-:-:S08]  /*ec80*/  IMAD.HI.U32 R8, R14, R6, RZ ;  /* 0x000000060e087227 */ /* 0x000fd000078e00ff */
[----:B------:R-:W-:-:S05]  /*ec90*/  @!P6 IMAD.IADD R4, R4, 0x1, -R21 ;  /* 0x000000010404e824 */ /* 0x000fca00078e0a15 */
[C---:B------:R-:W-:Y:S01]  /*eca0*/  ISETP.GT.U32.AND P6, PT, R21.reuse, R4, PT ;  /* 0x000000041500720c */ /* 0x040fe20003fc4070 */
[----:B------:R-:W-:Y:S02]  /*ecb0*/  IMAD.MOV R8, RZ, RZ, -R8 ;  /* 0x000000ffff087224 */ /* 0x000fe400078e0a08 */
[----:B------:R-:W-:Y:S02]  /*ecc0*/  @!P3 IMAD.IADD R2, R2, 0x1, -R21 ;  /* 0x000000010202b824 */ /* 0x000fe400078e0a15 */
[C---:B------:R-:W-:Y:S01]  /*ecd0*/  IMAD R6, R21.reuse, R8, R6 ;  /* 0x0000000815067224 */ /* 0x040fe200078e0206 */
[----:B------:R-:W-:Y:S02]  /*ece0*/  ISETP.GE.AND P2, PT, R10, RZ, PT ;  /* 0x000000ff0a00720c */ /* 0x000fe40003f46270 */
[C---:B------:R-:W-:Y:S02]  /*ecf0*/  ISETP.GT.U32.AND P1, PT, R21.reuse, R2, PT ;  /* 0x000000021500720c */ /* 0x040fe40003f24070 */
[----:B------:R-:W-:-:S03]  /*ed00*/  ISETP.GT.U32.AND P4, PT, R21, R6, PT ;  /* 0x000000061500720c */ /* 0x000fc60003f84070 */
[----:B------:R-:W-:Y:S01]  /*ed10*/  @!P6 IMAD.IADD R4, R4, 0x1, -R21 ;  /* 0x000000010404e824 */ /* 0x000fe200078e0a15 */
[----:B----4-:R-:W-:Y:S02]  /*ed20*/  ISETP.GE.AND P6, PT, R9, RZ, PT ;  /* 0x000000ff0900720c */ /* 0x010fe40003fc6270 */
[----:B------:R-:W-:Y:S02]  /*ed30*/  IABS R9, R15 ;  /* 0x0000000f00097213 */ /* 0x000fe40000000000 */
[----:B------:R-:W-:Y:S02]  /*ed40*/  ISETP.GT.U32.AND P3, PT, R21, R5, PT ;  /* 0x000000051500720c */ /* 0x000fe40003f64070 */
[----:B------:R-:W-:Y:S01]  /*ed50*/  IABS R10, R26 ;  /* 0x0000001a000a7213 */ /* 0x000fe20000000000 */
[----:B------:R-:W-:-:S04]  /*ed60*/  IMAD.HI.U32 R7, R14, R9, RZ ;  /* 0x000000090e077227 */ /* 0x000fc800078e00ff */
[----:B------:R-:W-:Y:S02]  /*ed70*/  IMAD.MOV R7, RZ, RZ, -R7 ;  /* 0x000000ffff077224 */ /* 0x000fe400078e0a07 */
[----:B------:R-:W-:-:S04]  /*ed80*/  IMAD.HI.U32 R8, R14, R10, RZ ;  /* 0x0000000a0e087227 */ /* 0x000fc800078e00ff */
[----:B------:R-:W-:Y:S02]  /*ed90*/  @!P1 IMAD.IADD R2, R2, 0x1, -R21 ;  /* 0x0000000102029824 */ /* 0x000fe400078e0a15 */
[----:B------:R-:W-:Y:S02]  /*eda0*/  @!P2 IMAD.MOV R4, RZ, RZ, -R4 ;  /* 0x000000ffff04a224 */ /* 0x000fe400078e0a04 */
[----:B------:R-:W-:Y:S02]  /*edb0*/  IMAD R7, R21, R7, R9 ;  /* 0x0000000715077224 */ /* 0x000fe400078e0209 */
[--C-:B------:R-:W-:Y:S02]  /*edc0*/  @!P4 IMAD.IADD R6, R6, 0x1, -R21.reuse ;  /* 0x000000010606c824 */ /* 0x100fe400078e0a15 */
[----:B------:R-:W-:Y:S01]  /*edd0*/  @!P3 IMAD.IADD R5, R5, 0x1, -R21 ;  /* 0x000000010505b824 */ /* 0x000fe200078e0a15 */
[----:B------:R-:W-:Y:S01]  /*ede0*/  ISETP.GE.AND P2, PT, R15, RZ, PT ;  /* 0x000000ff0f00720c */ /* 0x000fe20003f46270 */
[----:B------:R-:W-:Y:S01]  /*edf0*/  IMAD.MOV R8, RZ, RZ, -R8 ;  /* 0x000000ffff087224 */ /* 0x000fe200078e0a08 */
[----:B------:R-:W2:Y:S01]  /*ee00*/  LDL R15, [R1+0x234] ;  /* 0x00023400010f7983 */ /* 0x000ea20000100800 */
[----:B------:R-:W-:-:S03]  /*ee10*/  @!P0 IMAD.MOV R5, RZ, RZ, -R5 ;  /* 0x000000ffff058224 */ /* 0x000fc600078e0a05 */
[----:B------:R0:W-:Y:S01]  /*ee20*/  STL [R1+0x620], R4 ;  /* 0x0006200401007387 */ /* 0x0001e20000100800 */
[----:B------:R-:W-:-:S03]  /*ee30*/  ISETP.GE.AND P3, PT, R26, RZ, PT ;  /* 0x000000ff1a00720c */ /* 0x000fc60003f66270 */
[----:B------:R-:W4:Y:S01]  /*ee40*/  LDL R26, [R1+0x240] ;  /* 0x00024000011a7983 */ /* 0x000f220000100800 */
[----:B0-----:R-:W-:-:S03]  /*ee50*/  IMAD R4, R21, R8, R10 ;  /* 0x0000000815047224 */ /* 0x001fc600078e020a */
[----:B------:R-:W-:Y:S01]  /*ee60*/  STL [R1+0x638], R5 ;  /* 0x0006380501007387 */ /* 0x000fe20000100800 */
[----:B---3--:R-:W-:Y:S02]  /*ee70*/  ISETP.GE.AND P4, PT, R13, RZ, PT ;  /* 0x000000ff0d00720c */ /* 0x008fe40003f86270 */
[----:B------:R-:W-:Y:S01]  /*ee80*/  IABS R9, R13 ;  /* 0x0000000d00097213 */ /* 0x000fe20000000000 */
        /* <DEDUP_REMOVED lines=10> */
[----:B------:R-:W-:-:S04]  /*ef30*/  IMAD.MOV R12, RZ, RZ, -R12 ;  /* 0x000000ffff0c7224 */ /* 0x000fc800078e0a0c */
[----:B------:R-:W-:-:S06]  /*ef40*/  IMAD R9, R21, R12, R9 ;  /* 0x0000000c15097224 */ /* 0x000fcc00078e0209 */
        /* <DEDUP_REMOVED lines=27> */
[----:B------:R-:W-:Y:S01]  /*f100*/  ISETP.GT.U32.AND P5, PT, R21, R4, PT ;  /* 0x000000041500720c */ /* 0x000fe20003fa4070 */
[----:B------:R-:W-:-:S03]  /*f110*/  IMAD.MOV R11, RZ, RZ, -R11 ;  /* 0x000000ffff0b7224 */ /* 0x000fc600078e0a0b */
[----:B------:R-:W-:Y:S02]  /*f120*/  ISETP.GT.U32.AND P6, PT, R21, R2, PT ;  /* 0x000000021500720c */ /* 0x000fe40003fc4070 */
[----:B----4-:R-:W-:Y:S01]  /*f130*/  IABS R6, R26 ;  /* 0x0000001a00067213 */ /* 0x010fe20000000000 */
        /* <DEDUP_REMOVED lines=131> */
[----:B------:R-:W2:Y:S01]  /*f970*/  LDL R12, [R1+0x268] ;  /* 0x00026800010c7983 */ /* 0x000ea20000100800 */
[----:B------:R-:W-:Y:S02]  /*f980*/  @!P0 IMAD.MOV R4, RZ, RZ, -R4 ;  /* 0x000000ffff048224 */ /* 0x000fe400078e0a04 */
[----:B0-----:R-:W-:Y:S01]  /*f990*/  IMAD R6, R21, R8, R10 ;  /* 0x0000000815067224 */ /* 0x001fe200078e020a */
[----:B---3--:R-:W-:-:S02]  /*f9a0*/  IABS R8, R26 ;  /* 0x0000001a00087213 */ /* 0x008fc40000000000 */
        /* <DEDUP_REMOVED lines=168> */
[C---:B------:R-:W-:Y:S02]  /*10430*/  IMAD R7, R21.reuse, R7, R9 ;  /* 0x0000000715077224 */ /* 0x040fe400078e0209 */
[----:B------:R-:W-:Y:S01]  /*10440*/  @!P3 IMAD.IADD R4, R4, 0x1, -R21 ;  /* 0x000000010404b824 */ /* 0x000fe200078e0a15 */
[----:B----4-:R-:W-:Y:S02]  /*10450*/  ISETP.GE.AND P3, PT, R26, RZ, PT ;  /* 0x000000ff1a00720c */ /* 0x010fe40003f66270 */
[----:B------:R-:W-:Y:S02]  /*10460*/  IABS R9, R26 ;  /* 0x0000001a00097213 */ /* 0x000fe40000000000 */
[----:B------:R-:W4:Y:S01]  /*10470*/  LDL.LU R26, [R1+0x2ac] ;  /* 0x0002ac00011a7983 */ /* 0x000f220000300800 */
[----:B------:R-:W-:Y:S01]  /*10480*/  ISETP.GT.U32.AND P1, PT, R21, R2, PT ;  /* 0x000000021500720c */ /* 0x000fe20003f24070 */
[----:B------:R-:W-:-:S04]  /*10490*/  IMAD.HI.U32 R8, R14, R10, RZ ;  /* 0x0000000a0e087227 */ /* 0x000fc800078e00ff */
[----:B------:R-:W-:-:S04]  /*104a0*/  IMAD.MOV R8, RZ, RZ, -R8 ;  /* 0x000000ffff087224 */ /* 0x000fc800078e0a08 */
[----:B0-----:R-:W-:-:S04]  /*104b0*/  IMAD R5, R21, R8, R10 ;  /* 0x0000000815057224 */ /* 0x001fc800078e020a */
        /* <DEDUP_REMOVED lines=102> */
[----:B------:R-:W-:Y:S01]  /*10b20*/  ISETP.GT.U32.AND P6, PT, R21, R6, PT ;  /* 0x000000061500720c */ /* 0x000fe20003fc4070 */
[----:B---3--:R0:W-:Y:S04]  /*10b30*/  STL [R1+0x2688], R26 ;  /* 0x0026881a01007387 */ /* 0x0081e80000100800 */
[----:B------:R-:W3:Y:S06]  /*10b40*/  LDL.LU R12, [R1+0x2c0] ;  /* 0x0002c000010c7983 */ /* 0x000eec0000300800 */
[--C-:B------:R-:W-:Y:S01]  /*10b50*/  @!P4 IMAD.IADD R9, R9, 0x1, -R21.reuse ;  /* 0x000000010909c824 */ /* 0x100fe200078e0a15 */
[----:B------:R-:W-:Y:S01]  /*10b60*/  ISETP.GT.U32.AND P4, PT, R21, R11, PT ;  /* 0x0000000b1500720c */ /* 0x000fe20003f84070 */
[----:B------:R-:W-:-:S02]  /*10b70*/  @!P6 IMAD.IADD R6, R6, 0x1, -R21 ;  /* 0x000000010606e824 */ /* 0x000fc400078e0a15 */
[----:B------:R-:W-:-:S10]  /*10b80*/  @!P3 IMAD.MOV R9, RZ, RZ, -R9 ;  /* 0x000000ffff09b224 */ /* 0x000fd400078e0a09 */
[----:B------:R-:W-:Y:S01]  /*10b90*/  @!P4 IMAD.IADD R11, R11, 0x1, -R21 ;  /* 0x000000010b0bc824 */ /* 0x000fe200078e0a15 */
[----:B--2---:R-:W-:Y:S01]  /*10ba0*/  ISETP.GE.AND P4, PT, R15, RZ, PT ;  /* 0x000000ff0f00720c */ /* 0x004fe20003f86270 */
[----:B------:R-:W-:Y:S02]  /*10bb0*/  IMAD.MOV.U32 R15, RZ, RZ, R8 ;  /* 0x000000ffff0f7224 */ /* 0x000fe400078e0008 */
[----:B------:R-:W2:Y:S02]  /*10bc0*/  LDL.LU R8, [R1+0x2b8] ;  /* 0x0002b80001087983 */ /* 0x000ea40000300800 */
[----:B------:R-:W-:Y:S01]  /*10bd0*/  @!P0 IMAD.MOV R15, RZ, RZ, -R15 ;  /* 0x000000ffff0f8224 */ /* 0x000fe200078e0a0f */
[C---:B------:R-:W-:Y:S01]  /*10be0*/  ISETP.GT.U32.AND P3, PT, R21.reuse, R7, PT ;  /* 0x000000071500720c */ /* 0x040fe20003f64070 */
[----:B------:R1:W-:Y:S01]  /*10bf0*/  STL [R1+0x73c], R9 ;  /* 0x00073c0901007387 */ /* 0x0003e20000100800 */
[----:B0-----:R-:W-:Y:S01]  /*10c00*/  IMAD.MOV.U32 R26, RZ, RZ, R6 ;  /* 0x000000ffff1a7224 */ /* 0x001fe200078e0006 */
[----:B------:R-:W-:-:S03]  /*10c10*/  ISETP.GT.U32.AND P0, PT, R21, R11, PT ;  /* 0x0000000b1500720c */ /* 0x000fc60003f04070 */
[----:B------:R-:W-:Y:S01]  /*10c20*/  @!P5 IMAD.MOV R26, RZ, RZ, -R26 ;  /* 0x000000ffff1ad224 */ /* 0x000fe200078e0a1a */
[----:B-1----:R-:W4:Y:S04]  /*10c30*/  LDL.LU R9, [R1+0x2bc] ;  /* 0x0002bc0001097983 */ /* 0x002f280000300800 */
[----:B------:R0:W-:Y:S01]  /*10c40*/  STL [R1+0x744], R15 ;  /* 0x0007440f01007387 */ /* 0x0001e20000100800 */
[----:B------:R-:W-:Y:S02]  /*10c50*/  ISETP.GT.U32.AND P5, PT, R21, R5, PT ;  /* 0x000000051500720c */ /* 0x000fe40003fa4070 */
[----:B------:R-:W-:Y:S01]  /*10c60*/  IABS R2, R2 ;  /* 0x0000000200027213 */ /* 0x000fe20000000000 */
[----:B0-----:R-:W-:Y:S02]  /*10c70*/  IMAD.MOV.U32 R15, RZ, RZ, R10 ;  /* 0x000000ffff0f7224 */ /* 0x001fe400078e000a */
[----:B------:R-:W4:Y:S02]  /*10c80*/  LDL.LU R10, [R1+0x2b4] ;  /* 0x0002b400010a7983 */ /* 0x000f240000300800 */
[----:B------:R-:W-:-:S02]  /*10c90*/  @!P2 IMAD.MOV R15, RZ, RZ, -R15 ;  /* 0x000000ffff0fa224 */ /* 0x000fc400078e0a0f */
[----:B------:R0:W-:Y:S01]  /*10ca0*/  STL [R1+0x748], R26 ;  /* 0x0007481a01007387 */ /* 0x0001e20000100800 */
[----:B------:R-:W-:Y:S02]  /*10cb0*/  @!P3 IMAD.IADD R7, R7, 0x1, -R21 ;  /* 0x000000010707b824 */ /* 0x000fe400078e0a15 */
[----:B------:R-:W-:-:S04]  /*10cc0*/  IMAD.HI.U32 R13, R14, R2, RZ ;  /* 0x000000020e0d7227 */ /* 0x000fc800078e00ff */
[----:B------:R-:W-:Y:S01]  /*10cd0*/  @!P0 IMAD.IADD R11, R11, 0x1, -R21 ;  /* 0x000000010b0b8824 */ /* 0x000fe200078e0a15 */
[----:B0-----:R-:W4:Y:S01]  /*10ce0*/  LDL.LU R26, [R1+0x2688] ;  /* 0x00268800011a7983 */ /* 0x001f220000300800 */
[----:B------:R-:W-:-:S03]  /*10cf0*/  @!P1 IMAD.MOV R7, RZ, RZ, -R7 ;  /* 0x000000ffff079224 */ /* 0x000fc600078e0a07 */
[----:B------:R0:W-:Y:S01]  /*10d00*/  STL [R1+0x750], R15 ;  /* 0x0007500f01007387 */ /* 0x0001e20000100800 */
[----:B------:R-:W-:Y:S02]  /*10d10*/  IMAD.MOV R13, RZ, RZ, -R13 ;  /* 0x000000ffff0d7224 */ /* 0x000fe400078e0a0d */
        /* <DEDUP_REMOVED lines=16> */
[--C-:B------:R-:W-:Y:S02]  /*10e20*/  @!P6 IMAD.IADD R4, R4, 0x1, -R21.reuse ;  /* 0x000000010404e824 */ /* 0x100fe400078e0a15 */
[----:B------:R-:W-:Y:S01]  /*10e30*/  @!P3 IMAD.IADD R2, R2, 0x1, -R21 ;  /* 0x000000010202b824 */ /* 0x000fe200078e0a15 */
[C---:B------:R-:W-:Y:S02]  /*10e40*/  ISETP.GT.U32.AND P3, PT, R21.reuse, R5, PT ;  /* 0x000000051500720c */ /* 0x040fe40003f64070 */
[C---:B------:R-:W-:Y:S01]  /*10e50*/  ISETP.GT.U32.AND P6, PT, R21.reuse, R4, PT ;  /* 0x000000041500720c */ /* 0x040fe20003fc4070 */
[----:B------:R-:W-:Y:S01]  /*10e60*/  IMAD.MOV R8, RZ, RZ, -R8 ;  /* 0x000000ffff087224 */ /* 0x000fe200078e0a08 */
[----:B------:R-:W-:-:S03]  /*10e70*/  ISETP.GT.U32.AND P1, PT, R21, R2, PT ;  /* 0x000000021500720c */ /* 0x000fc60003f24070 */
[----:B------:R-:W-:Y:S01]  /*10e80*/  IMAD R6, R21, R8, R6 ;  /* 0x0000000815067224 */ /* 0x000fe200078e0206 */
[----:B----4-:R-:W-:-:S04]  /*10e90*/  ISETP.GE.AND P2, PT, R10, RZ, PT ;  /* 0x000000ff0a00720c */ /* 0x010fc80003f46270 */
[----:B------:R-:W-:Y:S01]  /*10ea0*/  ISETP.GT.U32.AND P4, PT, R21, R6, PT ;  /* 0x000000061500720c */ /* 0x000fe20003f84070 */
[--C-:B------:R-:W-:Y:S02]  /*10eb0*/  @!P3 IMAD.IADD R5, R5, 0x1, -R21.reuse ;  /* 0x000000010505b824 */ /* 0x100fe400078e0a15 */
[----:B------:R-:W-:Y:S01]  /*10ec0*/  @!P6 IMAD.IADD R4, R4, 0x1, -R21 ;  /* 0x000000010404e824 */ /* 0x000fe200078e0a15 */
[----:B------:R-:W-:Y:S01]  /*10ed0*/  ISETP.GE.AND P6, PT, R9, RZ, PT ;  /* 0x000000ff0900720c */ /* 0x000fe20003fc6270 */
[----:B------:R-:W-:-:S04]  /*10ee0*/  @!P0 IMAD.MOV R5, RZ, RZ, -R5 ;  /* 0x000000ffff058224 */ /* 0x000fc800078e0a05 */
[----:B------:R-:W-:Y:S01]  /*10ef0*/  @!P2 IMAD.MOV R4, RZ, RZ, -R4 ;  /* 0x000000ffff04a224 */ /* 0x000fe200078e0a04 */
[----:B------:R-:W-:Y:S01]  /*10f00*/  IABS R10, R26 ;  /* 0x0000001a000a7213 */ /* 0x000fe20000000000 */
[--C-:B------:R-:W-:Y:S01]  /*10f10*/  @!P1 IMAD.IADD R2, R2, 0x1, -R21.reuse ;  /* 0x0000000102029824 */ /* 0x100fe200078e0a15 */
[----:B------:R-:W-:Y:S01]  /*10f20*/  ISETP.GE.AND P3, PT, R26, RZ, PT ;  /* 0x000000ff1a00720c */ /* 0x000fe20003f66270 */
[----:B------:R-:W-:Y:S01]  /*10f30*/  @!P4 IMAD.IADD R6, R6, 0x1, -R21 ;  /* 0x000000010606c824 */ /* 0x000fe200078e0a15 */
[----:B------:R-:W-:Y:S02]  /*10f40*/  IABS R9, R15 ;  /* 0x0000000f00097213 */ /* 0x000fe40000000000 */
[----:B------:R-:W-:Y:S02]  /*10f50*/  ISETP.GE.AND P2, PT, R15, RZ, PT ;  /* 0x000000ff0f00720c */ /* 0x000fe40003f46270 */
[----:B------:R-:W2:Y:S01]  /*10f60*/  LDL R15, [R1+0x2d0] ;  /* 0x0002d000010f7983 */ /* 0x000ea20000100800 */
[----:B------:R-:W-:-:S03]  /*10f70*/  IMAD.HI.U32 R7, R14, R9, RZ ;  /* 0x000000090e077227 */ /* 0x000fc600078e00ff */
[----:B------:R-:W-:Y:S01]  /*10f80*/  STL [R1+0x760], R4 ;  /* 0x0007600401007387 */ /* 0x000fe20000100800 */
[----:B------:R-:W-:-:S03]  /*10f90*/  IMAD.MOV R7, RZ, RZ, -R7 ;  /* 0x000000ffff077224 */ /* 0x000fc600078e0a07 */
[----:B------:R-:W4:Y:S04]  /*10fa0*/  LDL R26, [R1+0x2dc] ;  /* 0x0002dc00011a7983 */ /* 0x000f280000100800 */
        /* <DEDUP_REMOVED lines=72> */
[----:B------:R-:W-:Y:S01]  /*11430*/  IMAD R7, R21, R7, R12 ;  /* 0x0000000715077224 */ /* 0x000fe200078e020c */
        /* <DEDUP_REMOVED lines=234> */
[----:B------:R-:W-:-:S05]  /*122e0*/  @!P4 IMAD.MOV R15, RZ, RZ, -R15 ;  /* 0x000000ffff0fc224 */ /* 0x000fca00078e0a0f */
[----:B------:R0:W-:Y:S04]  /*122f0*/  STL [R1+0x70c], R15 ;  /* 0x00070c0f01007387 */ /* 0x0001e80000100800 */
[----:B0-----:R-:W3:Y:S01]  /*12300*/  LDL.LU R15, [R1+0x2668] ;  /* 0x00266800010f7983 */ /* 0x001ee20000300800 */
[C---:B------:R-:W-:Y:S02]  /*12310*/  ISETP.GT.U32.AND P2, PT, R21.reuse, R7, PT ;  /* 0x000000071500720c */ /* 0x040fe40003f44070 */
[C---:B------:R-:W-:Y:S02]  /*12320*/  ISETP.GT.U32.AND P0, PT, R21.reuse, R11, PT ;  /* 0x0000000b1500720c */ /* 0x040fe40003f04070 */
[----:B------:R-:W-:Y:S01]  /*12330*/  ISETP.GT.U32.AND P5, PT, R21, R6, PT ;  /* 0x000000061500720c */ /* 0x000fe20003fa4070 */
[----:B------:R-:W-:-:S08]  /*12340*/  IMAD.MOV R13, RZ, RZ, -R13 ;  /* 0x000000ffff0d7224 */ /* 0x000fd000078e0a0d */
[--C-:B------:R-:W-:Y:S02]  /*12350*/  @!P2 IMAD.IADD R7, R7, 0x1, -R21.reuse ;  /* 0x000000010707a824 */ /* 0x100fe400078e0a15 */
[----:B------:R-:W-:Y:S02]  /*12360*/  @!P0 IMAD.IADD R11, R11, 0x1, -R21 ;  /* 0x000000010b0b8824 */ /* 0x000fe400078e0a15 */
[----:B------:R-:W-:Y:S01]  /*12370*/  @!P1 IMAD.MOV R7, RZ, RZ, -R7 ;  /* 0x000000ffff079224 */ /* 0x000fe200078e0a07 */
[----:B----4-:R-:W-:Y:S01]  /*12380*/  IABS R4, R26 ;  /* 0x0000001a00047213 */ /* 0x010fe20000000000 */
[----:B------:R-:W-:Y:S01]  /*12390*/  @!P5 IMAD.IADD R6, R6, 0x1, -R21 ;  /* 0x000000010606d824 */ /* 0x000fe200078e0a15 */
[----:B------:R-:W-:Y:S02]  /*123a0*/  ISETP.GE.AND P5, PT, R26, RZ, PT ;  /* 0x000000ff1a00720c */ /* 0x000fe40003fa6270 */
[----:B------:R-:W-:Y:S01]  /*123b0*/  STL [R1+0x6fc], R7 ;  /* 0x0006fc0701007387 */ /* 0x000fe20000100800 */
[----:B------:R-:W-:-:S13]  /*123c0*/  ISETP.GT.U32.AND P6, PT, R21, R5, PT ;  /* 0x000000051500720c */ /* 0x000fda0003fc4070 */
[----:B------:R-:W-:-:S05]  /*123d0*/  @!P6 IMAD.IADD R5, R5, 0x1, -R21 ;  /* 0x000000010505e824 */ /* 0x000fca00078e0a15 */
[C---:B------:R-:W-:Y:S01]  /*123e0*/  ISETP.GT.U32.AND P6, PT, R21.reuse, R5, PT ;  /* 0x000000051500720c */ /* 0x040fe20003fc4070 */
[----:B--2---:R-:W-:Y:S02]  /*123f0*/  IMAD R2, R21, R13, R2 ;  /* 0x0000000d15027224 */ /* 0x004fe400078e0202 */
[----:B------:R-:W-:Y:S02]  /*12400*/  IMAD.MOV.U32 R13, RZ, RZ, R11 ;  /* 0x000000ffff0d7224 */ /* 0x000fe400078e000b */
[----:B------:R-:W2:Y:S04]  /*12410*/  LDL.LU R11, [R1+0x368] ;  /* 0x00036800010b7983 */ /* 0x000ea80000300800 */
[----:B------:R-:W4:Y:S01]  /*12420*/  LDL.LU R26, [R1+0x36c] ;  /* 0x00036c00011a7983 */ /* 0x000f220000300800 */
[----:B------:R-:W-:Y:S01]  /*12430*/  @!P3 IMAD.MOV R13, RZ, RZ, -R13 ;  /* 0x000000ffff0db224 */ /* 0x000fe200078e0a0d */
[----:B---3--:R-:W-:-:S04]  /*12440*/  ISETP.GE.AND P4, PT, R10, RZ, PT ;  /* 0x000000ff0a00720c */ /* 0x008fc80003f86270 */
[----:B------:R0:W-:Y:S01]  /*12450*/  STL [R1+0x6f8], R13 ;  /* 0x0006f80d01007387 */ /* 0x0001e20000100800 */
[----:B------:R-:W-:-:S03]  /*12460*/  ISETP.GT.U32.AND P1, PT, R21, R6, PT ;  /* 0x000000061500720c */ /* 0x000fc60003f24070 */
[----:B0-----:R-:W3:Y:S01]  /*12470*/  LDL R13, [R1+0x334] ;  /* 0x00033400010d7983 */ /* 0x001ee20000100800 */
[----:B------:R-:W-:-:S04]  /*12480*/  @!P6 IMAD.IADD R5, R5, 0x1, -R21 ;  /* 0x000000010505e824 */ /* 0x000fc800078e0a15 */
[----:B------:R-:W-:Y:S01]  /*12490*/  @!P4 IMAD.MOV R5, RZ, RZ, -R5 ;  /* 0x000000ffff05c224 */ /* 0x000fe200078e0a05 */
[----:B------:R-:W-:-:S04]  /*124a0*/  IABS R10, R15 ;  /* 0x0000000f000a7213 */ /* 0x000fc80000000000 */
[----:B------:R-:W-:Y:S01]  /*124b0*/  @!P1 IMAD.IADD R6, R6, 0x1, -R21 ;  /* 0x0000000106069824 */ /* 0x000fe200078e0a15 */
[----:B------:R-:W-:Y:S01]  /*124c0*/  ISETP.GE.AND P1, PT, R15, RZ, PT ;  /* 0x000000ff0f00720c */ /* 0x000fe20003f26270 */
[----:B------:R0:W-:Y:S04]  /*124d0*/  STL [R1+0x6f4], R5 ;  /* 0x0006f40501007387 */ /* 0x0001e80000100800 */
[----:B------:R-:W2:Y:S01]  /*124e0*/  LDL R15, [R1+0x344] ;  /* 0x00034400010f7983 */ /* 0x000ea20000100800 */
[----:B------:R-:W-:Y:S01]  /*124f0*/  ISETP.GE.AND P0, PT, R8, RZ, PT ;  /* 0x000000ff0800720c */ /* 0x000fe20003f06270 */
[----:B------:R-:W-:-:S04]  /*12500*/  IMAD.HI.U32 R8, R14, R4, RZ ;  /* 0x000000040e087227 */ /* 0x000fc800078e00ff */
[----:B------:R-:W-:-:S04]  /*12510*/  IMAD.MOV R8, RZ, RZ, -R8 ;  /* 0x000000ffff087224 */ /* 0x000fc800078e0a08 */
[----:B------:R-:W-:-:S05]  /*12520*/  IMAD R4, R21, R8, R4 ;  /* 0x0000000815047224 */ /* 0x000fca00078e0204 */
[----:B------:R-:W-:Y:S01]  /*12530*/  ISETP.GT.U32.AND P3, PT, R21, R4, PT ;  /* 0x000000041500720c */ /* 0x000fe20003f64070 */
[----:B------:R-:W-:Y:S01]  /*12540*/  IMAD.HI.U32 R8, R14, R10, RZ ;  /* 0x0000000a0e087227 */ /* 0x000fe200078e00ff */
[----:B------:R-:W-:-:S03]  /*12550*/  ISETP.GE.AND P6, PT, R9, RZ, PT ;  /* 0x000000ff0900720c */ /* 0x000fc60003fc6270 */
[----:B------:R-:W-:Y:S01]  /*12560*/  IMAD.MOV R8, RZ, RZ, -R8 ;  /* 0x000000ffff087224 */ /* 0x000fe200078e0a08 */
[----:B------:R-:W-:Y:S02]  /*12570*/  IABS R9, R12 ;  /* 0x0000000c00097213 */ /* 0x000fe40000000000 */
[----:B------:R-:W-:Y:S01]  /*12580*/  ISETP.GE.AND P4, PT, R12, RZ, PT ;  /* 0x000000ff0c00720c */ /* 0x000fe20003f86270 */
[C---:B------:R-:W-:Y:S01]  /*12590*/  IMAD R8, R21.reuse, R8, R10 ;  /* 0x0000000815087224 */ /* 0x040fe200078e020a */
[----:B------:R-:W2:Y:S03]  /*125a0*/  LDL R12, [R1+0x338] ;  /* 0x00033800010c7983 */ /* 0x000ea60000100800 */
[----:B------:R-:W-:Y:S01]  /*125b0*/  @!P3 IMAD.IADD R4, R4, 0x1, -R21 ;  /* 0x000000010404b824 */ /* 0x000fe200078e0a15 */
[----:B------:R-:W-:Y:S01]  /*125c0*/  ISETP.GT.U32.AND P2, PT, R21, R2, PT ;  /* 0x000000021500720c */ /* 0x000fe20003f44070 */
[----:B------:R-:W-:-:S12]  /*125d0*/  IMAD.HI.U32 R7, R14, R9, RZ ;  /* 0x000000090e077227 */ /* 0x000fd800078e00ff */
[----:B------:R-:W-:-:S05]  /*125e0*/  @!P2 IMAD.IADD R2, R2, 0x1, -R21 ;  /* 0x000000010202a824 */ /* 0x000fca00078e0a15 */
[----:B------:R-:W-:Y:S02]  /*125f0*/  ISETP.GT.U32.AND P2, PT, R21, R2, PT ;  /* 0x000000021500720c */ /* 0x000fe40003f44070 */
[----:B----4-:R-:W-:Y:S02]  /*12600*/  ISETP.GE.AND P3, PT, R26, RZ, PT ;  /* 0x000000ff1a00720c */ /* 0x010fe40003f66270 */
[----:B------:R-:W-:Y:S02]  /*12610*/  IABS R10, R26 ;  /* 0x0000001a000a7213 */ /* 0x000fe40000000000 */
[----:B------:R-:W4:Y:S01]  /*12620*/  LDL.LU R26, [R1+0x348] ;  /* 0x00034800011a7983 */ /* 0x000f220000300800 */
[----:B------:R-:W-:-:S06]  /*12630*/  IMAD.MOV R7, RZ, RZ, -R7 ;  /* 0x000000ffff077224 */ /* 0x000fcc00078e0a07 */
[----:B------:R-:W-:Y:S02]  /*12640*/  @!P2 IMAD.IADD R2, R2, 0x1, -R21 ;  /* 0x000000010202a824 */ /* 0x000fe400078e0a15 */
[----:B------:R-:W-:Y:S02]  /*12650*/  IMAD R7, R21, R7, R9 ;  /* 0x0000000715077224 */ /* 0x000fe400078e0209 */
[----:B0-----:R-:W-:Y:S01]  /*12660*/  IMAD.MOV.U32 R5, RZ, RZ, R6 ;  /* 0x000000ffff057224 */ /* 0x001fe200078e0006 */
[----:B---3--:R-:W-:Y:S01]  /*12670*/  IABS R9, R13 ;  /* 0x0000000d00097213 */ /* 0x008fe20000000000 */
[----:B------:R-:W-:Y:S02]  /*12680*/  IMAD.MOV.U32 R13, RZ, RZ, R2 ;  /* 0x000000ffff0d7224 */ /* 0x000fe400078e0002 */
[----:B------:R-:W-:Y:S02]  /*12690*/  @!P0 IMAD.MOV R5, RZ, RZ, -R5 ;  /* 0x000000ffff058224 */ /* 0x000fe400078e0a05 */
[----:B------:R-:W-:-:S03]  /*126a0*/  @!P6 IMAD.MOV R13, RZ, RZ, -R13 ;  /* 0x000000ffff0de224 */ /* 0x000fc600078e0a0d */
[----:B------:R-:W-:Y:S04]  /*126b0*/  STL [R1+0x6e8], R5 ;  /* 0x0006e80501007387 */ /* 0x000fe80000100800 */
[----:B------:R0:W-:Y:S02]  /*126c0*/  STL [R1+0x6e0], R13 ;  /* 0x0006e00d01007387 */ /* 0x0001e40000100800 */
[----:B0-----:R-:W-:-:S04]  /*126d0*/  IMAD.HI.U32 R13, R14, R9, RZ ;  /* 0x000000090e0d7227 */ /* 0x001fc800078e00ff */
[----:B------:R-:W-:Y:S01]  /*126e0*/  IMAD.MOV R13, RZ, RZ, -R13 ;  /* 0x000000ffff0d7224 */ /* 0x000fe200078e0a0d */
[----:B--2---:R-:W-:Y:S02]  /*126f0*/  IABS R5, R15 ;  /* 0x0000000f00057213 */ /* 0x004fe40000000000 */
[----:B------:R-:W2:Y:S01]  /*12700*/  LDL R15, [R1+0x350] ;  /* 0x00035000010f7983 */ /* 0x000ea20000100800 */
[----:B------:R-:W-:-:S05]  /*12710*/  IMAD R9, R21, R13, R9 ;  /* 0x0000000d15097224 */ /* 0x000fca00078e0209 */
[----:B------:R0:W-:Y:S04]  /*12720*/  STL [R1+0x2664], R9 ;  /* 0x0026640901007387 */ /* 0x0001e80000100800 */
[----:B0-----:R-:W3:Y:S01]  /*12730*/  LDL R9, [R1+0x34c] ;  /* 0x00034c0001097983 */ /* 0x001ee20000100800 */
[----:B------:R-:W-:-:S13]  /*12740*/  ISETP.GT.U32.AND P0, PT, R21, R4, PT ;  /* 0x000000041500720c */ /* 0x000fda0003f04070 */
[----:B------:R-:W-:-:S04]  /*12750*/  @!P0 IMAD.IADD R4, R4, 0x1, -R21 ;  /* 0x0000000104048824 */ /* 0x000fc800078e0a15 */
[----:B------:R-:W-:Y:S01]  /*12760*/  @!P5 IMAD.MOV R4, RZ, RZ, -R4 ;  /* 0x000000ffff04d224 */ /* 0x000fe200078e0a04 */
[----:B----4-:R0:W-:Y:S01]  /*12770*/  STL [R1+0x2660], R26 ;  /* 0x0026601a01007387 */ /* 0x0101e20000100800 */
[----:B------:R-:W-:-:S03]  /*12780*/  IABS R13, R26 ;  /* 0x0000001a000d7213 */ /* 0x000fc60000000000 */
[----:B------:R-:W-:Y:S04]  /*12790*/  STL [R1+0x6dc], R4 ;  /* 0x0006dc0401007387 */ /* 0x000fe80000100800 */
[----:B0-----:R-:W4:Y:S01]  /*127a0*/  LDL.LU R26, [R1+0x334] ;  /* 0x00033400011a7983 */ /* 0x001f220000300800 */
[C---:B------:R-:W-:Y:S02]  /*127b0*/  ISETP.GT.U32.AND P6, PT, R21.reuse, R7, PT ;  /* 0x000000071500720c */ /* 0x040fe40003fc4070 */
[----:B------:R-:W-:Y:S01]  /*127c0*/  ISETP.GT.U32.AND P0, PT, R21, R8, PT ;  /* 0x000000081500720c */ /* 0x000fe20003f04070 */
[----:B------:R-:W-:-:S10]  /*127d0*/  IMAD.HI.U32 R2, R14, R10, RZ ;  /* 0x0000000a0e027227 */ /* 0x000fd400078e00ff */
[--C-:B------:R-:W-:Y:S02]  /*127e0*/  @!P6 IMAD.IADD R7, R7, 0x1, -R21.reuse ;  /* 0x000000010707e824 */ /* 0x100fe400078e0a15 */
[----:B------:R-:W-:-:S03]  /*127f0*/  @!P0 IMAD.IADD R8, R8, 0x1, -R21 ;  /* 0x0000000108088824 */ /* 0x000fc600078e0a15 */
[----:B------:R-:W-:Y:S01]  /*12800*/  ISETP.GT.U32.AND P0, PT, R21, R7, PT ;  /* 0x000000071500720c */ /* 0x000fe20003f04070 */
[----:B------:R-:W-:-:S04]  /*12810*/  IMAD.MOV R2, RZ, RZ, -R2 ;  /* 0x000000ffff027224 */ /* 0x000fc800078e0a02 */
[----:B------:R-:W-:Y:S02]  /*12820*/  IMAD R10, R21, R2, R10 ;  /* 0x00000002150a7224 */ /* 0x000fe400078e020a */
[----:B------:R-:W-:-:S04]  /*12830*/  IMAD.HI.U32 R2, R14, R5, RZ ;  /* 0x000000050e027227 */ /* 0x000fc800078e00ff */
[----:B------:R-:W-:Y:S02]  /*12840*/  IMAD.MOV R2, RZ, RZ, -R2 ;  /* 0x000000ffff027224 */ /* 0x000fe400078e0a02 */
[----:B------:R-:W-:Y:S02]  /*12850*/  @!P0 IMAD.IADD R7, R7, 0x1, -R21 ;  /* 0x0000000107078824 */ /* 0x000fe400078e0a15 */
[----:B------:R-:W-:Y:S01]  /*12860*/  IMAD R5, R21, R2, R5 ;  /* 0x0000000215057224 */ /* 0x000fe200078e0205 */
[----:B------:R-:W-:Y:S02]  /*12870*/  ISETP.GE.AND P2, PT, R11, RZ, PT ;  /* 0x000000ff0b00720c */ /* 0x000fe40003f46270 */
[----:B------:R-:W-:Y:S02]  /*12880*/  IABS R11, R11 ;  /* 0x0000000b000b7213 */ /* 0x000fe40000000000 */
[----:B---3--:R-:W-:Y:S01]  /*12890*/  IABS R2, R9 ;  /* 0x0000000900027213 */ /* 0x008fe20000000000 */
[----:B------:R-:W-:-:S04]  /*128a0*/  IMAD.MOV.U32 R9, RZ, RZ, R7 ;  /* 0x000000ffff097224 */ /* 0x000fc800078e0007 */
[----:B------:R-:W-:Y:S01]  /*128b0*/  @!P4 IMAD.MOV R9, RZ, RZ, -R9 ;  /* 0x000000ffff09c224 */ /* 0x000fe200078e0a09 */
[----:B------:R-:W-:-:S04]  /*128c0*/  IABS R6, R12 ;  /* 0x0000000c00067213 */ /* 0x000fc80000000000 */
[----:B------:R0:W-:Y:S01]  /*128d0*/  STL [R1+0x6d8], R9 ;  /* 0x0006d80901007387 */ /* 0x0001e20000100800 */
[----:B------:R-:W-:-:S03]  /*128e0*/  IMAD.HI.U32 R12, R14, R11, RZ ;  /* 0x0000000b0e0c7227 */ /* 0x000fc600078e00ff */
[----:B0-----:R-:W3:Y:S01]  /*128f0*/  LDL.LU R9, [R1+0x2664] ;  /* 0x0026640001097983 */ /* 0x001ee20000300800 */
[----:B------:R-:W-:-:S04]  /*12900*/  IMAD.MOV R12, RZ, RZ, -R12 ;  /* 0x000000ffff0c7224 */ /* 0x000fc800078e0a0c */
[C---:B------:R-:W-:Y:S02]  /*12910*/  IMAD R11, R21.reuse, R12, R11 ;  /* 0x0000000c150b7224 */ /* 0x040fe400078e020b */
[----:B------:R-:W-:Y:S01]  /*12920*/  IMAD.HI.U32 R12, R14, R6, RZ ;  /* 0x000000060e0c7227 */ /* 0x000fe200078e00ff */
[----:B------:R-:W-:-:S03]  /*12930*/  ISETP.GT.U32.AND P0, PT, R21, R10, PT ;  /* 0x0000000a1500720c */ /* 0x000fc60003f04070 */
[----:B------:R-:W-:Y:S02]  /*12940*/  IMAD.MOV R12, RZ, RZ, -R12 ;  /* 0x000000ffff0c7224 */ /* 0x000fe400078e0a0c */
[----:B------:R-:W-:Y:S02]  /*12950*/  IMAD.MOV.U32 R4, RZ, RZ, R2 ;  /* 0x000000ffff047224 */ /* 0x000fe400078e0002 */
[----:B------:R-:W-:Y:S01]  /*12960*/  IMAD R6, R21, R12, R6 ;  /* 0x0000000c15067224 */ /* 0x000fe200078e0206 */
[----:B--2---:R-:W-:Y:S01]  /*12970*/  IABS R12, R15 ;  /* 0x0000000f000c7213 */ /* 0x004fe20000000000 */
[----:B------:R-:W-:-:S04]  /*12980*/  IMAD.HI.U32 R15, R14, R4, RZ ;  /* 0x000000040e0f7227 */ /* 0x000fc800078e00ff */
[----:B------:R-:W-:Y:S02]  /*12990*/  IMAD.MOV R15, RZ, RZ, -R15 ;  /* 0x000000ffff0f7224 */ /* 0x000fe400078e0a0f */
[----:B------:R-:W-:Y:S02]  /*129a0*/  @!P0 IMAD.IADD R10, R10, 0x1, -R21 ;  /* 0x000000010a0a8824 */ /* 0x000fe400078e0a15 */
[C---:B------:R-:W-:Y:S01]  /*129b0*/  IMAD R4, R21.reuse, R15, R4 ;  /* 0x0000000f15047224 */ /* 0x040fe200078e0204 */
[----:B----4-:R-:W-:Y:S02]  /*129c0*/  ISETP.GE.AND P0, PT, R26, RZ, PT ;  /* 0x000000ff1a00720c */ /* 0x010fe40003f06270 */
[----:B------:R-:W2:Y:S04]  /*129d0*/  LDL.LU R26, [R1+0x2660] ;  /* 0x00266000011a7983 */ /* 0x000ea80000300800 */
[----:B------:R-:W4:Y:S01]  /*129e0*/  LDL.LU R15, [R1+0x338] ;  /* 0x00033800010f7983 */ /* 0x000f220000300800 */
[----:B------:R-:W-:-:S02]  /*129f0*/  ISETP.GT.U32.AND P6, PT, R21, R11, PT ;  /* 0x0000000b1500720c */ /* 0x000fc40003fc4070 */
[----:B------:R-:W-:Y:S01]  /*12a00*/  ISETP.GT.U32.AND P5, PT, R21, R8, PT ;  /* 0x000000081500720c */ /* 0x000fe20003fa4070 */
[----:B------:R-:W-:-:S10]  /*12a10*/  IMAD.MOV.U32 R2, RZ, RZ, R12 ;  /* 0x000000ffff027224 */ /* 0x000fd400078e000c */
[--C-:B------:R-:W-:Y:S02]  /*12a20*/  @!P6 IMAD.IADD R11, R11, 0x1, -R21.reuse ;  /* 0x000000010b0be824 */ /* 0x100fe400078e0a15 */
[----:B------:R-:W-:Y:S01]  /*12a30*/  @!P5 IMAD.IADD R8, R8, 0x1, -R21 ;  /* 0x000000010808d824 */ /* 0x000fe200078e0a15 */
[C---:B------:R-:W-:Y:S02]  /*12a40*/  ISETP.GT.U32.AND P5, PT, R21.reuse, R6, PT ;  /* 0x000000061500720c */ /* 0x040fe40003fa4070 */
[----:B------:R-:W-:Y:S01]  /*12a50*/  ISETP.GT.U32.AND P6, PT, R21, R11, PT ;  /* 0x0000000b1500720c */ /* 0x000fe20003fc4070 */
[----:B------:R-:W-:-:S04]  /*12a60*/  IMAD.HI.U32 R7, R14, R13, RZ ;  /* 0x0000000d0e077227 */ /* 0x000fc800078e00ff */
[----:B------:R-:W-:-:S04]  /*12a70*/  IMAD.HI.U32 R12, R14, R2, RZ ;  /* 0x000000020e0c7227 */ /* 0x000fc800078e00ff */
[----:B------:R-:W-:Y:S02]  /*12a80*/  IMAD.MOV R7, RZ, RZ, -R7 ;  /* 0x000000ffff077224 */ /* 0x000fe400078e0a07 */
[--C-:B------:R-:W-:Y:S02]  /*12a90*/  @!P5 IMAD.IADD R6, R6, 0x1, -R21.reuse ;  /* 0x000000010606d824 */ /* 0x100fe400078e0a15 */
[----:B------:R-:W-:Y:S02]  /*12aa0*/  IMAD.MOV R12, RZ, RZ, -R12 ;  /* 0x000000ffff0c7224 */ /* 0x000fe400078e0a0c */
[----:B------:R-:W-:Y:S02]  /*12ab0*/  @!P6 IMAD.IADD R11, R11, 0x1, -R21 ;  /* 0x000000010b0be824 */ /* 0x000fe400078e0a15 */
[C---:B------:R-:W-:Y:S02]  /*12ac0*/  IMAD R7, R21.reuse, R7, R13 ;  /* 0x0000000715077224 */ /* 0x040fe400078e020d */
[----:B------:R-:W-:Y:S01]  /*12ad0*/  IMAD.MOV.U32 R13, RZ, RZ, R8 ;  /* 0x000000ffff0d7224 */ /* 0x000fe200078e0008 */
[C---:B---3--:R-:W-:Y:S01]  /*12ae0*/  ISETP.GT.U32.AND P4, PT, R21.reuse, R9, PT ;  /* 0x000000091500720c */ /* 0x048fe20003f84070 */
[----:B------:R-:W-:Y:S01]  /*12af0*/  IMAD R2, R21, R12, R2 ;  /* 0x0000000c15027224 */ /* 0x000fe200078e0202 */
[----:B------:R-:W3:Y:S01]  /*12b00*/  LDL R8, [R1+0x354] ;  /* 0x0003540001087983 */ /* 0x000ee20000100800 */
[----:B------:R-:W-:-:S10]  /*12b10*/  IMAD.MOV.U32 R12, RZ, RZ, R11 ;  /* 0x000000ffff0c7224 */ /* 0x000fd400078e000b */
[----:B------:R-:W-:-:S05]  /*12b20*/  @!P4 IMAD.IADD R9, R9, 0x1, -R21 ;  /* 0x000000010909c824 */ /* 0x000fca00078e0a15 */
[----:B------:R-:W-:Y:S01]  /*12b30*/  ISETP.GT.U32.AND P5, PT, R21, R9, PT ;  /* 0x000000091500720c */ /* 0x000fe20003fa4070 */
[----:B------:R-:W-:Y:S02]  /*12b40*/  @!P1 IMAD.MOV R13, RZ, RZ, -R13 ;  /* 0x000000ffff0d9224 */ /* 0x000fe400078e0a0d */
[----:B------:R-:W-:-:S03]  /*12b50*/  @!P2 IMAD.MOV R12, RZ, RZ, -R12 ;  /* 0x000000ffff0ca224 */ /* 0x000fc600078e0a0c */
[----:B------:R0:W-:Y:S07]  /*12b60*/  STL [R1+0x6d0], R13 ;  /* 0x0006d00d01007387 */ /* 0x0001ee0000100800 */
[----:B------:R-:W-:Y:S01]  /*12b70*/  @!P5 IMAD.IADD R9, R9, 0x1, -R21 ;  /* 0x000000010909d824 */ /* 0x000fe200078e0a15 */
[----:B0-----:R-:W2:Y:S04]  /*12b80*/  LDL.LU R13, [R1+0x344] ;  /* 0x00034400010d7983 */ /* 0x001ea80000300800 */
[----:B------:R-:W2:Y:S04]  /*12b90*/  LDL R11, [R1+0x358] ;  /* 0x00035800010b7983 */ /* 0x000ea80000100800 */
[----:B------:R-:W-:Y:S01]  /*12ba0*/  STL [R1+0x6c8], R12 ;  /* 0x0006c80c01007387 */ /* 0x000fe20000100800 */
[----:B----4-:R-:W-:-:S03]  /*12bb0*/  ISETP.GE.AND P5, PT, R15, RZ, PT ;  /* 0x000000ff0f00720c */ /* 0x010fc60003fa6270 */
[----:B------:R-:W4:Y:S01]  /*12bc0*/  LDL.LU R15, [R1+0x360] ;  /* 0x00036000010f7983 */ /* 0x000f220000300800 */
[C---:B------:R-:W-:Y:S02]  /*12bd0*/  ISETP.GT.U32.AND P6, PT, R21.reuse, R5, PT ;  /* 0x000000051500720c */ /* 0x040fe40003fc4070 */
[----:B------:R-:W-:-:S11]  /*12be0*/  ISETP.GT.U32.AND P4, PT, R21, R10, PT ;  /* 0x0000000a1500720c */ /* 0x000fd60003f84070 */
[----:B------:R-:W-:Y:S01]  /*12bf0*/  @!P6 IMAD.IADD R5, R5, 0x1, -R21 ;  /* 0x000000010505e824 */ /* 0x000fe200078e0a15 */
[----:B------:R-:W-:-:S04]  /*12c00*/  ISETP.GT.U32.AND P6, PT, R21, R6, PT ;  /* 0x000000061500720c */ /* 0x000fc80003fc4070 */
[C---:B------:R-:W-:Y:S01]  /*12c10*/  ISETP.GT.U32.AND P1, PT, R21.reuse, R5, PT ;  /* 0x000000051500720c */ /* 0x040fe20003f24070 */
[----:B----4-:R0:W-:Y:S04]  /*12c20*/  STL [R1+0x265c], R15 ;  /* 0x00265c0f01007387 */ /* 0x0101e80000100800 */
[----:B0-----:R-:W4:Y:S01]  /*12c30*/  LDL.LU R15, [R1+0x34c] ;  /* 0x00034c00010f7983 */ /* 0x001f220000300800 */
[C---:B------:R-:W-:Y:S02]  /*12c40*/  ISETP.GT.U32.AND P2, PT, R21.reuse, R7, PT ;  /* 0x000000071500720c */ /* 0x040fe40003f44070 */
[----:B---3--:R-:W-:Y:S01]  /*12c50*/  IABS R8, R8 ;  /* 0x0000000800087213 */ /* 0x008fe20000000000 */
[----:B------:R-:W-:Y:S01]  /*12c60*/  @!P4 IMAD.IADD R10, R10, 0x1, -R21 ;  /* 0x000000010a0ac824 */ /* 0x000fe200078e0a15 */
[----:B------:R-:W-:-:S03]  /*12c70*/  ISETP.GT.U32.AND P4, PT, R21, R4, PT ;  /* 0x000000041500720c */ /* 0x000fc60003f84070 */
[--C-:B------:R-:W-:Y:S02]  /*12c80*/  @!P1 IMAD.IADD R5, R5, 0x1, -R21.reuse ;  /* 0x0000000105059824 */ /* 0x100fe400078e0a15 */
[----:B------:R-:W-:Y:S01]  /*12c90*/  IMAD.HI.U32 R12, R14, R8, RZ ;  /* 0x000000080e0c7227 */ /* 0x000fe200078e00ff */
[----:B--2---:R-:W-:Y:S02]  /*12ca0*/  IABS R11, R11 ;  /* 0x0000000b000b7213 */ /* 0x004fe40000000000 */
[----:B------:R-:W-:Y:S01]  /*12cb0*/  ISETP.GE.AND P1, PT, R13, RZ, PT ;  /* 0x000000ff0d00720c */ /* 0x000fe20003f26270 */
[----:B------:R-:W-:Y:S02]  /*12cc0*/  IMAD.MOV R13, RZ, RZ, -R12 ;  /* 0x000000ffff0d7224 */ /* 0x000fe400078e0a0c */
[----:B------:R-:W-:Y:S02]  /*12cd0*/  @!P6 IMAD.IADD R6, R6, 0x1, -R21 ;  /* 0x000000010606e824 */ /* 0x000fe400078e0a15 */
[----:B------:R-:W-:-:S02]  /*12ce0*/  @!P3 IMAD.MOV R10, RZ, RZ, -R10 ;  /* 0x000000ffff0ab224 */ /* 0x000fc400078e0a0a */
[----:B------:R-:W-:Y:S01]  /*12cf0*/  @!P2 IMAD.IADD R7, R7, 0x1, -R21 ;  /* 0x000000010707a824 */ /* 0x000fe200078e0a15 */
[----:B------:R-:W-:Y:S01]  /*12d00*/  ISETP.GE.AND P2, PT, R26, RZ, PT ;  /* 0x000000ff1a00720c */ /* 0x000fe20003f46270 */
[----:B------:R-:W-:Y:S01]  /*12d10*/  IMAD.HI.U32 R12, R14, R11, RZ ;  /* 0x0000000b0e0c7227 */ /* 0x000fe200078e00ff */
[----:B------:R-:W2:Y:S03]  /*12d20*/  LDL.LU R26, [R1+0x364] ;  /* 0x00036400011a7983 */ /* 0x000ea60000300800 */
[----:B------:R-:W-:Y:S02]  /*12d30*/  @!P0 IMAD.MOV R9, RZ, RZ, -R9 ;  /* 0x000000ffff098224 */ /* 0x000fe400078e0a09 */
[----:B------:R-:W-:Y:S02]  /*12d40*/  IMAD R8, R21, R13, R8 ;  /* 0x0000000d15087224 */ /* 0x000fe400078e0208 */
[----:B------:R-:W3:Y:S01]  /*12d50*/  LDL.LU R13, [R1+0x35c] ;  /* 0x00035c00010d7983 */ /* 0x000ee20000300800 */
[----:B------:R-:W-:-:S02]  /*12d60*/  @!P5 IMAD.MOV R6, RZ, RZ, -R6 ;  /* 0x000000ffff06d224 */ /* 0x000fc400078e0a06 */
[----:B------:R-:W-:Y:S01]  /*12d70*/  @!P4 IMAD.IADD R4, R4, 0x1, -R21 ;  /* 0x000000010404c824 */ /* 0x000fe200078e0a15 */
[----:B------:R0:W-:Y:S01]  /*12d80*/  STL [R1+0x6bc], R10 ;  /* 0x0006bc0a01007387 */ /* 0x0001e20000100800 */
[----:B------:R-:W-:-:S03]  /*12d90*/  IMAD.MOV R12, RZ, RZ, -R12 ;  /* 0x000000ffff0c7224 */ /* 0x000fc600078e0a0c */
[----:B0-----:R-:W2:Y:S04]  /*12da0*/  LDL.LU R10, [R1+0x358] ;  /* 0x00035800010a7983 */ /* 0x001ea80000300800 */
[----:B------:R-:W-:Y:S01]  /*12db0*/  STL [R1+0x6b8], R9 ;  /* 0x0006b80901007387 */ /* 0x000fe20000100800 */
[----:B----4-:R-:W-:Y:S01]  /*12dc0*/  ISETP.GE.AND P4, PT, R15, RZ, PT ;  /* 0x000000ff0f00720c */ /* 0x010fe20003f86270 */
[----:B------:R-:W-:Y:S02]  /*12dd0*/  IMAD.MOV.U32 R15, RZ, RZ, R5 ;  /* 0x000000ffff0f7224 */ /* 0x000fe400078e0005 */
[----:B------:R-:W4:Y:S04]  /*12de0*/  LDL.LU R5, [R1+0x354] ;  /* 0x0003540001057983 */ /* 0x000f280000300800 */
[----:B------:R0:W-:Y:S02]  /*12df0*/  STL [R1+0x6b0], R6 ;  /* 0x0006b00601007387 */ /* 0x0001e40000100800 */
[----:B0-----:R-:W-:-:S02]  /*12e00*/  IMAD R6, R21, R12, R11 ;  /* 0x0000000c15067224 */ /* 0x001fc400078e020b */
[----:B------:R-:W4:Y:S01]  /*12e10*/  LDL.LU R11, [R1+0x350] ;  /* 0x00035000010b7983 */ /* 0x000f220000300800 */
[----:B------:R-:W-:-:S05]  /*12e20*/  @!P1 IMAD.MOV R15, RZ, RZ, -R15 ;  /* 0x000000ffff0f9224 */ /* 0x000fca00078e0a0f */
[----:B------:R0:W-:Y:S04]  /*12e30*/  STL [R1+0x6a8], R15 ;  /* 0x0006a80f01007387 */ /* 0x0001e80000100800 */
[----:B0-----:R-:W4:Y:S01]  /*12e40*/  LDL.LU R15, [R1+0x265c] ;  /* 0x00265c00010f7983 */ /* 0x001f220000300800 */
[C---:B------:R-:W-:Y:S02]  /*12e50*/  ISETP.GT.U32.AND P6, PT, R21.reuse, R2, PT ;  /* 0x000000021500720c */ /* 0x040fe40003fc4070 */
[C---:B------:R-:W-:Y:S02]  /*12e60*/  ISETP.GT.U32.AND P3, PT, R21.reuse, R7, PT ;  /* 0x000000071500720c */ /* 0x040fe40003f64070 */
[----:B------:R-:W-:-:S09]  /*12e70*/  ISETP.GT.U32.AND P0, PT, R21, R4, PT ;  /* 0x000000041500720c */ /* 0x000fd20003f04070 */
[--C-:B------:R-:W-:Y:S02]  /*12e80*/  @!P6 IMAD.IADD R2, R2, 0x1, -R21.reuse ;  /* 0x000000010202e824 */ /* 0x100fe400078e0a15 */
[----:B------:R-:W-:-:S03]  /*12e90*/  @!P3 IMAD.IADD R7, R7, 0x1, -R21 ;  /* 0x000000010707b824 */ /* 0x000fc600078e0a15 */
[C---:B------:R-:W-:Y:S01]  /*12ea0*/  ISETP.GT.U32.AND P6, PT, R21.reuse, R2, PT ;  /* 0x000000021500720c */ /* 0x040fe20003fc4070 */
[----:B------:R-:W-:Y:S01]  /*12eb0*/  IMAD.MOV.U32 R12, RZ, RZ, R7 ;  /* 0x000000ffff0c7224 */ /* 0x000fe200078e0007 */
[----:B------:R-:W-:Y:S01]  /*12ec0*/  ISETP.GT.U32.AND P5, PT, R21, R8, PT ;  /* 0x000000081500720c */ /* 0x000fe20003fa4070 */
[----:B------:R-:W-:Y:S02]  /*12ed0*/  @!P0 IMAD.IADD R4, R4, 0x1, -R21 ;  /* 0x0000000104048824 */ /* 0x000fe400078e0a15 */
[----:B------:R-:W-:Y:S01]  /*12ee0*/  @!P2 IMAD.MOV R12, RZ, RZ, -R12 ;  /* 0x000000ffff0ca224 */ /* 0x000fe200078e0a0c */
[----:B---3--:R-:W-:-:S04]  /*12ef0*/  IABS R9, R13 ;  /* 0x0000000d00097213 */ /* 0x008fc80000000000 */
[----:B------:R0:W-:Y:S03]  /*12f00*/  STL [R1+0x69c], R12 ;  /* 0x00069c0c01007387 */ /* 0x0001e60000100800 */
[----:B------:R-:W-:Y:S01]  /*12f10*/  @!P6 IMAD.IADD R2, R2, 0x1, -R21 ;  /* 0x000000010202e824 */ /* 0x000fe200078e0a15 */
[----:B--2---:R-:W-:Y:S01]  /*12f20*/  ISETP.GE.AND P6, PT, R10, RZ, PT ;  /* 0x000000ff0a00720c */ /* 0x004fe20003fc6270 */
[----:B------:R-:W-:-:S04]  /*12f30*/  IMAD.HI.U32 R10, R14, R9, RZ ;  /* 0x000000090e0a7227 */ /* 0x000fc800078e00ff */
[----:B0-----:R-:W-:Y:S02]  /*12f40*/  IMAD.MOV.U32 R12, RZ, RZ, R4 ;  /* 0x000000ffff0c7224 */ /* 0x001fe400078e0004 */
[----:B------:R-:W-:Y:S02]  /*12f50*/  IMAD.MOV R7, RZ, RZ, -R10 ;  /* 0x000000ffff077224 */ /* 0x000fe400078e0a0a */
[----:B------:R-:W-:Y:S02]  /*12f60*/  @!P4 IMAD.MOV R12, RZ, RZ, -R12 ;  /* 0x000000ffff0cc224 */ /* 0x000fe400078e0a0c */
[----:B------:R-:W-:Y:S01]  /*12f70*/  @!P5 IMAD.IADD R8, R8, 0x1, -R21 ;  /* 0x000000010808d824 */ /* 0x000fe200078e0a15 */
[----:B------:R-:W-:-:S04]  /*12f80*/  ISETP.GE.AND P5, PT, R13, RZ, PT ;  /* 0x000000ff0d00720c */ /* 0x000fc80003fa6270 */
[----:B------:R-:W-:-:S13]  /*12f90*/  ISETP.GT.U32.AND P2, PT, R21, R8, PT ;  /* 0x000000081500720c */ /* 0x000fda0003f44070 */
[----:B------:R-:W-:Y:S01]  /*12fa0*/  @!P2 IMAD.IADD R8, R8, 0x1, -R21 ;  /* 0x000000010808a824 */ /* 0x000fe200078e0a15 */
[----:B------:R-:W-:Y:S02]  /*12fb0*/  ISETP.GE.AND P2, PT, R26, RZ, PT ;  /* 0x000000ff1a00720c */ /* 0x000fe40003f46270 */
[----:B----4-:R-:W-:Y:S02]  /*12fc0*/  ISETP.GE.AND P1, PT, R11, RZ, PT ;  /* 0x000000ff0b00720c */ /* 0x010fe40003f26270 */
[----:B------:R-:W-:-:S05]  /*12fd0*/  IABS R11, R26 ;  /* 0x0000001a000b7213 */ /* 0x000fca0000000000 */
[----:B------:R-:W-:Y:S02]  /*12fe0*/  IMAD.MOV.U32 R10, RZ, RZ, R11 ;  /* 0x000000ffff0a7224 */ /* 0x000fe400078e000b */
[----:B------:R-:W2:Y:S04]  /*12ff0*/  LDL.LU R11, [R1+0x370] ;  /* 0x00037000010b7983 */ /* 0x000ea80000300800 */
[----:B------:R0:W-:Y:S04]  /*13000*/  STL [R1+0x698], R12 ;  /* 0x0006980c01007387 */ /* 0x0001e80000100800 */
[----:B0-----:R-:W3:Y:S04]  /*13010*/  LDL.LU R12, [R1+0x374] ;  /* 0x00037400010c7983 */ /* 0x001ee80000300800 */
[----:B------:R-:W4:Y:S01]  /*13020*/  LDL R13, [R1+0x378] ;  /* 0x00037800010d7983 */ /* 0x000f220000100800 */
[----:B------:R-:W-:Y:S01]  /*13030*/  @!P1 IMAD.MOV R2, RZ, RZ, -R2 ;  /* 0x000000ffff029224 */ /* 0x000fe200078e0a02 */
[----:B------:R-:W-:-:S02]  /*13040*/  ISETP.GE.AND P0, PT, R5, RZ, PT ;  /* 0x000000ff0500720c */ /* 0x000fc40003f06270 */
[----:B------:R-:W-:Y:S02]  /*13050*/  IABS R5, R15 ;  /* 0x0000000f00057213 */ /* 0x000fe40000000000 */
[----:B------:R-:W-:Y:S02]  /*13060*/  ISETP.GE.AND P1, PT, R15, RZ, PT ;  /* 0x000000ff0f00720c */ /* 0x000fe40003f26270 */
[----:B------:R-:W2:Y:S04]  /*13070*/  LDL R15, [R1+0x37c] ;  /* 0x00037c00010f7983 */ /* 0x000ea80000100800 */
[----:B------:R-:W-:Y:S04]  /*13080*/  STL [R1+0x694], R2 ;  /* 0x0006940201007387 */ /* 0x000fe80000100800 */
[----:B------:R-:W3:Y:S01]  /*13090*/  LDL R26, [R1+0x380] ;  /* 0x00038000011a7983 */ /* 0x000ee20000100800 */
[C---:B------:R-:W-:Y:S01]  /*130a0*/  ISETP.GT.U32.AND P3, PT, R21.reuse, R6, PT ;  /* 0x000000061500720c */ /* 0x040fe20003f64070 */
[----:B------:R-:W-:-:S12]  /*130b0*/  IMAD R7, R21, R7, R9 ;  /* 0x0000000715077224 */ /* 0x000fd800078e0209 */
[----:B------:R-:W-:-:S05]  /*130c0*/  @!P3 IMAD.IADD R6, R6, 0x1, -R21 ;  /* 0x000000010606b824 */ /* 0x000fca00078e0a15 */
[C---:B------:R-:W-:Y:S01]  /*130d0*/  ISETP.GT.U32.AND P3, PT, R21.reuse, R6, PT ;  /* 0x000000061500720c */ /* 0x040fe20003f64070 */
[----:B------:R-:W-:Y:S01]  /*130e0*/  IMAD.HI.U32 R4, R14, R10, RZ ;  /* 0x0000000a0e047227 */ /* 0x000fe200078e00ff */
[----:B------:R-:W-:-:S03]  /*130f0*/  ISETP.GT.U32.AND P4, PT, R21, R7, PT ;  /* 0x000000071500720c */ /* 0x000fc60003f84070 */
[----:B------:R-:W-:-:S04]  /*13100*/  IMAD.MOV R4, RZ, RZ, -R4 ;  /* 0x000000ffff047224 */ /* 0x000fc800078e0a04 */
[----:B------:R-:W-:-:S04]  /*13110*/  IMAD R4, R21, R4, R10 ;  /* 0x0000000415047224 */ /* 0x000fc800078e020a */
[--C-:B------:R-:W-:Y:S02]  /*13120*/  @!P3 IMAD.IADD R6, R6, 0x1, -R21.reuse ;  /* 0x000000010606b824 */ /* 0x100fe400078e0a15 */
[----:B------:R-:W-:Y:S02]  /*13130*/  @!P0 IMAD.MOV R8, RZ, RZ, -R8 ;  /* 0x000000ffff088224 */ /* 0x000fe400078e0a08 */
[----:B------:R-:W-:-:S03]  /*13140*/  @!P4 IMAD.IADD R7, R7, 0x1, -R21 ;  /* 0x000000010707c824 */ /* 0x000fc600078e0a15 */
[----:B------:R2:W-:Y:S02]  /*13150*/  STL [R1+0x688], R8 ;  /* 0x0006880801007387 */ /* 0x0005e40000100800 */
[----:B------:R-:W-:-:S13]  /*13160*/  ISETP.GT.U32.AND P0, PT, R21, R7, PT ;  /* 0x000000071500720c */ /* 0x000fda0003f04070 */
[----:B------:R-:W-:-:S04]  /*13170*/  @!P0 IMAD.IADD R7, R7, 0x1, -R21 ;  /* 0x0000000107078824 */ /* 0x000fc800078e0a15 */
[----:B------:R-:W-:Y:S01]  /*13180*/  @!P5 IMAD.MOV R7, RZ, RZ, -R7 ;  /* 0x000000ffff07d224 */ /* 0x000fe200078e0a07 */
[----:B----4-:R-:W-:Y:S01]  /*13190*/  IABS R10, R13 ;  /* 0x0000000d000a7213 */ /* 0x010fe20000000000 */
[----:B------:R-:W-:-:S04]  /*131a0*/  IMAD.MOV.U32 R13, RZ, RZ, R6 ;  /* 0x000000ffff0d7224 */ /* 0x000fc800078e0006 */
[----:B------:R-:W-:-:S05]  /*131b0*/  @!P6 IMAD.MOV R13, RZ, RZ, -R13 ;  /* 0x000000ffff0de224 */ /* 0x000fca00078e0a0d */
[----:B------:R0:W-:Y:S01]  /*131c0*/  STL [R1+0x684], R13 ;  /* 0x0006840d01007387 */ /* 0x0001e20000100800 */
[----:B--2---:R-:W-:-:S03]  /*131d0*/  IABS R8, R15 ;  /* 0x0000000f00087213 */ /* 0x004fc60000000000 */
[----:B------:R-:W2:Y:S01]  /*131e0*/  LDL R15, [R1+0x388] ;  /* 0x00038800010f7983 */ /* 0x000ea20000100800 */
[----:B0-----:R-:W-:-:S04]  /*131f0*/  IMAD.HI.U32 R13, R14, R10, RZ ;  /* 0x0000000a0e0d7227 */ /* 0x001fc800078e00ff */
[----:B------:R-:W-:Y:S01]  /*13200*/  IMAD.MOV R13, RZ, RZ, -R13 ;  /* 0x000000ffff0d7224 */ /* 0x000fe200078e0a0d */
[----:B---3--:R-:W-:Y:S02]  /*13210*/  IABS R6, R26 ;  /* 0x0000001a00067213 */ /* 0x008fe40000000000 */
[----:B------:R-:W3:Y:S01]  /*13220*/  LDL R26, [R1+0x38c] ;  /* 0x00038c00011a7983 */ /* 0x000ee20000100800 */
[----:B------:R-:W-:-:S03]  /*13230*/  IMAD R10, R21, R13, R10 ;  /* 0x0000000d150a7224 */ /* 0x000fc600078e020a */
[----:B------:R-:W4:Y:S04]  /*13240*/  LDL R13, [R1+0x384] ;  /* 0x00038400010d7983 */ /* 0x000f280000100800 */
[----:B------:R0:W-:Y:S04]  /*13250*/  STL [R1+0x2658], R16 ;  /* 0x0026581001007387 */ /* 0x0001e80000100800 */
[----:B------:R1:W-:Y:S04]  /*13260*/  STL [R1+0x680], R7 ;  /* 0x0006800701007387 */ /* 0x0003e80000100800 */
[----:B0-----:R-:W3:Y:S01]  /*13270*/  LDL.LU R16, [R1+0x378] ;  /* 0x0003780001107983 */ /* 0x001ee20000300800 */
[----:B------:R-:W-:-:S04]  /*13280*/  IMAD.HI.U32 R9, R14, R5, RZ ;  /* 0x000000050e097227 */ /* 0x000fc800078e00ff */
[----:B------:R-:W-:Y:S01]  /*13290*/  IMAD.MOV R9, RZ, RZ, -R9 ;  /* 0x000000ffff097224 */ /* 0x000fe200078e0a09 */
[----:B------:R-:W-:-:S03]  /*132a0*/  IABS R2, R11 ;  /* 0x0000000b00027213 */ /* 0x000fc60000000000 */
[----:B------:R-:W-:Y:S01]  /*132b0*/  IMAD R5, R21, R9, R5 ;  /* 0x0000000915057224 */ /* 0x000fe200078e0205 */
[----:B------:R-:W-:Y:S01]  /*132c0*/  ISETP.GE.AND P3, PT, R11, RZ, PT ;  /* 0x000000ff0b00720c */ /* 0x000fe20003f66270 */
[----:B------:R-:W-:-:S03]  /*132d0*/  IMAD.HI.U32 R11, R14, R2, RZ ;  /* 0x000000020e0b7227 */ /* 0x000fc600078e00ff */
[C---:B------:R-:W-:Y:S02]  /*132e0*/  ISETP.GT.U32.AND P6, PT, R21.reuse, R5, PT ;  /* 0x000000051500720c */ /* 0x040fe40003fc4070 */
[C---:B------:R-:W-:Y:S01]  /*132f0*/  ISETP.GT.U32.AND P0, PT, R21.reuse, R4, PT ;  /* 0x000000041500720c */ /* 0x040fe20003f04070 */
[----:B------:R-:W-:Y:S01]  /*13300*/  IMAD.MOV R11, RZ, RZ, -R11 ;  /* 0x000000ffff0b7224 */ /* 0x000fe200078e0a0b */
[----:B------:R-:W-:Y:S02]  /*13310*/  ISETP.GE.AND P4, PT, R12, RZ, PT ;  /* 0x000000ff0c00720c */ /* 0x000fe40003f86270 */
[----:B------:R-:W-:Y:S01]  /*13320*/  IABS R12, R12 ;  /* 0x0000000c000c7213 */ /* 0x000fe20000000000 */
[----:B------:R-:W-:-:S04]  /*13330*/  IMAD R2, R21, R11, R2 ;  /* 0x0000000b15027224 */ /* 0x000fc800078e0202 */
[----:B------:R-:W-:-:S04]  /*13340*/  IMAD.HI.U32 R9, R14, R12, RZ ;  /* 0x0000000c0e097227 */ /* 0x000fc800078e00ff */
[----:B------:R-:W-:Y:S01]  /*13350*/  @!P6 IMAD.IADD R5, R5, 0x1, -R21 ;  /* 0x000000010505e824 */ /* 0x000fe200078e0a15 */
[C---:B------:R-:W-:Y:S01]  /*13360*/  ISETP.GT.U32.AND P6, PT, R21.reuse, R2, PT ;  /* 0x000000021500720c */ /* 0x040fe20003fc4070 */
[----:B------:R-:W-:Y:S02]  /*13370*/  IMAD.MOV R9, RZ, RZ, -R9 ;  /* 0x000000ffff097224 */ /* 0x000fe400078e0a09 */
[----:B------:R-:W-:Y:S01]  /*13380*/  @!P0 IMAD.IADD R4, R4, 0x1, -R21 ;  /* 0x0000000104048824 */ /* 0x000fe200078e0a15 */
[C---:B------:R-:W-:Y:S01]  /*13390*/  ISETP.GT.U32.AND P0, PT, R21.reuse, R5, PT ;  /* 0x000000051500720c */ /* 0x040fe20003f04070 */
[----:B------:R-:W-:Y:S02]  /*133a0*/  IMAD R12, R21, R9, R12 ;  /* 0x00000009150c7224 */ /* 0x000fe400078e020c */
[----:B------:R-:W-:-:S04]  /*133b0*/  IMAD.HI.U32 R9, R14, R6, RZ ;  /* 0x000000060e097227 */ /* 0x000fc800078e00ff */
[----:B------:R-:W-:Y:S01]  /*133c0*/  IMAD.HI.U32 R11, R14, R8, RZ ;  /* 0x000000080e0b7227 */ /* 0x000fe200078e00ff */
[----:B------:R-:W-:-:S03]  /*133d0*/  ISETP.GT.U32.AND P5, PT, R21, R4, PT ;  /* 0x000000041500720c */ /* 0x000fc60003fa4070 */
[----:B------:R-:W-:Y:S02]  /*133e0*/  IMAD.MOV R9, RZ, RZ, -R9 ;  /* 0x000000ffff097224 */ /* 0x000fe400078e0a09 */
[----:B------:R-:W-:Y:S02]  /*133f0*/  IMAD.MOV R11, RZ, RZ, -R11 ;  /* 0x000000ffff0b7224 */ /* 0x000fe400078e0a0b */
[C---:B------:R-:W-:Y:S02]  /*13400*/  IMAD R6, R21.reuse, R9, R6 ;  /* 0x0000000915067224 */ /* 0x040fe400078e0206 */
[--C-:B------:R-:W-:Y:S02]  /*13410*/  @!P6 IMAD.IADD R2, R2, 0x1, -R21.reuse ;  /* 0x000000010202e824 */ /* 0x100fe400078e0a15 */
[----:B------:R-:W-:Y:S02]  /*13420*/  IMAD R8, R21, R11, R8 ;  /* 0x0000000b15087224 */ /* 0x000fe400078e0208 */
[----:B------:R-:W-:Y:S01]  /*13430*/  @!P0 IMAD.IADD R5, R5, 0x1, -R21 ;  /* 0x0000000105058824 */ /* 0x000fe200078e0a15 */
[----:B------:R-:W-:-:S02]  /*13440*/  ISETP.GT.U32.AND P0, PT, R21, R12, PT ;  /* 0x0000000c1500720c */ /* 0x000fc40003f04070 */
[----:B------:R-:W-:Y:S01]  /*13450*/  ISETP.GT.U32.AND P6, PT, R21, R2, PT ;  /* 0x000000021500720c */ /* 0x000fe20003fc4070 */
[----:B------:R-:W-:-:S04]  /*13460*/  @!P5 IMAD.IADD R4, R4, 0x1, -R21 ;  /* 0x000000010404d824 */ /* 0x000fc800078e0a15 */
[----:B------:R-:W-:-:S06]  /*13470*/  @!P2 IMAD.MOV R4, RZ, RZ, -R4 ;  /* 0x000000ffff04a224 */ /* 0x000fcc00078e0a04 */
[--C-:B------:R-:W-:Y:S02]  /*13480*/  @!P0 IMAD.IADD R12, R12, 0x1, -R21.reuse ;  /* 0x000000010c0c8824 */ /* 0x100fe400078e0a15 */
[----:B------:R-:W-:Y:S01]  /*13490*/  @!P6 IMAD.IADD R2, R2, 0x1, -R21 ;  /* 0x000000010202e824 */ /* 0x000fe200078e0a15 */
[----:B--2---:R-:W-:-:S05]  /*134a0*/  IABS R9, R15 ;  /* 0x0000000f00097213 */ /* 0x004fca0000000000 */
[----:B-1----:R-:W-:Y:S01]  /*134b0*/  IMAD.MOV.U32 R7, RZ, RZ, R9 ;  /* 0x000000ffff077224 */ /* 0x002fe200078e0009 */
[----:B----4-:R-:W-:Y:S02]  /*134c0*/  IABS R11, R13 ;  /* 0x0000000d000b7213 */ /* 0x010fe40000000000 */
[----:B---3--:R-:W-:Y:S01]  /*134d0*/  IABS R13, R26 ;  /* 0x0000001a000d7213 */ /* 0x008fe20000000000 */
[----:B------:R-:W-:Y:S02]  /*134e0*/  IMAD.MOV.U32 R26, RZ, RZ, R5 ;  /* 0x000000ffff1a7224 */ /* 0x000fe400078e0005 */
[----:B------:R-:W-:-:S04]  /*134f0*/  IMAD.HI.U32 R15, R14, R11, RZ ;  /* 0x0000000b0e0f7227 */ /* 0x000fc800078e00ff */
[----:B------:R-:W-:Y:S02]  /*13500*/  IMAD.MOV.U32 R9, RZ, RZ, R13 ;  /* 0x000000ffff097224 */ /* 0x000fe400078e000d */
[----:B------:R-:W-:-:S04]  /*13510*/  IMAD.HI.U32 R13, R14, R7, RZ ;  /* 0x000000070e0d7227 */ /* 0x000fc800078e00ff */
[----:B------:R-:W-:Y:S02]  /*13520*/  @!P1 IMAD.MOV R26, RZ, RZ, -R26 ;  /* 0x000000ffff1a9224 */ /* 0x000fe400078e0a1a */
[----:B------:R-:W-:Y:S02]  /*13530*/  IMAD.MOV R15, RZ, RZ, -R15 ;  /* 0x000000ffff0f7224 */ /* 0x000fe400078e0a0f */
[----:B------:R-:W-:Y:S01]  /*13540*/  IMAD.MOV R13, RZ, RZ, -R13 ;  /* 0x000000ffff0d7224 */ /* 0x000fe200078e0a0d */
[----:B------:R0:W-:Y:S01]  /*13550*/  STL [R1+0x67c], R26 ;  /* 0x00067c1a01007387 */ /* 0x0001e20000100800 */
[----:B------:R-:W-:Y:S01]  /*13560*/  ISETP.GE.AND P0, PT, R16, RZ, PT ;  /* 0x000000ff1000720c */ /* 0x000fe20003f06270 */
[C---:B------:R-:W-:Y:S02]  /*13570*/  IMAD R11, R21.reuse, R15, R11 ;  /* 0x0000000f150b7224 */ /* 0x040fe400078e020b */
[----:B------:R-:W-:Y:S01]  /*13580*/  IMAD R7, R21, R13, R7 ;  /* 0x0000000d15077224 */ /* 0x000fe200078e0207 */
[----:B0-----:R-:W2:Y:S04]  /*13590*/  LDL R26, [R1+0x394] ;  /* 0x00039400011a7983 */ /* 0x001ea80000100800 */
[----:B------:R-:W3:Y:S04]  /*135a0*/  LDL.LU R16, [R1+0x2658] ;  /* 0x0026580001107983 */ /* 0x000ee80000300800 */
[----:B------:R-:W4:Y:S04]  /*135b0*/  LDL R15, [R1+0x390] ;  /* 0x00039000010f7983 */ /* 0x000f280000100800 */
[----:B------:R-:W2:Y:S04]  /*135c0*/  LDL.LU R13, [R1+0x37c] ;  /* 0x00037c00010d7983 */ /* 0x000ea80000300800 */
[----:B------:R0:W-:Y:S02]  /*135d0*/  STL [R1+0x674], R4 ;  /* 0x0006740401007387 */ /* 0x0001e40000100800 */
[----:B0-----:R-:W-:-:S04]  /*135e0*/  IMAD.MOV.U32 R4, RZ, RZ, R2 ;  /* 0x000000ffff047224 */ /* 0x001fc800078e0002 */
[----:B------:R-:W-:-:S05]  /*135f0*/  @!P3 IMAD.MOV R4, RZ, RZ, -R4 ;  /* 0x000000ffff04b224 */ /* 0x000fca00078e0a04 */
[----:B------:R0:W-:Y:S04]  /*13600*/  STL [R1+0x668], R4 ;  /* 0x0006680401007387 */ /* 0x0001e80000100800 */
[----:B0-----:R-:W2:Y:S01]  /*13610*/  LDL.LU R4, [R1+0x384] ;  /* 0x0003840001047983 */ /* 0x001ea20000300800 */
[----:B------:R-:W-:Y:S01]  /*13620*/  ISETP.GT.U32.AND P6, PT, R21, R6, PT ;  /* 0x000000061500720c */ /* 0x000fe20003fc4070 */
[----:B------:R-:W-:-:S12]  /*13630*/  IMAD.HI.U32 R5, R14, R9, RZ ;  /* 0x000000090e057227 */ /* 0x000fd800078e00ff */
[----:B------:R-:W-:Y:S01]  /*13640*/  @!P6 IMAD.IADD R6, R6, 0x1, -R21 ;  /* 0x000000010606e824 */ /* 0x000fe200078e0a15 */
[----:B--2---:R0:W-:Y:S04]  /*13650*/  STL [R1+0x2654], R4 ;  /* 0x0026540401007387 */ /* 0x0041e80000100800 */
[----:B0-----:R-:W2:Y:S01]  /*13660*/  LDL.LU R4, [R1+0x380] ;  /* 0x0003800001047983 */ /* 0x001ea20000300800 */
[C---:B------:R-:W-:Y:S01]  /*13670*/  ISETP.GT.U32.AND P2, PT, R21.reuse, R6, PT ;  /* 0x000000061500720c */ /* 0x040fe20003f44070 */
[----:B------:R-:W-:Y:S01]  /*13680*/  IMAD.MOV R5, RZ, RZ, -R5 ;  /* 0x000000ffff057224 */ /* 0x000fe200078e0a05 */
[----:B----4-:R-:W-:Y:S02]  /*13690*/  IABS R2, R15 ;  /* 0x0000000f00027213 */ /* 0x010fe40000000000 */
[----:B------:R-:W4:Y:S01]  /*136a0*/  LDL.LU R15, [R1+0x388] ;  /* 0x00038800010f7983 */ /* 0x000f220000300800 */
[----:B------:R-:W-:Y:S01]  /*136b0*/  IMAD R9, R21, R5, R9 ;  /* 0x0000000515097224 */ /* 0x000fe200078e0209 */
[----:B------:R-:W-:-:S02]  /*136c0*/  IABS R5, R26 ;  /* 0x0000001a00057213 */ /* 0x000fc40000000000 */
[----:B------:R-:W3:Y:S05]  /*136d0*/  LDL.LU R26, [R1+0x398] ;  /* 0x00039800011a7983 */ /* 0x000eea0000300800 */
[----:B------:R-:W-:Y:S01]  /*136e0*/  @!P2 IMAD.IADD R6, R6, 0x1, -R21 ;  /* 0x000000010606a824 */ /* 0x000fe200078e0a15 */
[C---:B------:R-:W-:Y:S02]  /*136f0*/  ISETP.GT.U32.AND P1, PT, R21.reuse, R10, PT ;  /* 0x0000000a1500720c */ /* 0x040fe40003f24070 */
[----:B------:R-:W-:Y:S02]  /*13700*/  ISETP.GT.U32.AND P5, PT, R21, R8, PT ;  /* 0x000000081500720c */ /* 0x000fe40003fa4070 */
[----:B--2---:R-:W-:-:S02]  /*13710*/  ISETP.GE.AND P2, PT, R4, RZ, PT ;  /* 0x000000ff0400720c */ /* 0x004fc40003f46270 */
        /* <DEDUP_REMOVED lines=12> */
[----:B------:R-:W-:Y:S03]  /*137e0*/  STL [R1+0x2650], R5 ;  /* 0x0026500501007387 */ /* 0x000fe60000100800 */
[----:B------:R-:W-:Y:S02]  /*137f0*/  @!P3 IMAD.IADD R11, R11, 0x1, -R21 ;  /* 0x000000010b0bb824 */ /* 0x000fe400078e0a15 */
[----:B------:R-:W-:Y:S02]  /*13800*/  IMAD.MOV R13, RZ, RZ, -R13 ;  /* 0x000000ffff0d7224 */ /* 0x000fe400078e0a0d */
[----:B------:R-:W-:Y:S01]  /*13810*/  @!P4 IMAD.MOV R12, RZ, RZ, -R12 ;  /* 0x000000ffff0cc224 */ /* 0x000fe200078e0a0c */
[----:B------:R-:W-:Y:S01]  /*13820*/  STL [R1+0x264c], R14 ;  /* 0x00264c0e01007387 */ /* 0x000fe20000100800 */
[--C-:B------:R-:W-:Y:S01]  /*13830*/  @!P1 IMAD.IADD R7, R7, 0x1, -R21.reuse ;  /* 0x0000000107079824 */ /* 0x100fe200078e0a15 */
[----:B----4-:R-:W-:Y:S01]  /*13840*/  ISETP.GE.AND P1, PT, R15, RZ, PT ;  /* 0x000000ff0f00720c */ /* 0x010fe20003f26270 */
[----:B------:R-:W-:Y:S01]  /*13850*/  @!P6 IMAD.IADD R8, R8, 0x1, -R21 ;  /* 0x000000010808e824 */ /* 0x000fe200078e0a15 */
[----:B------:R-:W4:Y:S01]  /*13860*/  LDL.LU R15, [R1+0x3a0] ;  /* 0x0003a000010f7983 */ /* 0x000f220000300800 */
[----:B------:R-:W-:-:S03]  /*13870*/  IMAD R2, R21, R13, R2 ;  /* 0x0000000d15027224 */ /* 0x000fc600078e0202 */
[----:B------:R-:W3:Y:S04]  /*13880*/  LDL.LU R13, [R1+0x39c] ;  /* 0x00039c00010d7983 */ /* 0x000ee80000300800 */
[----:B------:R0:W-:Y:S04]  /*13890*/  STL [R1+0x664], R12 ;  /* 0x0006640c01007387 */ /* 0x0001e80000100800 */
[----:B0-----:R-:W3:Y:S01]  /*138a0*/  LDL.LU R12, [R1+0x394] ;  /* 0x00039400010c7983 */ /* 0x001ee20000300800 */
[----:B--2---:R-:W-:Y:S01]  /*138b0*/  ISETP.GE.AND P3, PT, R4, RZ, PT ;  /* 0x000000ff0400720c */ /* 0x004fe20003f66270 */
[----:B------:R-:W-:-:S04]  /*138c0*/  IMAD.HI.U32 R4, R14, R5, RZ ;  /* 0x000000050e047227 */ /* 0x000fc800078e00ff */
[----:B------:R-:W-:-:S04]  /*138d0*/  IMAD.MOV.U32 R5, RZ, RZ, R10 ;  /* 0x000000ffff057224 */ /* 0x000fc800078e000a */
[----:B------:R-:W-:Y:S02]  /*138e0*/  @!P0 IMAD.MOV R5, RZ, RZ, -R5 ;  /* 0x000000ffff058224 */ /* 0x000fe400078e0a05 */
[----:B------:R-:W-:-:S03]  /*138f0*/  IMAD.MOV.U32 R14, RZ, RZ, R6 ;  /* 0x000000ffff0e7224 */ /* 0x000fc600078e0006 */
[----:B------:R0:W-:Y:S02]  /*13900*/  STL [R1+0x660], R5 ;  /* 0x0006600501007387 */ /* 0x0001e40000100800 */
[----:B0-----:R-:W-:Y:S02]  /*13910*/  IMAD.MOV.U32 R5, RZ, RZ, R8 ;  /* 0x000000ffff057224 */ /* 0x001fe400078e0008 */
[----:B------:R-:W2:Y:S04]  /*13920*/  LDL.LU R8, [R1+0x390] ;  /* 0x0003900001087983 */ /* 0x000ea80000300800 */
[----:B------:R-:W2:Y:S01]  /*13930*/  LDL.LU R6, [R1+0x38c] ;  /* 0x00038c0001067983 */ /* 0x000ea20000300800 */
[----:B------:R-:W-:-:S05]  /*13940*/  @!P5 IMAD.MOV R5, RZ, RZ, -R5 ;  /* 0x000000ffff05d224 */ /* 0x000fca00078e0a05 */
[----:B------:R0:W-:Y:S04]  /*13950*/  STL [R1+0x654], R5 ;  /* 0x0006540501007387 */ /* 0x0001e80000100800 */
[----:B0-----:R-:W2:Y:S01]  /*13960*/  LDL.LU R5, [R1+0x2650] ;  /* 0x0026500001057983 */ /* 0x001ea20000300800 */
[C---:B------:R-:W-:Y:S02]  /*13970*/  ISETP.GT.U32.AND P6, PT, R21.reuse, R9, PT ;  /* 0x000000091500720c */ /* 0x040fe40003fc4070 */
[C---:B------:R-:W-:Y:S02]  /*13980*/  ISETP.GT.U32.AND P0, PT, R21.reuse, R7, PT ;  /* 0x000000071500720c */ /* 0x040fe40003f04070 */
[----:B------:R-:W-:Y:S01]  /*13990*/  ISETP.GT.U32.AND P4, PT, R21, R11, PT ;  /* 0x0000000b1500720c */ /* 0x000fe20003f84070 */
[----:B------:R-:W-:-:S08]  /*139a0*/  @!P2 IMAD.MOV R14, RZ, RZ, -R14 ;  /* 0x000000ffff0ea224 */ /* 0x000fd000078e0a0e */
[----:B------:R-:W-:-:S05]  /*139b0*/  @!P6 IMAD.IADD R9, R9, 0x1, -R21 ;  /* 0x000000010909e824 */ /* 0x000fca00078e0a15 */
[C---:B------:R-:W-:Y:S02]  /*139c0*/  ISETP.GT.U32.AND P6, PT, R21.reuse, R9, PT ;  /* 0x000000091500720c */ /* 0x040fe40003fc4070 */
[----:B------:R-:W-:Y:S01]  /*139d0*/  ISETP.GT.U32.AND P5, PT, R21, R2, PT ;  /* 0x000000021500720c */ /* 0x000fe20003fa4070 */
[----:B------:R0:W-:Y:S01]  /*139e0*/  STL [R1+0x648], R14 ;  /* 0x0006480e01007387 */ /* 0x0001e20000100800 */
[--C-:B------:R-:W-:Y:S02]  /*139f0*/  @!P0 IMAD.IADD R7, R7, 0x1, -R21.reuse ;  /* 0x0000000107078824 */ /* 0x100fe400078e0a15 */
[--C-:B------:R-:W-:Y:S01]  /*13a00*/  @!P4 IMAD.IADD R11, R11, 0x1, -R21.reuse ;  /* 0x000000010b0bc824 */ /* 0x100fe200078e0a15 */
[----:B0-----:R-:W2:Y:S06]  /*13a10*/  LDL.LU R14, [R1+0x264c] ;  /* 0x00264c00010e7983 */ /* 0x001eac0000300800 */
[----:B------:R-:W-:Y:S01]  /*13a20*/  @!P6 IMAD.IADD R9, R9, 0x1, -R21 ;  /* 0x000000010909e824 */ /* 0x000fe200078e0a15 */
[----:B---3--:R-:W-:Y:S01]  /*13a30*/  ISETP.GE.AND P6, PT, R12, RZ, PT ;  /* 0x000000ff0c00720c */ /* 0x008fe20003fc6270 */
[----:B------:R-:W-:-:S02]  /*13a40*/  IMAD.MOV.U32 R12, RZ, RZ, R7 ;  /* 0x000000ffff0c7224 */ /* 0x000fc400078e0007 */
[----:B------:R-:W-:Y:S01]  /*13a50*/  @!P3 IMAD.MOV R11, RZ, RZ, -R11 ;  /* 0x000000ffff0bb224 */ /* 0x000fe200078e0a0b */
[----:B------:R-:W-:Y:S01]  /*13a60*/  IABS R10, R26 ;  /* 0x0000001a000a7213 */ /* 0x000fe20000000000 */
[----:B------:R-:W-:Y:S01]  /*13a70*/  @!P5 IMAD.IADD R2, R2, 0x1, -R21 ;  /* 0x000000010202d824 */ /* 0x000fe200078e0a15 */
[----:B------:R-:W-:Y:S01]  /*13a80*/  ISETP.GE.AND P5, PT, R26, RZ, PT ;  /* 0x000000ff1a00720c */ /* 0x000fe20003fa6270 */
[----:B------:R-:W-:Y:S01]  /*13a90*/  @!P1 IMAD.MOV R12, RZ, RZ, -R12 ;  /* 0x000000ffff0c9224 */ /* 0x000fe200078e0a0c */
[----:B------:R-:W3:Y:S04]  /*13aa0*/  LDL.LU R26, [R1+0x3ac] ;  /* 0x0003ac00011a7983 */ /* 0x000ee80000300800 */
[----:B------:R0:W-:Y:S04]  /*13ab0*/  STL [R1+0x644], R11 ;  /* 0x0006440b01007387 */ /* 0x0001e80000100800 */
[----:B0-----:R-:W3:Y:S04]  /*13ac0*/  LDL.LU R11, [R1+0x3a4] ;  /* 0x0003a400010b7983 */ /* 0x001ee80000300800 */
[----:B------:R0:W-:Y:S04]  /*13ad0*/  STL [R1+0x63c], R12 ;  /* 0x00063c0c01007387 */ /* 0x0001e80000100800 */
[----:B0-----:R-:W3:Y:S01]  /*13ae0*/  LDL.LU R12, [R1+0x3a8] ;  /* 0x0003a800010c7983 */ /* 0x001ee20000300800 */
[----:B------:R-:W-:Y:S01]  /*13af0*/  ISETP.GT.U32.AND P3, PT, R21, R2, PT ;  /* 0x000000021500720c */ /* 0x000fe20003f64070 */
[----:B------:R-:W-:-:S12]  /*13b00*/  IMAD.MOV R4, RZ, RZ, -R4 ;  /* 0x000000ffff047224 */ /* 0x000fd800078e0a04 */
[----:B------:R-:W-:Y:S01]  /*13b10*/  @!P3 IMAD.IADD R2, R2, 0x1, -R21 ;  /* 0x000000010202b824 */ /* 0x000fe200078e0a15 */
[----:B----4-:R-:W-:Y:S02]  /*13b20*/  ISETP.GE.AND P3, PT, R15, RZ, PT ;  /* 0x000000ff0f00720c */ /* 0x010fe40003f66270 */
[----:B--2---:R-:W-:Y:S02]  /*13b30*/  ISETP.GE.AND P2, PT, R6, RZ, PT ;  /* 0x000000ff0600720c */ /* 0x004fe40003f46270 */
[----:B------:R-:W-:-:S11]  /*13b40*/  IABS R6, R13 ;  /* 0x0000000d00067213 */ /* 0x000fd60000000000 */
[----:B------:R-:W-:Y:S01]  /*13b50*/  @!P2 IMAD.MOV R9, RZ, RZ, -R9 ;  /* 0x000000ffff09a224 */ /* 0x000fe200078e0a09 */
[----:B------:R-:W-:-:S04]  /*13b60*/  ISETP.GE.AND P2, PT, R13, RZ, PT ;  /* 0x000000ff0d00720c */ /* 0x000fc80003f46270 */
[----:B------:R0:W-:Y:S04]  /*13b70*/  STL [R1+0x634], R9 ;  /* 0x0006340901007387 */ /* 0x0001e80000100800 */
[----:B------:R-:W2:Y:S01]  /*13b80*/  LDL R13, [R1+0x3b0] ;  /* 0x0003b000010d7983 */ /* 0x000ea20000100800 */
[C---:B------:R-:W-:Y:S01]  /*13b90*/  IMAD R5, R21.reuse, R4, R5 ;  /* 0x0000000415057224 */ /* 0x040fe200078e0205 */
[----:B------:R-:W-:Y:S02]  /*13ba0*/  IABS R4, R15 ;  /* 0x0000000f00047213 */ /* 0x000fe40000000000 */
[----:B------:R-:W4:Y:S02]  /*13bb0*/  LDL R15, [R1+0x3b4] ;  /* 0x0003b400010f7983 */ /* 0x000f240000100800 */
[----:B------:R-:W-:-:S02]  /*13bc0*/  ISETP.GT.U32.AND P4, PT, R21, R5, PT ;  /* 0x000000051500720c */ /* 0x000fc40003f84070 */
[----:B------:R-:W-:-:S11]  /*13bd0*/  ISETP.GE.AND P0, PT, R8, RZ, PT ;  /* 0x000000ff0800720c */ /* 0x000fd60003f06270 */
[----:B------:R-:W-:-:S05]  /*13be0*/  @!P4 IMAD.IADD R5, R5, 0x1, -R21 ;  /* 0x000000010505c824 */ /* 0x000fca00078e0a15 */
[----:B------:R-:W-:Y:S01]  /*13bf0*/  ISETP.GT.U32.AND P4, PT, R21, R5, PT ;  /* 0x000000051500720c */ /* 0x000fe20003f84070 */
[----:B------:R-:W-:-:S04]  /*13c00*/  IMAD.HI.U32 R8, R14, R10, RZ ;  /* 0x0000000a0e087227 */ /* 0x000fc800078e00ff */
[----:B------:R-:W-:-:S04]  /*13c10*/  IMAD.MOV R8, RZ, RZ, -R8 ;  /* 0x000000ffff087224 */ /* 0x000fc800078e0a08 */
[----:B------:R-:W-:Y:S02]  /*13c20*/  IMAD R10, R21, R8, R10 ;  /* 0x00000008150a7224 */ /* 0x000fe400078e020a */
[----:B------:R-:W-:-:S04]  /*13c30*/  IMAD.HI.U32 R8, R14, R6, RZ ;  /* 0x000000060e087227 */ /* 0x000fc800078e00ff */
[----:B------:R-:W-:Y:S02]  /*13c40*/  IMAD.MOV R8, RZ, RZ, -R8 ;  /* 0x000000ffff087224 */ /* 0x000fe400078e0a08 */
[----:B0-----:R-:W-:Y:S02]  /*13c50*/  IMAD.MOV.U32 R9, RZ, RZ, R2 ;  /* 0x000000ffff097224 */ /* 0x001fe400078e0002 */
[----:B------:R-:W-:Y:S02]  /*13c60*/  @!P4 IMAD.IADD R5, R5, 0x1, -R21 ;  /* 0x000000010505c824 */ /* 0x000fe400078e0a15 */
[----:B------:R-:W-:Y:S02]  /*13c70*/  IMAD R6, R21, R8, R6 ;  /* 0x0000000815067224 */ /* 0x000fe400078e0206 */
[----:B------:R-:W-:-:S05]  /*13c80*/  @!P0 IMAD.MOV R9, RZ, RZ, -R9 ;  /* 0x000000ffff098224 */ /* 0x000fca00078e0a09 */
[----:B------:R0:W-:Y:S04]  /*13c90*/  STL [R1+0x630], R9 ;  /* 0x0006300901007387 */ /* 0x0001e80000100800 */
[----:B---3--:R1:W-:Y:S01]  /*13ca0*/  STL [R1+0x2648], R26 ;  /* 0x0026481a01007387 */ /* 0x0083e20000100800 */
[----:B0-----:R-:W-:Y:S02]  /*13cb0*/  IABS R9, R26 ;  /* 0x0000001a00097213 */ /* 0x001fe40000000000 */
[----:B--2---:R-:W-:Y:S01]  /*13cc0*/  IABS R8, R13 ;  /* 0x0000000d00087213 */ /* 0x004fe20000000000 */
[----:B------:R-:W-:-:S04]  /*13cd0*/  IMAD.MOV.U32 R13, RZ, RZ, R5 ;  /* 0x000000ffff0d7224 */ /* 0x000fc800078e0005 */
[----:B------:R-:W-:-:S05]  /*13ce0*/  @!P6 IMAD.MOV R13, RZ, RZ, -R13 ;  /* 0x000000ffff0de224 */ /* 0x000fca00078e0a0d */
[----:B------:R0:W-:Y:S01]  /*13cf0*/  STL [R1+0x62c], R13 ;  /* 0x00062c0d01007387 */ /* 0x0001e20000100800 */
[----:B----4-:R-:W-:-:S03]  /*13d00*/  IABS R5, R15 ;  /* 0x0000000f00057213 */ /* 0x010fc60000000000 */
[----:B-1----:R-:W2:Y:S04]  /*13d10*/  LDL R26, [R1+0x3bc] ;  /* 0x0003bc00011a7983 */ /* 0x002ea80000100800 */
[----:B------:R-:W3:Y:S01]  /*13d20*/  LDL R15, [R1+0x3c0] ;  /* 0x0003c000010f7983 */ /* 0x000ee20000100800 */
[----:B0-----:R-:W-:-:S04]  /*13d30*/  IMAD.HI.U32 R13, R14, R9, RZ ;  /* 0x000000090e0d7227 */ /* 0x001fc800078e00ff */
[----:B------:R-:W-:-:S04]  /*13d40*/  IMAD.MOV R13, RZ, RZ, -R13 ;  /* 0x000000ffff0d7224 */ /* 0x000fc800078e0a0d */
[C---:B------:R-:W-:Y:S02]  /*13d50*/  IMAD R9, R21.reuse, R13, R9 ;  /* 0x0000000d15097224 */ /* 0x040fe400078e0209 */
[----:B------:R-:W4:Y:S01]  /*13d60*/  LDL R13, [R1+0x3b8] ;  /* 0x0003b800010d7983 */ /* 0x000f220000100800 */
[----:B------:R-:W-:Y:S01]  /*13d70*/  ISETP.GT.U32.AND P1, PT, R21, R10, PT ;  /* 0x0000000a1500720c */ /* 0x000fe20003f24070 */
[----:B------:R-:W-:-:S12]  /*13d80*/  IMAD.HI.U32 R7, R14, R4, RZ ;  /* 0x000000040e077227 */ /* 0x000fd800078e00ff */
[----:B------:R-:W-:-:S05]  /*13d90*/  @!P1 IMAD.IADD R10, R10, 0x1, -R21 ;  /* 0x000000010a0a9824 */ /* 0x000fca00078e0a15 */
[C---:B------:R-:W-:Y:S01]  /*13da0*/  ISETP.GT.U32.AND P0, PT, R21.reuse, R10, PT ;  /* 0x0000000a1500720c */ /* 0x040fe20003f04070 */
[----:B------:R-:W-:Y:S01]  /*13db0*/  IMAD.MOV R7, RZ, RZ, -R7 ;  /* 0x000000ffff077224 */ /* 0x000fe200078e0a07 */
[----:B------:R-:W-:-:S03]  /*13dc0*/  ISETP.GT.U32.AND P6, PT, R21, R6, PT ;  /* 0x000000061500720c */ /* 0x000fc60003fc4070 */
[----:B------:R-:W-:Y:S01]  /*13dd0*/  IMAD R4, R21, R7, R4 ;  /* 0x0000000715047224 */ /* 0x000fe200078e0204 */
[----:B------:R-:W-:Y:S02]  /*13de0*/  IABS R2, R11 ;  /* 0x0000000b00027213 */ /* 0x000fe40000000000 */
[----:B------:R-:W-:-:S05]  /*13df0*/  ISETP.GE.AND P4, PT, R11, RZ, PT ;  /* 0x000000ff0b00720c */ /* 0x000fca0003f86270 */
[----:B------:R-:W-:Y:S01]  /*13e00*/  @!P0 IMAD.IADD R10, R10, 0x1, -R21 ;  /* 0x000000010a0a8824 */ /* 0x000fe200078e0a15 */
[----:B------:R-:W-:Y:S01]  /*13e10*/  ISETP.GT.U32.AND P0, PT, R21, R4, PT ;  /* 0x000000041500720c */ /* 0x000fe20003f04070 */
[----:B------:R-:W-:Y:S01]  /*13e20*/  IMAD.HI.U32 R11, R14, R2, RZ ;  /* 0x000000020e0b7227 */ /* 0x000fe200078e00ff */
[----:B------:R-:W-:Y:S02]  /*13e30*/  ISETP.GE.AND P1, PT, R12, RZ, PT ;  /* 0x000000ff0c00720c */ /* 0x000fe40003f26270 */
[----:B------:R-:W-:Y:S01]  /*13e40*/  IABS R12, R12 ;  /* 0x0000000c000c7213 */ /* 0x000fe20000000000 */
        /* <DEDUP_REMOVED lines=25> */
[----:B------:R-:W-:Y:S02]  /*13fe0*/  IMAD.MOV R15, RZ, RZ, -R15 ;  /* 0x000000ffff0f7224 */ /* 0x000fe400078e0a0f */
[----:B0-----:R-:W-:Y:S01]  /*13ff0*/  IMAD.HI.U32 R13, R14, R7, RZ ;  /* 0x000000070e0d7227 */ /* 0x001fe200078e00ff */
[----:B------:R0:W-:Y:S03]  /*14000*/  STL [R1+0x624], R26 ;  /* 0x0006241a01007387 */ /* 0x0001e60000100800 */
[----:B------:R-:W-:Y:S02]  /*14010*/  IMAD.MOV R13, RZ, RZ, -R13 ;  /* 0x000000ffff0d7224 */ /* 0x000fe400078e0a0d */
[----:B------:R-:W-:-:S02]  /*14020*/  IMAD.MOV R6, RZ, RZ, -R6 ;  /* 0x000000ffff067224 */ /* 0x000fc400078e0a06 */
[C---:B------:R-:W-:Y:S02]  /*14030*/  IMAD R11, R21.reuse, R15, R11 ;  /* 0x0000000f150b7224 */ /* 0x040fe400078e020b */
[C---:B------:R-:W-:Y:S01]  /*14040*/  IMAD R7, R21.reuse, R13, R7 ;  /* 0x0000000d15077224 */ /* 0x040fe200078e0207 */
[----:B0-----:R-:W2:Y:S01]  /*14050*/  LDL.LU R26, [R1+0x2648] ;  /* 0x00264800011a7983 */ /* 0x001ea20000300800 */
[----:B------:R-:W-:-:S03]  /*14060*/  IMAD R10, R21, R6, R10 ;  /* 0x00000006150a7224 */ /* 0x000fc600078e020a */
[----:B------:R-:W3:Y:S04]  /*14070*/  LDL R15, [R1+0x3c8] ;  /* 0x0003c800010f7983 */ /* 0x000ee80000100800 */
[----:B------:R-:W4:Y:S04]  /*14080*/  LDL.LU R13, [R1+0x3b0] ;  /* 0x0003b000010d7983 */ /* 0x000f280000300800 */
[----:B------:R-:W3:Y:S01]  /*14090*/  LDL R6, [R1+0x3c4] ;  /* 0x0003c40001067983 */ /* 0x000ee20000100800 */
[C---:B------:R-:W-:Y:S02]  /*140a0*/  ISETP.GT.U32.AND P6, PT, R21.reuse, R2, PT ;  /* 0x000000021500720c */ /* 0x040fe40003fc4070 */
[----:B------:R-:W-:-:S11]  /*140b0*/  ISETP.GT.U32.AND P0, PT, R21, R12, PT ;  /* 0x0000000c1500720c */ /* 0x000fd60003f04070 */
[----:B------:R-:W-:Y:S01]  /*140c0*/  @!P6 IMAD.IADD R2, R2, 0x1, -R21 ;  /* 0x000000010202e824 */ /* 0x000fe200078e0a15 */
[----:B------:R-:W-:-:S04]  /*140d0*/  ISETP.GT.U32.AND P6, PT, R21, R4, PT ;  /* 0x000000041500720c */ /* 0x000fc80003fc4070 */
[----:B------:R-:W-:Y:S01]  /*140e0*/  ISETP.GT.U32.AND P5, PT, R21, R2, PT ;  /* 0x000000021500720c */ /* 0x000fe20003fa4070 */
[----:B------:R-:W-:-:S08]  /*140f0*/  @!P0 IMAD.IADD R12, R12, 0x1, -R21 ;  /* 0x000000010c0c8824 */ /* 0x000fd000078e0a15 */
[----:B------:R-:W-:-:S04]  /*14100*/  @!P6 IMAD.IADD R4, R4, 0x1, -R21 ;  /* 0x000000010404e824 */ /* 0x000fc800078e0a15 */
[----:B------:R-:W-:Y:S02]  /*14110*/  @!P5 IMAD.IADD R2, R2, 0x1, -R21 ;  /* 0x000000010202d824 */ /* 0x000fe400078e0a15 */
[----:B------:R-:W-:-:S05]  /*14120*/  @!P3 IMAD.MOV R4, RZ, RZ, -R4 ;  /* 0x000000ffff04b224 */ /* 0x000fca00078e0a04 */
[----:B------:R0:W-:Y:S04]  /*14130*/  STL [R1+0x614], R4 ;  /* 0x0006140401007387 */ /* 0x0001e80000100800 */
[----:B0-----:R-:W4:Y:S01]  /*14140*/  LDL.LU R4, [R1+0x3b4] ;  /* 0x0003b40001047983 */ /* 0x001f220000300800 */
[----:B--2---:R-:W-:Y:S01]  /*14150*/  ISETP.GE.AND P0, PT, R26, RZ, PT ;  /* 0x000000ff1a00720c */ /* 0x004fe20003f06270 */
[----:B------:R-:W-:Y:S01]  /*14160*/  IMAD.MOV.U32 R26, RZ, RZ, R2 ;  /* 0x000000ffff1a7224 */ /* 0x000fe200078e0002 */
[----:B---3--:R-:W-:Y:S02]  /*14170*/  IABS R2, R6 ;  /* 0x0000000600027213 */ /* 0x008fe40000000000 */
[----:B------:R-:W-:Y:S02]  /*14180*/  IABS R6, R15 ;  /* 0x0000000f00067213 */ /* 0x000fe40000000000 */
[----:B------:R-:W2:Y:S01]  /*14190*/  LDL.LU R15, [R1+0x3b8] ;  /* 0x0003b800010f7983 */ /* 0x000ea20000300800 */
[----:B------:R-:W-:Y:S01]  /*141a0*/  @!P4 IMAD.MOV R26, RZ, RZ, -R26 ;  /* 0x000000ffff1ac224 */ /* 0x000fe200078e0a1a */
[----:B------:R-:W-:-:S04]  /*141b0*/  ISETP.GT.U32.AND P4, PT, R21, R11, PT ;  /* 0x0000000b1500720c */ /* 0x000fc80003f84070 */
[----:B------:R0:W-:Y:S09]  /*141c0*/  STL [R1+0x610], R26 ;  /* 0x0006101a01007387 */ /* 0x0001f20000100800 */
[----:B------:R-:W-:Y:S01]  /*141d0*/  @!P4 IMAD.IADD R11, R11, 0x1, -R21 ;  /* 0x000000010b0bc824 */ /* 0x000fe200078e0a15 */
[----:B0-----:R-:W3:Y:S01]  /*141e0*/  LDL.LU R26, [R1+0x3cc] ;  /* 0x0003cc00011a7983 */ /* 0x001ee20000300800 */
[----:B--2---:R-:W-:-:S03]  /*141f0*/  ISETP.GE.AND P4, PT, R15, RZ, PT ;  /* 0x000000ff0f00720c */ /* 0x004fc60003f86270 */
[----:B------:R-:W2:Y:S01]  /*14200*/  LDL.LU R15, [R1+0x3d4] ;  /* 0x0003d400010f7983 */ /* 0x000ea20000300800 */
[C---:B------:R-:W-:Y:S02]  /*14210*/  ISETP.GT.U32.AND P2, PT, R21.reuse, R9, PT ;  /* 0x000000091500720c */ /* 0x040fe40003f44070 */
[----:B------:R-:W-:-:S11]  /*14220*/  ISETP.GT.U32.AND P6, PT, R21, R8, PT ;  /* 0x000000081500720c */ /* 0x000fd60003fc4070 */
[--C-:B------:R-:W-:Y:S02]  /*14230*/  @!P2 IMAD.IADD R9, R9, 0x1, -R21.reuse ;  /* 0x000000010909a824 */ /* 0x100fe400078e0a15 */
[----:B------:R-:W-:-:S03]  /*14240*/  @!P6 IMAD.IADD R8, R8, 0x1, -R21 ;  /* 0x000000010808e824 */ /* 0x000fc600078e0a15 */
[C---:B------:R-:W-:Y:S02]  /*14250*/  ISETP.GT.U32.AND P6, PT, R21.reuse, R9, PT ;  /* 0x000000091500720c */ /* 0x040fe40003fc4070 */
[----:B------:R-:W-:-:S11]  /*14260*/  ISETP.GT.U32.AND P2, PT, R21, R12, PT ;  /* 0x0000000c1500720c */ /* 0x000fd60003f44070 */
[----:B------:R-:W-:Y:S01]  /*14270*/  @!P6 IMAD.IADD R9, R9, 0x1, -R21 ;  /* 0x000000010909e824 */ /* 0x000fe200078e0a15 */
[----:B----4-:R-:W-:Y:S01]  /*14280*/  ISETP.GE.AND P6, PT, R13, RZ, PT ;  /* 0x000000ff0d00720c */ /* 0x010fe20003fc6270 */
[----:B------:R-:W-:-:S04]  /*14290*/  IMAD.HI.U32 R13, R14, R2, RZ ;  /* 0x000000020e0d7227 */ /* 0x000fc800078e00ff */
[----:B------:R-:W-:Y:S02]  /*142a0*/  @!P2 IMAD.IADD R12, R12, 0x1, -R21 ;  /* 0x000000010c0ca824 */ /* 0x000fe400078e0a15 */
[----:B------:R-:W-:Y:S02]  /*142b0*/  IMAD.MOV R13, RZ, RZ, -R13 ;  /* 0x000000ffff0d7224 */ /* 0x000fe400078e0a0d */
[----:B------:R-:W-:Y:S02]  /*142c0*/  @!P1 IMAD.MOV R12, RZ, RZ, -R12 ;  /* 0x000000ffff0c9224 */ /* 0x000fe400078e0a0c */
[C---:B------:R-:W-:Y:S01]  /*142d0*/  IMAD R2, R21.reuse, R13, R2 ;  /* 0x0000000d15027224 */ /* 0x040fe200078e0202 */
[----:B--2---:R0:W-:Y:S04]  /*142e0*/  STL [R1+0x2640], R15 ;  /* 0x0026400f01007387 */ /* 0x0041e80000100800 */
[----:B0-----:R-:W2:Y:S04]  /*142f0*/  LDL.LU R15, [R1+0x3bc] ;  /* 0x0003bc00010f7983 */ /* 0x001ea80000300800 */
[----:B------:R-:W-:Y:S04]  /*14300*/  STL [R1+0x2644], R6 ;  /* 0x0026440601007387 */ /* 0x000fe80000100800 */
[----:B------:R-:W4:Y:S04]  /*14310*/  LDL.LU R13, [R1+0x3d0] ;  /* 0x0003d000010d7983 */ /* 0x000f280000300800 */
[----:B------:R0:W-:Y:S04]  /*14320*/  STL [R1+0x60c], R12 ;  /* 0x00060c0c01007387 */ /* 0x0001e80000100800 */
[----:B0-----:R-:W4:Y:S01]  /*14330*/  LDL.LU R12, [R1+0x3c8] ;  /* 0x0003c800010c7983 */ /* 0x001f220000300800 */
[----:B------:R-:W-:-:S13]  /*14340*/  ISETP.GT.U32.AND P5, PT, R21, R5, PT ;  /* 0x000000051500720c */ /* 0x000fda0003fa4070 */
[----:B------:R-:W-:-:S05]  /*14350*/  @!P5 IMAD.IADD R5, R5, 0x1, -R21 ;  /* 0x000000010505d824 */ /* 0x000fca00078e0a15 */
[C---:B------:R-:W-:Y:S02]  /*14360*/  ISETP.GT.U32.AND P5, PT, R21.reuse, R5, PT ;  /* 0x000000051500720c */ /* 0x040fe40003fa4070 */
[C---:B------:R-:W-:Y:S02]  /*14370*/  ISETP.GT.U32.AND P3, PT, R21.reuse, R8, PT ;  /* 0x000000081500720c */ /* 0x040fe40003f64070 */
[----:B------:R-:W-:-:S09]  /*14380*/  ISETP.GT.U32.AND P2, PT, R21, R7, PT ;  /* 0x000000071500720c */ /* 0x000fd20003f44070 */
[----:B------:R-:W-:Y:S01]  /*14390*/  @!P5 IMAD.IADD R5, R5, 0x1, -R21 ;  /* 0x000000010505d824 */ /* 0x000fe200078e0a15 */
[----:B------:R-:W-:Y:S01]  /*143a0*/  ISETP.GE.AND P5, PT, R4, RZ, PT ;  /* 0x000000ff0400720c */ /* 0x000fe20003fa6270 */
[----:B------:R-:W-:-:S04]  /*143b0*/  IMAD.HI.U32 R4, R14, R6, RZ ;  /* 0x000000060e047227 */ /* 0x000fc800078e00ff */
[----:B------:R-:W-:Y:S02]  /*143c0*/  IMAD.MOV.U32 R6, RZ, RZ, R9 ;  /* 0x000000ffff067224 */ /* 0x000fe400078e0009 */
[--C-:B------:R-:W-:Y:S02]  /*143d0*/  @!P3 IMAD.IADD R8, R8, 0x1, -R21.reuse ;  /* 0x000000010808b824 */ /* 0x100fe400078e0a15 */
[----:B------:R-:W-:Y:S02]  /*143e0*/  @!P0 IMAD.MOV R6, RZ, RZ, -R6 ;  /* 0x000000ffff068224 */ /* 0x000fe400078e0a06 */
[----:B------:R-:W-:-:S03]  /*143f0*/  @!P2 IMAD.IADD R7, R7, 0x1, -R21 ;  /* 0x000000010707a824 */ /* 0x000fc600078e0a15 */
[----:B------:R0:W-:Y:S02]  /*14400*/  STL [R1+0x600], R6 ;  /* 0x0006000601007387 */ /* 0x0001e40000100800 */
[----:B0-----:R-:W-:Y:S02]  /*14410*/  IMAD.MOV.U32 R6, RZ, RZ, R8 ;  /* 0x000000ffff067224 */ /* 0x001fe400078e0008 */
[----:B------:R-:W4:Y:S02]  /*14420*/  LDL.LU R8, [R1+0x3c4] ;  /* 0x0003c40001087983 */ /* 0x000f240000300800 */
[----:B------:R-:W-:Y:S01]  /*14430*/  @!P6 IMAD.MOV R6, RZ, RZ, -R6 ;  /* 0x000000ffff06e224 */ /* 0x000fe200078e0a06 */
[C---:B------:R-:W-:Y:S02]  /*14440*/  ISETP.GT.U32.AND P3, PT, R21.reuse, R10, PT ;  /* 0x0000000a1500720c */ /* 0x040fe40003f64070 */
[----:B------:R-:W-:-:S11]  /*14450*/  ISETP.GT.U32.AND P6, PT, R21, R2, PT ;  /* 0x000000021500720c */ /* 0x000fd60003fc4070 */
[----:B------:R-:W-:Y:S01]  /*14460*/  @!P3 IMAD.IADD R10, R10, 0x1, -R21 ;  /* 0x000000010a0ab824 */ /* 0x000fe200078e0a15 */
[----:B------:R-:W-:-:S04]  /*14470*/  ISETP.GT.U32.AND P3, PT, R21, R11, PT ;  /* 0x0000000b1500720c */ /* 0x000fc80003f64070 */
[----:B------:R-:W-:-:S09]  /*14480*/  ISETP.GT.U32.AND P1, PT, R21, R10, PT ;  /* 0x0000000a1500720c */ /* 0x000fd20003f24070 */
[----:B------:R-:W-:-:S04]  /*14490*/  @!P3 IMAD.IADD R11, R11, 0x1, -R21 ;  /* 0x000000010b0bb824 */ /* 0x000fc800078e0a15 */
[----:B------:R-:W-:Y:S02]  /*144a0*/  @!P4 IMAD.MOV R11, RZ, RZ, -R11 ;  /* 0x000000ffff0bc224 */ /* 0x000fe400078e0a0b */
[--C-:B------:R-:W-:Y:S01]  /*144b0*/  @!P1 IMAD.IADD R10, R10, 0x1, -R21.reuse ;  /* 0x000000010a0a9824 */ /* 0x100fe200078e0a15 */
[----:B---3--:R-:W-:Y:S01]  /*144c0*/  IABS R9, R26 ;  /* 0x0000001a00097213 */ /* 0x008fe20000000000 */
[----:B------:R-:W-:Y:S01]  /*144d0*/  @!P6 IMAD.IADD R2, R2, 0x1, -R21 ;  /* 0x000000010202e824 */ /* 0x000fe200078e0a15 */
[----:B------:R-:W-:Y:S02]  /*144e0*/  ISETP.GE.AND P6, PT, R26, RZ, PT ;  /* 0x000000ff1a00720c */ /* 0x000fe40003fc6270 */
[----:B--2---:R-:W-:Y:S01]  /*144f0*/  ISETP.GE.AND P2, PT, R15, RZ, PT ;  /* 0x000000ff0f00720c */ /* 0x004fe20003f46270 */
[----:B------:R-:W-:Y:S02]  /*14500*/  IMAD.MOV.U32 R15, RZ, RZ, R5 ;  /* 0x000000ffff0f7224 */ /* 0x000fe400078e0005 */
[----:B------:R-:W2:Y:S04]  /*14510*/  LDL.LU R5, [R1+0x3c0] ;  /* 0x0003c00001057983 */ /* 0x000ea80000300800 */
[----:B------:R0:W-:Y:S04]  /*14520*/  STL [R1+0x5f8], R6 ;  /* 0x0005f80601007387 */ /* 0x0001e80000100800 */
[----:B0-----:R-:W3:Y:S01]  /*14530*/  LDL.LU R6, [R1+0x2644] ;  /* 0x0026440001067983 */ /* 0x001ee20000300800 */
[----:B------:R-:W-:-:S05]  /*14540*/  @!P5 IMAD.MOV R15, RZ, RZ, -R15 ;  /* 0x000000ffff0fd224 */ /* 0x000fca00078e0a0f */
[----:B------:R0:W-:Y:S01]  /*14550*/  STL [R1+0x5f0], R15 ;  /* 0x0005f00f01007387 */ /* 0x0001e20000100800 */
[----:B----4-:R-:W-:-:S03]  /*14560*/  ISETP.GE.AND P1, PT, R12, RZ, PT ;  /* 0x000000ff0c00720c */ /* 0x010fc60003f26270 */
[----:B0-----:R-:W4:Y:S04]  /*14570*/  LDL.LU R15, [R1+0x2640] ;  /* 0x00264000010f7983 */ /* 0x001f280000300800 */
[----:B------:R0:W-:Y:S04]  /*14580*/  STL [R1+0x5e8], R11 ;  /* 0x0005e80b01007387 */ /* 0x0001e80000100800 */
[----:B------:R-:W4:Y:S04]  /*14590*/  LDL.LU R12, [R1+0x3d8] ;  /* 0x0003d800010c7983 */ /* 0x000f280000300800 */
[----:B------:R-:W4:Y:S01]  /*145a0*/  LDL.LU R26, [R1+0x3dc] ;  /* 0x0003dc00011a7983 */ /* 0x000f220000300800 */
[----:B------:R-:W-:Y:S01]  /*145b0*/  ISETP.GT.U32.AND P0, PT, R21, R7, PT ;  /* 0x000000071500720c */ /* 0x000fe20003f04070 */
[----:B------:R-:W-:-:S12]  /*145c0*/  IMAD.MOV R4, RZ, RZ, -R4 ;  /* 0x000000ffff047224 */ /* 0x000fd800078e0a04 */
[----:B------:R-:W-:-:S04]  /*145d0*/  @!P0 IMAD.IADD R7, R7, 0x1, -R21 ;  /* 0x0000000107078824 */ /* 0x000fc800078e0a15 */
[----:B0-----:R-:W-:-:S04]  /*145e0*/  IMAD.MOV.U32 R11, RZ, RZ, R7 ;  /* 0x000000ffff0b7224 */ /* 0x001fc800078e0007 */
[----:B------:R-:W-:-:S05]  /*145f0*/  @!P2 IMAD.MOV R11, RZ, RZ, -R11 ;  /* 0x000000ffff0ba224 */ /* 0x000fca00078e0a0b */
[----:B------:R0:W-:Y:S04]  /*14600*/  STL [R1+0x5e0], R11 ;  /* 0x0005e00b01007387 */ /* 0x0001e80000100800 */
[----:B0-----:R-:W4:Y:S01]  /*14610*/  LDL R11, [R1+0x3e0] ;  /* 0x0003e000010b7983 */ /* 0x001f220000100800 */
[----:B------:R-:W-:Y:S02]  /*14620*/  ISETP.GE.AND P0, PT, R8, RZ, PT ;  /* 0x000000ff0800720c */ /* 0x000fe40003f06270 */
[----:B--2---:R-:W-:Y:S02]  /*14630*/  ISETP.GE.AND P5, PT, R5, RZ, PT ;  /* 0x000000ff0500720c */ /* 0x004fe40003fa6270 */
[----:B------:R-:W-:Y:S01]  /*14640*/  IABS R5, R13 ;  /* 0x0000000d00057213 */ /* 0x000fe20000000000 */
[----:B---3--:R-:W-:-:S10]  /*14650*/  IMAD R6, R21, R4, R6 ;  /* 0x0000000415067224 */ /* 0x008fd400078e0206 */
[----:B------:R-:W-:Y:S01]  /*14660*/  @!P5 IMAD.MOV R10, RZ, RZ, -R10 ;  /* 0x000000ffff0ad224 */ /* 0x000fe200078e0a0a */
[----:B------:R-:W-:Y:S02]  /*14670*/  ISETP.GT.U32.AND P3, PT, R21, R6, PT ;  /* 0x000000061500720c */ /* 0x000fe40003f64070 */
[----:B------:R-:W-:Y:S02]  /*14680*/  ISETP.GE.AND P5, PT, R13, RZ, PT ;  /* 0x000000ff0d00720c */ /* 0x000fe40003fa6270 */
[----:B------:R0:W-:Y:S04]  /*14690*/  STL [R1+0x5dc], R10 ;  /* 0x0005dc0a01007387 */ /* 0x0001e80000100800 */
[----:B------:R-:W2:Y:S05]  /*146a0*/  LDL R13, [R1+0x3e4] ;  /* 0x0003e400010d7983 */ /* 0x000eaa0000100800 */
[----:B------:R-:W-:Y:S01]  /*146b0*/  @!P3 IMAD.IADD R6, R6, 0x1, -R21 ;  /* 0x000000010606b824 */ /* 0x000fe200078e0a15 */
[----:B------:R-:W-:-:S04]  /*146c0*/  ISETP.GT.U32.AND P3, PT, R21, R2, PT ;  /* 0x000000021500720c */ /* 0x000fc80003f64070 */
[----:B------:R-:W-:Y:S02]  /*146d0*/  ISETP.GT.U32.AND P4, PT, R21, R6, PT ;  /* 0x000000061500720c */ /* 0x000fe40003f84070 */
[----:B----4-:R-:W-:-:S07]  /*146e0*/  IABS R4, R15 ;  /* 0x0000000f00047213 */ /* 0x010fce0000000000 */
[--C-:B------:R-:W-:Y:S01]  /*146f0*/  @!P3 IMAD.IADD R2, R2, 0x1, -R21.reuse ;  /* 0x000000010202b824 */ /* 0x100fe200078e0a15 */
[----:B------:R-:W-:Y:S02]  /*14700*/  ISETP.GE.AND P3, PT, R15, RZ, PT ;  /* 0x000000ff0f00720c */ /* 0x000fe40003f66270 */
[----:B------:R-:W3:Y:S01]  /*14710*/  LDL R15, [R1+0x3e8] ;  /* 0x0003e800010f7983 */ /* 0x000ee20000100800 */
[----:B0-----:R-:W-:Y:S01]  /*14720*/  IMAD.MOV.U32 R10, RZ, RZ, R2 ;  /* 0x000000ffff0a7224 */ /* 0x001fe200078e0002 */
[----:B------:R-:W-:Y:S01]  /*14730*/  IABS R2, R12 ;  /* 0x0000000c00027213 */ /* 0x000fe20000000000 */
[----:B------:R-:W-:Y:S01]  /*14740*/  @!P4 IMAD.IADD R6, R6, 0x1, -R21 ;  /* 0x000000010606c824 */ /* 0x000fe200078e0a15 */
[----:B------:R-:W-:Y:S01]  /*14750*/  ISETP.GE.AND P4, PT, R12, RZ, PT ;  /* 0x000000ff0c00720c */ /* 0x000fe20003f86270 */
[----:B------:R-:W-:Y:S01]  /*14760*/  @!P0 IMAD.MOV R10, RZ, RZ, -R10 ;  /* 0x000000ffff0a8224 */ /* 0x000fe200078e0a0a */
[----:B------:R-:W-:Y:S02]  /*14770*/  ISETP.GE.AND P0, PT, R26, RZ, PT ;  /* 0x000000ff1a00720c */ /* 0x000fe40003f06270 */
[----:B------:R-:W-:-:S02]  /*14780*/  IABS R12, R26 ;  /* 0x0000001a000c7213 */ /* 0x000fc40000000000 */
[----:B------:R-:W4:Y:S01]  /*14790*/  LDL.LU R26, [R1+0x3ec] ;  /* 0x0003ec00011a7983 */ /* 0x000f220000300800 */
[----:B------:R-:W-:-:S04]  /*147a0*/  IMAD.HI.U32 R8, R14, R9, RZ ;  /* 0x000000090e087227 */ /* 0x000fc800078e00ff */
[----:B------:R-:W-:-:S04]  /*147b0*/  IMAD.MOV R8, RZ, RZ, -R8 ;  /* 0x000000ffff087224 */ /* 0x000fc800078e0a08 */
[----:B------:R-:W-:Y:S02]  /*147c0*/  IMAD R9, R21, R8, R9 ;  /* 0x0000000815097224 */ /* 0x000fe400078e0209 */
[----:B------:R-:W-:-:S03]  /*147d0*/  IMAD.HI.U32 R8, R14, R5, RZ ;  /* 0x000000050e087227 */ /* 0x000fc600078e00ff */
[----:B------:R-:W-:Y:S01]  /*147e0*/  ISETP.GT.U32.AND P2, PT, R21, R9, PT ;  /* 0x000000091500720c */ /* 0x000fe20003f44070 */
[----:B------:R-:W-:-:S04]  /*147f0*/  IMAD.MOV R8, RZ, RZ, -R8 ;  /* 0x000000ffff087224 */ /* 0x000fc800078e0a08 */
[----:B------:R-:W-:Y:S01]  /*14800*/  IMAD R5, R21, R8, R5 ;  /* 0x0000000815057224 */ /* 0x000fe200078e0205 */
[----:B------:R0:W-:Y:S07]  /*14810*/  STL [R1+0x5d8], R10 ;  /* 0x0005d80a01007387 */ /* 0x0001ee0000100800 */
[----:B------:R-:W-:Y:S01]  /*14820*/  @!P2 IMAD.IADD R9, R9, 0x1, -R21 ;  /* 0x000000010909a824 */ /* 0x000fe200078e0a15 */
[----:B0-----:R-:W-:-:S04]  /*14830*/  IABS R10, R11 ;  /* 0x0000000b000a7213 */ /* 0x001fc80000000000 */
[----:B------:R-:W-:Y:S01]  /*14840*/  ISETP.GT.U32.AND P2, PT, R21, R9, PT ;  /* 0x000000091500720c */ /* 0x000fe20003f44070 */
[----:B------:R-:W-:-:S04]  /*14850*/  IMAD.HI.U32 R11, R14, R2, RZ ;  /* 0x000000020e0b7227 */ /* 0x000fc800078e00ff */
[----:B------:R-:W-:-:S04]  /*14860*/  IMAD.MOV R11, RZ, RZ, -R11 ;  /* 0x000000ffff0b7224 */ /* 0x000fc800078e0a0b */
[----:B------:R-:W-:-:S04]  /*14870*/  IMAD R2, R21, R11, R2 ;  /* 0x0000000b15027224 */ /* 0x000fc800078e0202 */
[----:B------:R-:W-:Y:S01]  /*14880*/  @!P2 IMAD.IADD R9, R9, 0x1, -R21 ;  /* 0x000000010909a824 */ /* 0x000fe200078e0a15 */
[----:B--2---:R-:W-:Y:S01]  /*14890*/  IABS R8, R13 ;  /* 0x0000000d00087213 */ /* 0x004fe20000000000 */
[----:B------:R-:W-:-:S04]  /*148a0*/  IMAD.MOV.U32 R13, RZ, RZ, R6 ;  /* 0x000000ffff0d7224 */ /* 0x000fc800078e0006 */
[----:B------:R-:W-:-:S05]  /*148b0*/  @!P1 IMAD.MOV R13, RZ, RZ, -R13 ;  /* 0x000000ffff0d9224 */ /* 0x000fca00078e0a0d */
[----:B------:R0:W-:Y:S02]  /*148c0*/  STL [R1+0x5d4], R13 ;  /* 0x0005d40d01007387 */ /* 0x0001e40000100800 */
[----:B0-----:R-:W-:-:S04]  /*148d0*/  IMAD.HI.U32 R13, R14, R10, RZ ;  /* 0x0000000a0e0d7227 */ /* 0x001fc800078e00ff */
[----:B------:R-:W-:Y:S01]  /*148e0*/  IMAD.MOV R13, RZ, RZ, -R13 ;  /* 0x000000ffff0d7224 */ /* 0x000fe200078e0a0d */
[----:B---3--:R-:W-:Y:S02]  /*148f0*/  IABS R6, R15 ;  /* 0x0000000f00067213 */ /* 0x008fe40000000000 */
[----:B------:R-:W2:Y:S01]  /*14900*/  LDL R15, [R1+0x3f4] ;  /* 0x0003f400010f7983 */ /* 0x000ea20000100800 */
[----:B------:R-:W-:-:S03]  /*14910*/  IMAD R10, R21, R13, R10 ;  /* 0x0000000d150a7224 */ /* 0x000fc600078e020a */
[----:B------:R-:W3:Y:S01]  /*14920*/  LDL R13, [R1+0x3f0] ;  /* 0x0003f000010d7983 */ /* 0x000ee20000100800 */
[----:B------:R-:W-:-:S03]  /*14930*/  IMAD.HI.U32 R11, R14, R8, RZ ;  /* 0x000000080e0b7227 */ /* 0x000fc600078e00ff */
[----:B------:R0:W-:Y:S01]  /*14940*/  STL [R1+0x263c], R10 ;  /* 0x00263c0a01007387 */ /* 0x0001e20000100800 */
[----:B------:R-:W-:Y:S02]  /*14950*/  IMAD.MOV R11, RZ, RZ, -R11 ;  /* 0x000000ffff0b7224 */ /* 0x000fe400078e0a0b */
[----:B0-----:R-:W-:-:S04]  /*14960*/  IMAD.MOV.U32 R10, RZ, RZ, R9 ;  /* 0x000000ffff0a7224 */ /* 0x001fc800078e0009 */
[----:B------:R-:W-:Y:S01]  /*14970*/  @!P6 IMAD.MOV R10, RZ, RZ, -R10 ;  /* 0x000000ffff0ae224 */ /* 0x000fe200078e0a0a */
[----:B----4-:R0:W-:Y:S01]  /*14980*/  STL [R1+0x2638], R26 ;  /* 0x0026381a01007387 */ /* 0x0101e20000100800 */
[----:B------:R-:W-:Y:S01]  /*14990*/  IMAD R8, R21, R11, R8 ;  /* 0x0000000b15087224 */ /* 0x000fe200078e0208 */
[----:B------:R-:W-:Y:S02]  /*149a0*/  IABS R11, R26 ;  /* 0x0000001a000b7213 */ /* 0x000fe40000000000 */
[----:B------:R1:W-:Y:S04]  /*149b0*/  STL [R1+0x5d0], R10 ;  /* 0x0005d00a01007387 */ /* 0x0003e80000100800 */
[----:B0-----:R-:W4:Y:S01]  /*149c0*/  LDL.LU R26, [R1+0x3e0] ;  /* 0x0003e000011a7983 */ /* 0x001f220000300800 */
[----:B------:R-:W-:-:S04]  /*149d0*/  IMAD.HI.U32 R7, R14, R4, RZ ;  /* 0x000000040e077227 */ /* 0x000fc800078e00ff */
[----:B------:R-:W-:Y:S01]  /*149e0*/  IMAD.MOV R7, RZ, RZ, -R7 ;  /* 0x000000ffff077224 */ /* 0x000fe200078e0a07 */
[----:B------:R-:W-:-:S03]  /*149f0*/  ISETP.GT.U32.AND P1, PT, R21, R5, PT ;  /* 0x000000051500720c */ /* 0x000fc60003f24070 */
[----:B------:R-:W-:-:S05]  /*14a00*/  IMAD R4, R21, R7, R4 ;  /* 0x0000000715047224 */ /* 0x000fca00078e0204 */
[----:B------:R-:W-:Y:S01]  /*14a10*/  ISETP.GT.U32.AND P2, PT, R21, R4, PT ;  /* 0x000000041500720c */ /* 0x000fe20003f44070 */
[----:B------:R-:W-:-:S04]  /*14a20*/  IMAD.HI.U32 R7, R14, R12, RZ ;  /* 0x0000000c0e077227 */ /* 0x000fc800078e00ff */
[----:B------:R-:W-:Y:S02]  /*14a30*/  @!P1 IMAD.IADD R5, R5, 0x1, -R21 ;  /* 0x0000000105059824 */ /* 0x000fe400078e0a15 */
[----:B------:R-:W-:-:S06]  /*14a40*/  IMAD.MOV R7, RZ, RZ, -R7 ;  /* 0x000000ffff077224 */ /* 0x000fcc00078e0a07 */
[----:B------:R-:W-:Y:S01]  /*14a50*/  @!P2 IMAD.IADD R4, R4, 0x1, -R21 ;  /* 0x000000010404a824 */ /* 0x000fe200078e0a15 */
[C---:B------:R-:W-:Y:S01]  /*14a60*/  ISETP.GT.U32.AND P2, PT, R21.reuse, R5, PT ;  /* 0x000000051500720c */ /* 0x040fe20003f44070 */
[----:B------:R-:W-:Y:S02]  /*14a70*/  IMAD R12, R21, R7, R12 ;  /* 0x00000007150c7224 */ /* 0x000fe400078e020c */
[----:B------:R-:W-:-:S04]  /*14a80*/  IMAD.HI.U32 R7, R14, R6, RZ ;  /* 0x000000060e077227 */ /* 0x000fc800078e00ff */
[----:B------:R-:W-:-:S04]  /*14a90*/  IMAD.MOV R7, RZ, RZ, -R7 ;  /* 0x000000ffff077224 */ /* 0x000fc800078e0a07 */
[----:B------:R-:W-:Y:S02]  /*14aa0*/  IMAD R6, R21, R7, R6 ;  /* 0x0000000715067224 */ /* 0x000fe400078e0206 */
[----:B------:R-:W-:Y:S01]  /*14ab0*/  @!P2 IMAD.IADD R5, R5, 0x1, -R21 ;  /* 0x000000010505a824 */ /* 0x000fe200078e0a15 */
[----:B------:R-:W-:-:S03]  /*14ac0*/  ISETP.GT.U32.AND P2, PT, R21, R12, PT ;  /* 0x0000000c1500720c */ /* 0x000fc60003f44070 */
[----:B-1----:R-:W-:-:S04]  /*14ad0*/  IMAD.MOV.U32 R10, RZ, RZ, R5 ;  /* 0x000000ffff0a7224 */ /* 0x002fc800078e0005 */
[----:B------:R-:W-:-:S05]  /*14ae0*/  @!P5 IMAD.MOV R10, RZ, RZ, -R10 ;  /* 0x000000ffff0ad224 */ /* 0x000fca00078e0a0a */
[----:B------:R0:W-:Y:S01]  /*14af0*/  STL [R1+0x5c0], R10 ;  /* 0x0005c00a01007387 */ /* 0x0001e20000100800 */
[----:B------:R-:W-:-:S03]  /*14b00*/  @!P2 IMAD.IADD R12, R12, 0x1, -R21 ;  /* 0x000000010c0ca824 */ /* 0x000fc600078e0a15 */
[----:B0-----:R-:W4:Y:S01]  /*14b10*/  LDL.LU R10, [R1+0x263c] ;  /* 0x00263c00010a7983 */ /* 0x001f220000300800 */
[----:B--2---:R-:W-:Y:S02]  /*14b20*/  IABS R9, R15 ;  /* 0x0000000f00097213 */ /* 0x004fe40000000000 */
[----:B---3--:R-:W-:-:S03]  /*14b30*/  IABS R7, R13 ;  /* 0x0000000d00077213 */ /* 0x008fc60000000000 */
[----:B------:R-:W-:-:S04]  /*14b40*/  IMAD.HI.U32 R5, R14, R9, RZ ;  /* 0x000000090e057227 */ /* 0x000fc800078e00ff */
[----:B------:R-:W-:-:S04]  /*14b50*/  IMAD.HI.U32 R13, R14, R7, RZ ;  /* 0x000000070e0d7227 */ /* 0x000fc800078e00ff */
[----:B------:R-:W-:-:S04]  /*14b60*/  IMAD.HI.U32 R15, R14, R11, RZ ;  /* 0x0000000b0e0f7227 */ /* 0x000fc800078e00ff */
[----:B------:R-:W-:Y:S02]  /*14b70*/  IMAD.MOV R13, RZ, RZ, -R13 ;  /* 0x000000ffff0d7224 */ /* 0x000fe400078e0a0d */
[----:B------:R-:W-:Y:S02]  /*14b80*/  IMAD.MOV R5, RZ, RZ, -R5 ;  /* 0x000000ffff057224 */ /* 0x000fe400078e0a05 */
[----:B------:R-:W-:Y:S02]  /*14b90*/  IMAD.MOV R15, RZ, RZ, -R15 ;  /* 0x000000ffff0f7224 */ /* 0x000fe400078e0a0f */
[C---:B------:R-:W-:Y:S02]  /*14ba0*/  IMAD R7, R21.reuse, R13, R7 ;  /* 0x0000000d15077224 */ /* 0x040fe400078e0207 */
[C---:B------:R-:W-:Y:S02]  /*14bb0*/  IMAD R9, R21.reuse, R5, R9 ;  /* 0x0000000515097224 */ /* 0x040fe400078e0209 */
[----:B------:R-:W-:Y:S01]  /*14bc0*/  IMAD R11, R21, R15, R11 ;  /* 0x0000000f150b7224 */ /* 0x000fe200078e020b */
[----:B----4-:R-:W-:-:S02]  /*14bd0*/  ISETP.GE.AND P2, PT, R26, RZ, PT ;  /* 0x000000ff1a00720c */ /* 0x010fc40003f46270 */
[----:B------:R-:W2:Y:S04]  /*14be0*/  LDL.LU R26, [R1+0x2638] ;  /* 0x00263800011a7983 */ /* 0x000ea80000300800 */
[----:B------:R-:W3:Y:S04]  /*14bf0*/  LDL.LU R13, [R1+0x3e4] ;  /* 0x0003e400010d7983 */ /* 0x000ee80000300800 */
[----:B------:R-:W4:Y:S04]  /*14c00*/  LDL R5, [R1+0x3fc] ;  /* 0x0003fc0001057983 */ /* 0x000f280000100800 */
[----:B------:R-:W2:Y:S01]  /*14c10*/  LDL.LU R15, [R1+0x3e8] ;  /* 0x0003e800010f7983 */ /* 0x000ea20000300800 */
[----:B------:R-:W-:-:S13]  /*14c20*/  ISETP.GT.U32.AND P1, PT, R21, R2, PT ;  /* 0x000000021500720c */ /* 0x000fda0003f24070 */
[----:B------:R-:W-:-:S05]  /*14c30*/  @!P1 IMAD.IADD R2, R2, 0x1, -R21 ;  /* 0x0000000102029824 */ /* 0x000fca00078e0a15 */
[C---:B------:R-:W-:Y:S02]  /*14c40*/  ISETP.GT.U32.AND P1, PT, R21.reuse, R2, PT ;  /* 0x000000021500720c */ /* 0x040fe40003f24070 */
[----:B------:R-:W-:-:S11]  /*14c50*/  ISETP.GT.U32.AND P6, PT, R21, R4, PT ;  /* 0x000000041500720c */ /* 0x000fd60003fc4070 */
[--C-:B------:R-:W-:Y:S01]  /*14c60*/  @!P1 IMAD.IADD R2, R2, 0x1, -R21.reuse ;  /* 0x0000000102029824 */ /* 0x100fe200078e0a15 */
[----:B------:R-:W-:Y:S01]  /*14c70*/  ISETP.GT.U32.AND P1, PT, R21, R6, PT ;  /* 0x000000061500720c */ /* 0x000fe20003f24070 */
[----:B------:R-:W-:-:S04]  /*14c80*/  @!P6 IMAD.IADD R4, R4, 0x1, -R21 ;  /* 0x000000010404e824 */ /* 0x000fc800078e0a15 */
[----:B------:R-:W-:-:S08]  /*14c90*/  @!P3 IMAD.MOV R4, RZ, RZ, -R4 ;  /* 0x000000ffff04b224 */ /* 0x000fd000078e0a04 */
[----:B------:R-:W-:Y:S01]  /*14ca0*/  @!P1 IMAD.IADD R6, R6, 0x1, -R21 ;  /* 0x0000000106069824 */ /* 0x000fe200078e0a15 */
[----:B------:R0:W-:Y:S04]  /*14cb0*/  STL [R1+0x5bc], R4 ;  /* 0x0005bc0401007387 */ /* 0x0001e80000100800 */
[----:B------:R-:W-:Y:S01]  /*14cc0*/  ISETP.GT.U32.AND P3, PT, R21, R6, PT ;  /* 0x000000061500720c */ /* 0x000fe20003f64070 */
[----:B0-----:R-:W-:Y:S02]  /*14cd0*/  IMAD.MOV.U32 R4, RZ, RZ, R2 ;  /* 0x000000ffff047224 */ /* 0x001fe400078e0002 */
[----:B------:R-:W3:Y:S02]  /*14ce0*/  LDL R2, [R1+0x3f8] ;  /* 0x0003f80001027983 */ /* 0x000ee40000100800 */
[----:B------:R-:W-:-:S08]  /*14cf0*/  @!P4 IMAD.MOV R4, RZ, RZ, -R4 ;  /* 0x000000ffff04c224 */ /* 0x000fd000078e0a04 */
[----:B------:R-:W-:Y:S01]  /*14d00*/  @!P3 IMAD.IADD R6, R6, 0x1, -R21 ;  /* 0x000000010606b824 */ /* 0x000fe200078e0a15 */
[----:B------:R-:W-:Y:S01]  /*14d10*/  STL [R1+0x5b8], R4 ;  /* 0x0005b80401007387 */ /* 0x000fe20000100800 */
[----:B--2---:R-:W-:-:S03]  /*14d20*/  ISETP.GE.AND P3, PT, R15, RZ, PT ;  /* 0x000000ff0f00720c */ /* 0x004fc60003f66270 */
        /* <DEDUP_REMOVED lines=11> */
[C---:B------:R-:W-:Y:S02]  /*14de0*/  ISETP.GT.U32.AND P6, PT, R21.reuse, R10, PT ;  /* 0x0000000a1500720c */ /* 0x040fe40003fc4070 */
[----:B------:R-:W-:Y:S02]  /*14df0*/  ISETP.GT.U32.AND P5, PT, R21, R12, PT ;  /* 0x0000000c1500720c */ /* 0x000fe40003fa4070 */
[----:B---3--:R-:W-:-:S09]  /*14e00*/  IABS R2, R2 ;  /* 0x0000000200027213 */ /* 0x008fd20000000000 */
[----:B------:R-:W-:Y:S01]  /*14e10*/  @!P6 IMAD.IADD R10, R10, 0x1, -R21 ;  /* 0x000000010a0ae824 */ /* 0x000fe200078e0a15 */
[----:B------:R-:W-:Y:S01]  /*14e20*/  ISETP.GE.AND P6, PT, R13, RZ, PT ;  /* 0x000000ff0d00720c */ /* 0x000fe20003fc6270 */
[----:B------:R-:W-:-:S04]  /*14e30*/  IMAD.HI.U32 R13, R14, R2, RZ ;  /* 0x000000020e0d7227 */ /* 0x000fc800078e00ff */
[----:B------:R-:W-:Y:S02]  /*14e40*/  @!P5 IMAD.IADD R12, R12, 0x1, -R21 ;  /* 0x000000010c0cd824 */ /* 0x000fe400078e0a15 */
[----:B------:R-:W-:Y:S02]  /*14e50*/  IMAD.MOV R13, RZ, RZ, -R13 ;  /* 0x000000ffff0d7224 */ /* 0x000fe400078e0a0d */
[----:B------:R-:W-:Y:S02]  /*14e60*/  @!P0 IMAD.MOV R12, RZ, RZ, -R12 ;  /* 0x000000ffff0c8224 */ /* 0x000fe400078e0a0c */
[C---:B------:R-:W-:Y:S01]  /*14e70*/  IMAD R2, R21.reuse, R13, R2 ;  /* 0x0000000d15027224 */ /* 0x040fe200078e0202 */
[C---:B------:R-:W-:Y:S01]  /*14e80*/  ISETP.GT.U32.AND P1, PT, R21.reuse, R8, PT ;  /* 0x000000081500720c */ /* 0x040fe20003f24070 */
[----:B--2---:R-:W-:Y:S04]  /*14e90*/  STL [R1+0x2634], R26 ;  /* 0x0026341a01007387 */ /* 0x004fe80000100800 */
[----:B------:R-:W2:Y:S04]  /*14ea0*/  LDL.LU R13, [R1+0x400] ;  /* 0x00040000010d7983 */ /* 0x000ea80000300800 */
[----:B------:R0:W-:Y:S04]  /*14eb0*/  STL [R1+0x5ac], R12 ;  /* 0x0005ac0c01007387 */ /* 0x0001e80000100800 */
[----:B0-----:R-:W3:Y:S01]  /*14ec0*/  LDL.LU R12, [R1+0x3fc] ;  /* 0x0003fc00010c7983 */ /* 0x001ee20000300800 */
[C---:B------:R-:W-:Y:S01]  /*14ed0*/  ISETP.GT.U32.AND P5, PT, R21.reuse, R7, PT ;  /* 0x000000071500720c */ /* 0x040fe20003fa4070 */
[----:B------:R-:W-:Y:S01]  /*14ee0*/  @!P1 IMAD.IADD R8, R8, 0x1, -R21 ;  /* 0x0000000108089824 */ /* 0x000fe200078e0a15 */
[----:B------:R-:W-:Y:S01]  /*14ef0*/  ISETP.GT.U32.AND P1, PT, R21, R9, PT ;  /* 0x000000091500720c */ /* 0x000fe20003f24070 */
[----:B------:R-:W-:-:S02]  /*14f00*/  @!P2 IMAD.MOV R10, RZ, RZ, -R10 ;  /* 0x000000ffff0aa224 */ /* 0x000fc400078e0a0a */
[----:B------:R-:W-:-:S03]  /*14f10*/  IMAD.MOV.U32 R26, RZ, RZ, R8 ;  /* 0x000000ffff1a7224 */ /* 0x000fc600078e0008 */
[----:B------:R-:W-:Y:S04]  /*14f20*/  STL [R1+0x5a4], R10 ;  /* 0x0005a40a01007387 */ /* 0x000fe80000100800 */
[----:B------:R-:W4:Y:S01]  /*14f30*/  LDL.LU R8, [R1+0x3f8] ;  /* 0x0003f80001087983 */ /* 0x000f220000300800 */
[--C-:B------:R-:W-:Y:S01]  /*14f40*/  @!P5 IMAD.IADD R7, R7, 0x1, -R21.reuse ;  /* 0x000000010707d824 */ /* 0x100fe200078e0a15 */
[----:B------:R-:W-:Y:S01]  /*14f50*/  ISETP.GE.AND P5, PT, R15, RZ, PT ;  /* 0x000000ff0f00720c */ /* 0x000fe20003fa6270 */
[----:B------:R-:W-:Y:S02]  /*14f60*/  @!P1 IMAD.IADD R9, R9, 0x1, -R21 ;  /* 0x0000000109099824 */ /* 0x000fe400078e0a15 */
[----:B------:R-:W-:Y:S01]  /*14f70*/  IMAD.MOV.U32 R15, RZ, RZ, R6 ;  /* 0x000000ffff0f7224 */ /* 0x000fe200078e0006 */
[C---:B------:R-:W-:Y:S01]  /*14f80*/  ISETP.GT.U32.AND P2, PT, R21.reuse, R7, PT ;  /* 0x000000071500720c */ /* 0x040fe20003f44070 */
[----:B------:R-:W4:Y:S01]  /*14f90*/  LDL.LU R6, [R1+0x3f4] ;  /* 0x0003f40001067983 */ /* 0x000f220000300800 */
[----:B------:R-:W-:-:S02]  /*14fa0*/  ISETP.GT.U32.AND P0, PT, R21, R11, PT ;  /* 0x0000000b1500720c */ /* 0x000fc40003f04070 */
[C---:B------:R-:W-:Y:S01]  /*14fb0*/  ISETP.GT.U32.AND P1, PT, R21.reuse, R9, PT ;  /* 0x000000091500720c */ /* 0x040fe20003f24070 */
[----:B------:R-:W-:Y:S02]  /*14fc0*/  @!P6 IMAD.MOV R26, RZ, RZ, -R26 ;  /* 0x000000ffff1ae224 */ /* 0x000fe400078e0a1a */
[----:B------:R-:W-:Y:S01]  /*14fd0*/  @!P3 IMAD.MOV R15, RZ, RZ, -R15 ;  /* 0x000000ffff0fb224 */ /* 0x000fe200078e0a0f */
[----:B------:R-:W-:Y:S02]  /*14fe0*/  ISETP.GT.U32.AND P6, PT, R21, R2, PT ;  /* 0x000000021500720c */ /* 0x000fe40003fc4070 */
[----:B------:R0:W-:Y:S03]  /*14ff0*/  STL [R1+0x59c], R26 ;  /* 0x00059c1a01007387 */ /* 0x0001e60000100800 */
[--C-:B------:R-:W-:Y:S02]  /*15000*/  @!P2 IMAD.IADD R7, R7, 0x1, -R21.reuse ;  /* 0x000000010707a824 */ /* 0x100fe400078e0a15 */
[----:B------:R-:W-:-:S02]  /*15010*/  @!P0 IMAD.IADD R11, R11, 0x1, -R21 ;  /* 0x000000010b0b8824 */ /* 0x000fc400078e0a15 */
[----:B------:R-:W-:Y:S01]  /*15020*/  @!P1 IMAD.IADD R9, R9, 0x1, -R21 ;  /* 0x0000000109099824 */ /* 0x000fe200078e0a15 */
[----:B0-----:R-:W4:Y:S04]  /*15030*/  LDL.LU R26, [R1+0x2634] ;  /* 0x00263400011a7983 */ /* 0x001f280000300800 */
[----:B------:R0:W-:Y:S01]  /*15040*/  STL [R1+0x594], R15 ;  /* 0x0005940f01007387 */ /* 0x0001e20000100800 */
[----:B------:R-:W-:-:S03]  /*15050*/  @!P4 IMAD.MOV R11, RZ, RZ, -R11 ;  /* 0x000000ffff0bc224 */ /* 0x000fc600078e0a0b */
[----:B0-----:R-:W4:Y:S01]  /*15060*/  LDL.LU R15, [R1+0x2630] ;  /* 0x00263000010f7983 */ /* 0x001f220000300800 */
[----:B------:R-:W-:-:S03]  /*15070*/  @!P6 IMAD.IADD R2, R2, 0x1, -R21 ;  /* 0x000000010202e824 */ /* 0x000fc600078e0a15 */
[----:B------:R0:W-:Y:S04]  /*15080*/  STL [R1+0x58c], R11 ;  /* 0x00058c0b01007387 */ /* 0x0001e80000100800 */
[----:B0-----:R-:W4:Y:S01]  /*15090*/  LDL.LU R11, [R1+0x40c] ;  /* 0x00040c00010b7983 */ /* 0x001f220000300800 */
[----:B--2---:R-:W-:Y:S02]  /*150a0*/  IABS R10, R13 ;  /* 0x0000000d000a7213 */ /* 0x004fe40000000000 */
[----:B------:R-:W-:Y:S02]  /*150b0*/  ISETP.GE.AND P6, PT, R13, RZ, PT ;  /* 0x000000ff0d00720c */ /* 0x000fe40003fc6270 */
[----:B---3--:R-:W-:Y:S01]  /*150c0*/  ISETP.GE.AND P1, PT, R12, RZ, PT ;  /* 0x000000ff0c00720c */ /* 0x008fe20003f26270 */
[----:B------:R-:W-:-:S04]  /*150d0*/  IMAD.MOV.U32 R12, RZ, RZ, R7 ;  /* 0x000000ffff0c7224 */ /* 0x000fc800078e0007 */
[----:B------:R-:W-:-:S05]  /*150e0*/  @!P5 IMAD.MOV R12, RZ, RZ, -R12 ;  /* 0x000000ffff0cd224 */ /* 0x000fca00078e0a0c */
[----:B------:R0:W-:Y:S04]  /*150f0*/  STL [R1+0x588], R12 ;  /* 0x0005880c01007387 */ /* 0x0001e80000100800 */
[----:B0-----:R-:W2:Y:S04]  /*15100*/  LDL.LU R12, [R1+0x414] ;  /* 0x00041400010c7983 */ /* 0x001ea80000300800 */
[----:B------:R-:W3:Y:S01]  /*15110*/  LDL R13, [R1+0x410] ;  /* 0x00041000010d7983 */ /* 0x000ee20000100800 */
[----:B----4-:R-:W-:-:S05]  /*15120*/  IABS R5, R5 ;  /* 0x0000000500057213 */ /* 0x010fca0000000000 */
[----:B------:R-:W-:-:S04]  /*15130*/  IMAD.HI.U32 R4, R14, R5, RZ ;  /* 0x000000050e047227 */ /* 0x000fc800078e00ff */
[----:B------:R-:W-:-:S04]  /*15140*/  IMAD.MOV R4, RZ, RZ, -R4 ;  /* 0x000000ffff047224 */ /* 0x000fc800078e0a04 */
[----:B------:R-:W-:-:S05]  /*15150*/  IMAD R5, R21, R4, R5 ;  /* 0x0000000415057224 */ /* 0x000fca00078e0205 */
[----:B------:R-:W-:Y:S02]  /*15160*/  ISETP.GT.U32.AND P0, PT, R21, R5, PT ;  /* 0x000000051500720c */ /* 0x000fe40003f04070 */
[----:B------:R-:W-:Y:S02]  /*15170*/  ISETP.GE.AND P3, PT, R6, RZ, PT ;  /* 0x000000ff0600720c */ /* 0x000fe40003f66270 */
[----:B------:R-:W-:-:S09]  /*15180*/  ISETP.GE.AND P2, PT, R8, RZ, PT ;  /* 0x000000ff0800720c */ /* 0x000fd20003f46270 */
[----:B------:R-:W-:Y:S01]  /*15190*/  @!P0 IMAD.IADD R5, R5, 0x1, -R21 ;  /* 0x0000000105058824 */ /* 0x000fe200078e0a15 */
[----:B------:R-:W-:Y:S01]  /*151a0*/  ISETP.GT.U32.AND P0, PT, R21, R2, PT ;  /* 0x000000021500720c */ /* 0x000fe20003f04070 */
[----:B------:R-:W-:-:S03]  /*151b0*/  @!P3 IMAD.MOV R9, RZ, RZ, -R9 ;  /* 0x000000ffff09b224 */ /* 0x000fc600078e0a09 */
[----:B------:R-:W-:Y:S02]  /*151c0*/  ISETP.GT.U32.AND P4, PT, R21, R5, PT ;  /* 0x000000051500720c */ /* 0x000fe40003f84070 */
[----:B------:R-:W-:Y:S02]  /*151d0*/  IABS R6, R15 ;  /* 0x0000000f00067213 */ /* 0x000fe40000000000 */
[----:B------:R-:W-:Y:S02]  /*151e0*/  ISETP.GE.AND P3, PT, R15, RZ, PT ;  /* 0x000000ff0f00720c */ /* 0x000fe40003f66270 */
[----:B------:R-:W4:Y:S03]  /*151f0*/  LDL R15, [R1+0x418] ;  /* 0x00041800010f7983 */ /* 0x000f260000100800 */
[----:B------:R-:W-:Y:S01]  /*15200*/  @!P0 IMAD.IADD R2, R2, 0x1, -R21 ;  /* 0x0000000102028824 */ /* 0x000fe200078e0a15 */
[----:B------:R0:W-:Y:S01]  /*15210*/  STL [R1+0x584], R9 ;  /* 0x0005840901007387 */ /* 0x0001e20000100800 */
[----:B------:R-:W-:-:S02]  /*15220*/  IABS R4, R26 ;  /* 0x0000001a00047213 */ /* 0x000fc40000000000 */
[----:B------:R-:W-:Y:S01]  /*15230*/  ISETP.GE.AND P0, PT, R26, RZ, PT ;  /* 0x000000ff1a00720c */ /* 0x000fe20003f06270 */
[----:B------:R-:W-:Y:S01]  /*15240*/  @!P4 IMAD.IADD R5, R5, 0x1, -R21 ;  /* 0x000000010505c824 */ /* 0x000fe200078e0a15 */
[----:B------:R-:W2:Y:S01]  /*15250*/  LDL R26, [R1+0x41c] ;  /* 0x00041c00011a7983 */ /* 0x000ea20000100800 */
[----:B0-----:R-:W-:-:S04]  /*15260*/  IMAD.MOV.U32 R9, RZ, RZ, R2 ;  /* 0x000000ffff097224 */ /* 0x001fc800078e0002 */
[----:B------:R-:W-:-:S05]  /*15270*/  @!P2 IMAD.MOV R9, RZ, RZ, -R9 ;  /* 0x000000ffff09a224 */ /* 0x000fca00078e0a09 */
[----:B------:R3:W-:Y:S02]  /*15280*/  STL [R1+0x580], R9 ;  /* 0x0005800901007387 */ /* 0x0007e40000100800 */
[----:B---3--:R-:W-:Y:S01]  /*15290*/  IABS R9, R13 ;  /* 0x0000000d00097213 */ /* 0x008fe20000000000 */
[----:B------:R-:W-:-:S04]  /*152a0*/  IMAD.MOV.U32 R13, RZ, RZ, R5 ;  /* 0x000000ffff0d7224 */ /* 0x000fc800078e0005 */
[----:B------:R-:W-:-:S05]  /*152b0*/  @!P1 IMAD.MOV R13, RZ, RZ, -R13 ;  /* 0x000000ffff0d9224 */ /* 0x000fca00078e0a0d */
[----:B------:R0:W-:Y:S02]  /*152c0*/  STL [R1+0x57c], R13 ;  /* 0x00057c0d01007387 */ /* 0x0001e40000100800 */
[----:B0-----:R-:W-:-:S04]  /*152d0*/  IMAD.HI.U32 R13, R14, R9, RZ ;  /* 0x000000090e0d7227 */ /* 0x001fc800078e00ff */
[----:B------:R-:W-:-:S04]  /*152e0*/  IMAD.MOV R13, RZ, RZ, -R13 ;  /* 0x000000ffff0d7224 */ /* 0x000fc800078e0a0d */
[----:B------:R-:W-:Y:S02]  /*152f0*/  IMAD R9, R21, R13, R9 ;  /* 0x0000000d15097224 */ /* 0x000fe400078e0209 */
[----:B------:R-:W3:Y:S01]  /*15300*/  LDL R13, [R1+0x420] ;  /* 0x00042000010d7983 */ /* 0x000ee20000100800 */
[----:B------:R-:W-:-:S04]  /*15310*/  IMAD.HI.U32 R8, R14, R10, RZ ;  /* 0x0000000a0e087227 */ /* 0x000fc800078e00ff */
[----:B------:R-:W-:-:S04]  /*15320*/  IMAD.MOV R8, RZ, RZ, -R8 ;  /* 0x000000ffff087224 */ /* 0x000fc800078e0a08 */
[----:B------:R-:W-:-:S05]  /*15330*/  IMAD R10, R21, R8, R10 ;  /* 0x00000008150a7224 */ /* 0x000fca00078e020a */
[----:B------:R-:W-:Y:S01]  /*15340*/  ISETP.GT.U32.AND P5, PT, R21, R10, PT ;  /* 0x0000000a1500720c */ /* 0x000fe20003fa4070 */
[C---:B------:R-:W-:Y:S01]  /*15350*/  IMAD.HI.U32 R8, R14.reuse, R6, RZ ;  /* 0x000000060e087227 */ /* 0x040fe200078e00ff */
[----:B------:R-:W-:Y:S02]  /*15360*/  IABS R2, R11 ;  /* 0x0000000b00027213 */ /* 0x000fe40000000000 */
[----:B------:R-:W-:Y:S01]  /*15370*/  ISETP.GE.AND P4, PT, R11, RZ, PT ;  /* 0x000000ff0b00720c */ /* 0x000fe20003f86270 */
[----:B------:R-:W-:Y:S02]  /*15380*/  IMAD.MOV R8, RZ, RZ, -R8 ;  /* 0x000000ffff087224 */ /* 0x000fe400078e0a08 */
[----:B------:R-:W-:-:S06]  /*15390*/  IMAD.HI.U32 R11, R14, R2, RZ ;  /* 0x000000020e0b7227 */ /* 0x000fcc00078e00ff */
[----:B------:R-:W-:Y:S02]  /*153a0*/  @!P5 IMAD.IADD R10, R10, 0x1, -R21 ;  /* 0x000000010a0ad824 */ /* 0x000fe400078e0a15 */
[C---:B------:R-:W-:Y:S01]  /*153b0*/  IMAD R6, R21.reuse, R8, R6 ;  /* 0x0000000815067224 */ /* 0x040fe200078e0206 */
[----:B----4-:R-:W-:Y:S02]  /*153c0*/  IABS R8, R15 ;  /* 0x0000000f00087213 */ /* 0x010fe40000000000 */
[C---:B------:R-:W-:Y:S01]  /*153d0*/  ISETP.GT.U32.AND P5, PT, R21.reuse, R10, PT ;  /* 0x0000000a1500720c */ /* 0x040fe20003fa4070 */
[----:B------:R-:W-:Y:S01]  /*153e0*/  IMAD.MOV R11, RZ, RZ, -R11 ;  /* 0x000000ffff0b7224 */ /* 0x000fe200078e0a0b */
[----:B--2---:R-:W-:Y:S01]  /*153f0*/  IABS R5, R26 ;  /* 0x0000001a00057213 */ /* 0x004fe20000000000 */
[----:B------:R-:W2:Y:S02]  /*15400*/  LDL R15, [R1+0x424] ;  /* 0x00042400010f7983 */ /* 0x000ea40000100800 */
[----:B------:R-:W-:-:S02]  /*15410*/  IMAD R2, R21, R11, R2 ;  /* 0x0000000b15027224 */ /* 0x000fc400078e0202 */
[----:B------:R-:W-:Y:S01]  /*15420*/  IMAD.HI.U32 R11, R14, R8, RZ ;  /* 0x000000080e0b7227 */ /* 0x000fe200078e00ff */
[----:B------:R-:W4:Y:S03]  /*15430*/  LDL R26, [R1+0x428] ;  /* 0x00042800011a7983 */ /* 0x000f260000100800 */
[----:B------:R-:W-:Y:S02]  /*15440*/  IMAD.MOV R11, RZ, RZ, -R11 ;  /* 0x000000ffff0b7224 */ /* 0x000fe400078e0a0b */
[----:B------:R-:W-:Y:S02]  /*15450*/  @!P5 IMAD.IADD R10, R10, 0x1, -R21 ;  /* 0x000000010a0ad824 */ /* 0x000fe400078e0a15 */
[----:B------:R-:W-:Y:S01]  /*15460*/  IMAD R8, R21, R11, R8 ;  /* 0x0000000b15087224 */ /* 0x000fe200078e0208 */
[----:B------:R0:W-:Y:S01]  /*15470*/  STL [R1+0x262c], R23 ;  /* 0x00262c1701007387 */ /* 0x0001e20000100800 */
[----:B---3--:R-:W-:Y:S01]  /*15480*/  IABS R11, R13 ;  /* 0x0000000d000b7213 */ /* 0x008fe20000000000 */
[----:B------:R-:W-:-:S04]  /*15490*/  IMAD.MOV.U32 R13, RZ, RZ, R10 ;  /* 0x000000ffff0d7224 */ /* 0x000fc800078e000a */
[----:B------:R-:W-:-:S05]  /*154a0*/  @!P6 IMAD.MOV R13, RZ, RZ, -R13 ;  /* 0x000000ffff0de224 */ /* 0x000fca00078e0a0d */
[----:B------:R1:W-:Y:S04]  /*154b0*/  STL [R1+0x570], R13 ;  /* 0x0005700d01007387 */ /* 0x0003e80000100800 */
[----:B0-----:R-:W3:Y:S01]  /*154c0*/  LDL.LU R23, [R1+0x410] ;  /* 0x0004100001177983 */ /* 0x001ee20000300800 */
[----:B------:R-:W-:-:S04]  /*154d0*/  IMAD.HI.U32 R7, R14, R4, RZ ;  /* 0x000000040e077227 */ /* 0x000fc800078e00ff */
[----:B------:R-:W-:Y:S01]  /*154e0*/  IMAD.MOV R7, RZ, RZ, -R7 ;  /* 0x000000ffff077224 */ /* 0x000fe200078e0a07 */
[----:B------:R-:W-:-:S03]  /*154f0*/  ISETP.GT.U32.AND P1, PT, R21, R6, PT ;  /* 0x000000061500720c */ /* 0x000fc60003f24070 */
[----:B------:R-:W-:-:S05]  /*15500*/  IMAD R4, R21, R7, R4 ;  /* 0x0000000715047224 */ /* 0x000fca00078e0204 */
[C---:B------:R-:W-:Y:S02]  /*15510*/  ISETP.GT.U32.AND P5, PT, R21.reuse, R4, PT ;  /* 0x000000041500720c */ /* 0x040fe40003fa4070 */
[----:B------:R-:W-:Y:S02]  /*15520*/  ISETP.GE.AND P2, PT, R12, RZ, PT ;  /* 0x000000ff0c00720c */ /* 0x000fe40003f46270 */
[----:B------:R-:W-:Y:S01]  /*15530*/  IABS R12, R12 ;  /* 0x0000000c000c7213 */ /* 0x000fe20000000000 */
[----:B------:R-:W-:Y:S01]  /*15540*/  @!P1 IMAD.IADD R6, R6, 0x1, -R21 ;  /* 0x0000000106069824 */ /* 0x000fe200078e0a15 */
[----:B------:R-:W-:-:S03]  /*15550*/  ISETP.GT.U32.AND P1, PT, R21, R2, PT ;  /* 0x000000021500720c */ /* 0x000fc60003f24070 */
[----:B------:R-:W-:-:S04]  /*15560*/  IMAD.HI.U32 R7, R14, R12, RZ ;  /* 0x0000000c0e077227 */ /* 0x000fc800078e00ff */
[----:B------:R-:W-:Y:S01]  /*15570*/  @!P5 IMAD.IADD R4, R4, 0x1, -R21 ;  /* 0x000000010404d824 */ /* 0x000fe200078e0a15 */
[----:B------:R-:W-:Y:S01]  /*15580*/  ISETP.GT.U32.AND P5, PT, R21, R6, PT ;  /* 0x000000061500720c */ /* 0x000fe20003fa4070 */
[----:B------:R-:W-:-:S04]  /*15590*/  IMAD.MOV R7, RZ, RZ, -R7 ;  /* 0x000000ffff077224 */ /* 0x000fc800078e0a07 */
[C---:B------:R-:W-:Y:S02]  /*155a0*/  IMAD R12, R21.reuse, R7, R12 ;  /* 0x00000007150c7224 */ /* 0x040fe400078e020c */
[----:B------:R-:W-:Y:S01]  /*155b0*/  IMAD.HI.U32 R7, R14, R5, RZ ;  /* 0x000000050e077227 */ /* 0x000fe200078e00ff */
[----:B------:R-:W-:-:S03]  /*155c0*/  ISETP.GT.U32.AND P6, PT, R21, R4, PT ;  /* 0x000000041500720c */ /* 0x000fc60003fc4070 */
[----:B------:R-:W-:Y:S02]  /*155d0*/  IMAD.MOV R7, RZ, RZ, -R7 ;  /* 0x000000ffff077224 */ /* 0x000fe400078e0a07 */
[--C-:B------:R-:W-:Y:S02]  /*155e0*/  @!P1 IMAD.IADD R2, R2, 0x1, -R21.reuse ;  /* 0x0000000102029824 */ /* 0x100fe400078e0a15 */
[----:B------:R-:W-:Y:S01]  /*155f0*/  @!P5 IMAD.IADD R6, R6, 0x1, -R21 ;  /* 0x000000010606d824 */ /* 0x000fe200078e0a15 */
[C---:B------:R-:W-:Y:S01]  /*15600*/  ISETP.GT.U32.AND P5, PT, R21.reuse, R12, PT ;  /* 0x0000000c1500720c */ /* 0x040fe20003fa4070 */
[C---:B------:R-:W-:Y:S01]  /*15610*/  IMAD R5, R21.reuse, R7, R5 ;  /* 0x0000000715057224 */ /* 0x040fe200078e0205 */
[----:B--2---:R-:W-:Y:S02]  /*15620*/  IABS R7, R15 ;  /* 0x0000000f00077213 */ /* 0x004fe40000000000 */
[----:B------:R-:W-:Y:S02]  /*15630*/  ISETP.GT.U32.AND P1, PT, R21, R2, PT ;  /* 0x000000021500720c */ /* 0x000fe40003f24070 */
[----:B----4-:R-:W-:Y:S01]  /*15640*/  IABS R10, R26 ;  /* 0x0000001a000a7213 */ /* 0x010fe20000000000 */
[----:B------:R-:W-:-:S02]  /*15650*/  IMAD.MOV.U32 R26, RZ, RZ, R6 ;  /* 0x000000ffff1a7224 */ /* 0x000fc400078e0006 */
[----:B------:R-:W-:-:S04]  /*15660*/  IMAD.HI.U32 R15, R14, R11, RZ ;  /* 0x0000000b0e0f7227 */ /* 0x000fc800078e00ff */
[----:B-1----:R-:W-:-:S04]  /*15670*/  IMAD.HI.U32 R13, R14, R7, RZ ;  /* 0x000000070e0d7227 */ /* 0x002fc800078e00ff */
[----:B------:R-:W-:Y:S02]  /*15680*/  @!P3 IMAD.MOV R26, RZ, RZ, -R26 ;  /* 0x000000ffff1ab224 */ /* 0x000fe400078e0a1a */
[----:B------:R-:W-:Y:S02]  /*15690*/  @!P6 IMAD.IADD R4, R4, 0x1, -R21 ;  /* 0x000000010404e824 */ /* 0x000fe400078e0a15 */
[----:B------:R-:W-:Y:S02]  /*156a0*/  IMAD.MOV R15, RZ, RZ, -R15 ;  /* 0x000000ffff0f7224 */ /* 0x000fe400078e0a0f */
[----:B------:R-:W-:Y:S01]  /*156b0*/  IMAD.MOV R13, RZ, RZ, -R13 ;  /* 0x000000ffff0d7224 */ /* 0x000fe200078e0a0d */
[----:B------:R0:W-:Y:S01]  /*156c0*/  STL [R1+0x564], R26 ;  /* 0x0005641a01007387 */ /* 0x0001e20000100800 */
[----:B------:R-:W-:Y:S02]  /*156d0*/  @!P5 IMAD.IADD R12, R12, 0x1, -R21 ;  /* 0x000000010c0cd824 */ /* 0x000fe400078e0a15 */
[----:B------:R-:W-:-:S02]  /*156e0*/  @!P0 IMAD.MOV R4, RZ, RZ, -R4 ;  /* 0x000000ffff048224 */ /* 0x000fc400078e0a04 */
[----:B------:R-:W-:Y:S02]  /*156f0*/  @!P1 IMAD.IADD R2, R2, 0x1, -R21 ;  /* 0x0000000102029824 */ /* 0x000fe400078e0a15 */
[C---:B------:R-:W-:Y:S01]  /*15700*/  IMAD R11, R21.reuse, R15, R11 ;  /* 0x0000000f150b7224 */ /* 0x040fe200078e020b */
[----:B0-----:R-:W2:Y:S01]  /*15710*/  LDL R26, [R1+0x430] ;  /* 0x00043000011a7983 */ /* 0x001ea20000100800 */
[----:B------:R-:W-:Y:S01]  /*15720*/  IMAD R7, R21, R13, R7 ;  /* 0x0000000d15077224 */ /* 0x000fe200078e0207 */
[----:B---3--:R-:W-:Y:S02]  /*15730*/  ISETP.GE.AND P5, PT, R23, RZ, PT ;  /* 0x000000ff1700720c */ /* 0x008fe40003fa6270 */
        /* <DEDUP_REMOVED lines=60> */
[----:B0-----:R-:W4:Y:S01]  /*15b00*/  LDL.LU R6, [R1+0x2624] ;  /* 0x0026240001067983 */ /* 0x001f220000300800 */
[C---:B------:R-:W-:Y:S02]  /*15b10*/  ISETP.GT.U32.AND P0, PT, R21.reuse, R10, PT ;  /* 0x0000000a1500720c */ /* 0x040fe40003f04070 */
[----:B------:R-:W-:Y:S01]  /*15b20*/  ISETP.GT.U32.AND P2, PT, R21, R7, PT ;  /* 0x000000071500720c */ /* 0x000fe20003f44070 */
[----:B------:R-:W-:-:S10]  /*15b30*/  @!P1 IMAD.MOV R14, RZ, RZ, -R14 ;  /* 0x000000ffff0e9224 */ /* 0x000fd400078e0a0e */
[----:B------:R-:W-:Y:S01]  /*15b40*/  @!P0 IMAD.IADD R10, R10, 0x1, -R21 ;  /* 0x000000010a0a8824 */ /* 0x000fe200078e0a15 */
[----:B------:R-:W-:-:S04]  /*15b50*/  ISETP.GT.U32.AND P0, PT, R21, R11, PT ;  /* 0x0000000b1500720c */ /* 0x000fc80003f04070 */
[C---:B------:R-:W-:Y:S02]  /*15b60*/  ISETP.GT.U32.AND P5, PT, R21.reuse, R10, PT ;  /* 0x0000000a1500720c */ /* 0x040fe40003fa4070 */
[----:B------:R-:W-:Y:S01]  /*15b70*/  ISETP.GT.U32.AND P6, PT, R21, R2, PT ;  /* 0x000000021500720c */ /* 0x000fe20003fc4070 */
[----:B------:R0:W-:Y:S01]  /*15b80*/  STL [R1+0x53c], R14 ;  /* 0x00053c0e01007387 */ /* 0x0001e20000100800 */
[----:B------:R-:W-:Y:S02]  /*15b90*/  @!P2 IMAD.IADD R7, R7, 0x1, -R21 ;  /* 0x000000010707a824 */ /* 0x000fe400078e0a15 */
[----:B------:R-:W-:-:S03]  /*15ba0*/  IMAD.MOV R4, RZ, RZ, -R4 ;  /* 0x000000ffff047224 */ /* 0x000fc600078e0a04 */
[--C-:B------:R-:W-:Y:S01]  /*15bb0*/  @!P0 IMAD.IADD R11, R11, 0x1, -R21.reuse ;  /* 0x000000010b0b8824 */ /* 0x100fe200078e0a15 */
[----:B0-----:R-:W4:Y:S03]  /*15bc0*/  LDL.LU R14, [R1+0x2620] ;  /* 0x00262000010e7983 */ /* 0x001f260000300800 */
[----:B------:R-:W-:Y:S01]  /*15bd0*/  @!P5 IMAD.IADD R10, R10, 0x1, -R21 ;  /* 0x000000010a0ad824 */ /* 0x000fe200078e0a15 */
[----:B---3--:R-:W-:Y:S01]  /*15be0*/  ISETP.GE.AND P5, PT, R12, RZ, PT ;  /* 0x000000ff0c00720c */ /* 0x008fe20003fa6270 */
[----:B------:R-:W-:Y:S02]  /*15bf0*/  IMAD.MOV.U32 R12, RZ, RZ, R7 ;  /* 0x000000ffff0c7224 */ /* 0x000fe400078e0007 */
        /* <DEDUP_REMOVED lines=10> */
[----:B--2---:R-:W-:-:S02]  /*15ca0*/  ISETP.GE.AND P1, PT, R5, RZ, PT ;  /* 0x000000ff0500720c */ /* 0x004fc40003f26270 */
[----:B------:R-:W-:-:S11]  /*15cb0*/  IABS R5, R13 ;  /* 0x0000000d00057213 */ /* 0x000fd60000000000 */
[----:B------:R-:W-:Y:S02]  /*15cc0*/  @!P1 IMAD.MOV R10, RZ, RZ, -R10 ;  /* 0x000000ffff0a9224 */ /* 0x000fe400078e0a0a */
[----:B----4-:R-:W-:Y:S01]  /*15cd0*/  IMAD R6, R21, R4, R6 ;  /* 0x0000000415067224 */ /* 0x010fe200078e0206 */
[----:B------:R-:W-:Y:S02]  /*15ce0*/  ISETP.GE.AND P1, PT, R13, RZ, PT ;  /* 0x000000ff0d00720c */ /* 0x000fe40003f26270 */
[----:B------:R0:W-:Y:S02]  /*15cf0*/  STL [R1+0x528], R10 ;  /* 0x0005280a01007387 */ /* 0x0001e40000100800 */
[C---:B------:R-:W-:Y:S02]  /*15d00*/  ISETP.GT.U32.AND P0, PT, R21.reuse, R6, PT ;  /* 0x000000061500720c */ /* 0x040fe40003f04070 */
[----:B------:R-:W2:Y:S11]  /*15d10*/  LDL R13, [R1+0x44c] ;  /* 0x00044c00010d7983 */ /* 0x000eb60000100800 */
[----:B------:R-:W-:Y:S01]  /*15d20*/  @!P0 IMAD.IADD R6, R6, 0x1, -R21 ;  /* 0x0000000106068824 */ /* 0x000fe200078e0a15 */
[----:B------:R-:W-:-:S02]  /*15d30*/  ISETP.GT.U32.AND P0, PT, R21, R2, PT ;  /* 0x000000021500720c */ /* 0x000fc40003f04070 */
[----:B------:R-:W-:-:S11]  /*15d40*/  IABS R4, R15 ;  /* 0x0000000f00047213 */ /* 0x000fd60000000000 */
[----:B------:R-:W-:Y:S01]  /*15d50*/  @!P0 IMAD.IADD R2, R2, 0x1, -R21 ;  /* 0x0000000102028824 */ /* 0x000fe200078e0a15 */
[----:B------:R-:W-:Y:S02]  /*15d60*/  ISETP.GE.AND P0, PT, R15, RZ, PT ;  /* 0x000000ff0f00720c */ /* 0x000fe40003f06270 */
[----:B------:R-:W4:Y:S01]  /*15d70*/  LDL R15, [R1+0x450] ;  /* 0x00045000010f7983 */ /* 0x000f220000100800 */
[----:B------:R-:W-:Y:S01]  /*15d80*/  ISETP.GE.AND P2, PT, R8, RZ, PT ;  /* 0x000000ff0800720c */ /* 0x000fe20003f46270 */
[----:B------:R-:W-:Y:S01]  /*15d90*/  IMAD.HI.U32 R8, R14, R9, RZ ;  /* 0x000000090e087227 */ /* 0x000fe200078e00ff */
[----:B------:R-:W-:-:S03]  /*15da0*/  ISETP.GT.U32.AND P4, PT, R21, R6, PT ;  /* 0x000000061500720c */ /* 0x000fc60003f84070 */
        /* <DEDUP_REMOVED lines=14> */
[----:B------:R0:W-:Y:S04]  /*15e90*/  STL [R1+0x51c], R13 ;  /* 0x00051c0d01007387 */ /* 0x0001e80000100800 */
[----:B-1----:R-:W2:Y:S01]  /*15ea0*/  LDL R26, [R1+0x458] ;  /* 0x00045800011a7983 */ /* 0x002ea20000100800 */
[----:B0-----:R-:W-:-:S04]  /*15eb0*/  IMAD.HI.U32 R13, R14, R10, RZ ;  /* 0x0000000a0e0d7227 */ /* 0x001fc800078e00ff */
[----:B------:R-:W-:-:S04]  /*15ec0*/  IMAD.MOV R13, RZ, RZ, -R13 ;  /* 0x000000ffff0d7224 */ /* 0x000fc800078e0a0d */
[----:B------:R-:W-:Y:S02]  /*15ed0*/  IMAD R10, R21, R13, R10 ;  /* 0x0000000d150a7224 */ /* 0x000fe400078e020a */
[----:B------:R-:W3:Y:S01]  /*15ee0*/  LDL R13, [R1+0x454] ;  /* 0x00045400010d7983 */ /* 0x000ee20000100800 */
[----:B----4-:R-:W-:-:S03]  /*15ef0*/  IABS R6, R15 ;  /* 0x0000000f00067213 */ /* 0x010fc60000000000 */
        /* <DEDUP_REMOVED lines=33> */
[----:B------:R-:W-:-:S04]  /*16110*/  IMAD.MOV.U32 R13, RZ, RZ, R9 ;  /* 0x000000ffff0d7224 */ /* 0x000fc800078e0009 */
[----:B------:R-:W-:Y:S01]  /*16120*/  @!P6 IMAD.MOV R13, RZ, RZ, -R13 ;  /* 0x000000ffff0de224 */ /* 0x000fe200078e0a0d */
[----:B----4-:R-:W-:Y:S01]  /*16130*/  IABS R9, R15 ;  /* 0x0000000f00097213 */ /* 0x010fe20000000000 */
        /* <DEDUP_REMOVED lines=17> */
[----:B------:R-:W-:-:S02]  /*16250*/  ISETP.GT.U32.AND P6, PT, R21, R4, PT ;  /* 0x000000041500720c */ /* 0x000fc40003fc4070 */
[----:B------:R-:W-:-:S09]  /*16260*/  ISETP.GT.U32.AND P3, PT, R21, R12, PT ;  /* 0x0000000c1500720c */ /* 0x000fd20003f64070 */
[----:B------:R-:W-:-:S05]  /*16270*/  @!P5 IMAD.IADD R2, R2, 0x1, -R21 ;  /* 0x000000010202d824 */ /* 0x000fca00078e0a15 */
[----:B------:R-:W-:Y:S01]  /*16280*/  ISETP.GT.U32.AND P5, PT, R21, R2, PT ;  /* 0x000000021500720c */ /* 0x000fe20003fa4070 */
[--C-:B------:R-:W-:Y:S02]  /*16290*/  @!P6 IMAD.IADD R4, R4, 0x1, -R21.reuse ;  /* 0x000000010404e824 */ /* 0x100fe400078e0a15 */
[----:B------:R-:W-:Y:S02]  /*162a0*/  @!P3 IMAD.IADD R12, R12, 0x1, -R21 ;  /* 0x000000010c0cb824 */ /* 0x000fe400078e0a15 */
[----:B------:R-:W-:-:S08]  /*162b0*/  @!P0 IMAD.MOV R4, RZ, RZ, -R4 ;  /* 0x000000ffff048224 */ /* 0x000fd000078e0a04 */
[----:B------:R-:W-:Y:S01]  /*162c0*/  @!P5 IMAD.IADD R2, R2, 0x1, -R21 ;  /* 0x000000010202d824 */ /* 0x000fe200078e0a15 */
[----:B------:R0:W-:Y:S04]  /*162d0*/  STL [R1+0x508], R4 ;  /* 0x0005080401007387 */ /* 0x0001e80000100800 */
[----:B0-----:R-:W4:Y:S01]  /*162e0*/  LDL.LU R4, [R1+0x450] ;  /* 0x0004500001047983 */ /* 0x001f220000300800 */
[----:B--2---:R-:W-:Y:S01]  /*162f0*/  ISETP.GE.AND P3, PT, R26, RZ, PT ;  /* 0x000000ff1a00720c */ /* 0x004fe20003f66270 */
[----:B------:R-:W-:Y:S01]  /*16300*/  IMAD.MOV.U32 R26, RZ, RZ, R2 ;  /* 0x000000ffff1a7224 */ /* 0x000fe200078e0002 */
[----:B---3--:R-:W-:Y:S02]  /*16310*/  IABS R2, R5 ;  /* 0x0000000500027213 */ /* 0x008fe40000000000 */
[----:B------:R-:W-:-:S02]  /*16320*/  IABS R5, R15 ;  /* 0x0000000f00057213 */ /* 0x000fc40000000000 */
        /* <DEDUP_REMOVED lines=36> */
[----:B------:R-:W-:Y:S02]  /*16570*/  @!P0 IMAD.IADD R8, R8, 0x1, -R21 ;  /* 0x0000000108088824 */ /* 0x000fe400078e0a15 */
        /* <DEDUP_REMOVED lines=36> */
[----:B------:R-:W-:Y:S01]  /*167c0*/  ISETP.GE.AND P3, PT, R8, RZ, PT ;  /* 0x000000ff0800720c */ /* 0x000fe20003f66270 */
[----:B------:R-:W-:-:S04]  /*167d0*/  IMAD.HI.U32 R8, R14, R10, RZ ;  /* 0x0000000a0e087227 */ /* 0x000fc800078e00ff */
[----:B------:R-:W-:-:S04]  /*167e0*/  IMAD.MOV R8, RZ, RZ, -R8 ;  /* 0x000000ffff087224 */ /* 0x000fc800078e0a08 */
[----:B------:R-:W-:-:S05]  /*167f0*/  IMAD R10, R21, R8, R10 ;  /* 0x00000008150a7224 */ /* 0x000fca00078e020a */
[----:B------:R-:W-:-:S13]  /*16800*/  ISETP.GT.U32.AND P1, PT, R21, R10, PT ;  /* 0x0000000a1500720c */ /* 0x000fda0003f24070 */
[----:B------:R-:W-:Y:S01]  /*16810*/  @!P1 IMAD.IADD R10, R10, 0x1, -R21 ;  /* 0x000000010a0a9824 */ /* 0x000fe200078e0a15 */
        /* <DEDUP_REMOVED lines=15> */
[----:B------:R-:W-:Y:S01]  /*16910*/  @!P4 IMAD.IADD R5, R5, 0x1, -R21 ;  /* 0x000000010505c824 */ /* 0x000fe200078e0a15 */
[----:B------:R-:W-:Y:S01]  /*16920*/  ISETP.GE.AND P4, PT, R12, RZ, PT ;  /* 0x000000ff0c00720c */ /* 0x000fe20003f86270 */
[----:B0-----:R-:W-:Y:S01]  /*16930*/  IMAD.MOV.U32 R9, RZ, RZ, R2 ;  /* 0x000000ffff097224 */ /* 0x001fe200078e0002 */
[----:B------:R-:W-:Y:S02]  /*16940*/  IABS R2, R12 ;  /* 0x0000000c00027213 */ /* 0x000fe40000000000 */
[----:B------:R-:W-:Y:S02]  /*16950*/  ISETP.GE.AND P1, PT, R26, RZ, PT ;  /* 0x000000ff1a00720c */ /* 0x000fe40003f26270 */
[----:B------:R-:W-:-:S02]  /*16960*/  IABS R12, R26 ;  /* 0x0000001a000c7213 */ /* 0x000fc40000000000 */
[----:B------:R-:W4:Y:S01]  /*16970*/  LDL.LU R26, [R1+0x488] ;  /* 0x00048800011a7983 */ /* 0x000f220000300800 */
[----:B------:R-:W-:-:S04]  /*16980*/  IMAD.HI.U32 R8, R14, R6, RZ ;  /* 0x000000060e087227 */ /* 0x000fc800078e00ff */
[----:B------:R-:W-:Y:S02]  /*16990*/  IMAD.MOV R8, RZ, RZ, -R8 ;  /* 0x000000ffff087224 */ /* 0x000fe400078e0a08 */
[----:B------:R-:W-:Y:S02]  /*169a0*/  @!P3 IMAD.MOV R9, RZ, RZ, -R9 ;  /* 0x000000ffff09b224 */ /* 0x000fe400078e0a09 */
[----:B------:R-:W-:-:S03]  /*169b0*/  IMAD R6, R21, R8, R6 ;  /* 0x0000000815067224 */ /* 0x000fc600078e0206 */
[----:B------:R0:W-:Y:S01]  /*169c0*/  STL [R1+0x4cc], R9 ;  /* 0x0004cc0901007387 */ /* 0x0001e20000100800 */
[----:B------:R-:W-:Y:S02]  /*169d0*/  ISETP.GT.U32.AND P3, PT, R21, R10, PT ;  /* 0x0000000a1500720c */ /* 0x000fe40003f64070 */
[----:B0-----:R-:W-:Y:S01]  /*169e0*/  IABS R9, R11 ;  /* 0x0000000b00097213 */ /* 0x001fe20000000000 */
[----:B------:R-:W-:-:S04]  /*169f0*/  IMAD.HI.U32 R11, R14, R2, RZ ;  /* 0x000000020e0b7227 */ /* 0x000fc800078e00ff */
[----:B------:R-:W-:-:S06]  /*16a00*/  IMAD.MOV R11, RZ, RZ, -R11 ;  /* 0x000000ffff0b7224 */ /* 0x000fcc00078e0a0b */
[----:B------:R-:W-:Y:S02]  /*16a10*/  @!P3 IMAD.IADD R10, R10, 0x1, -R21 ;  /* 0x000000010a0ab824 */ /* 0x000fe400078e0a15 */
[----:B------:R-:W-:Y:S01]  /*16a20*/  IMAD R2, R21, R11, R2 ;  /* 0x0000000b15027224 */ /* 0x000fe200078e0202 */
        /* <DEDUP_REMOVED lines=33> */
[C---:B------:R-:W-:Y:S02]  /*16c40*/  IMAD R5, R21.reuse, R7, R5 ;  /* 0x0000000715057224 */ /* 0x040fe400078e0205 */
        /* <DEDUP_REMOVED lines=166> */
[----:B------:R-:W-:Y:S02]  /*176b0*/  ISETP.GT.U32.AND P5, PT, R21, R4, PT ;  /* 0x000000041500720c */ /* 0x000fe40003fa4070 */
        /* <DEDUP_REMOVED lines=126> */
[----:B------:R-:W-:Y:S02]  /*17ea0*/  ISETP.GT.U32.AND P0, PT, R21, R5, PT ;  /* 0x000000051500720c */ /* 0x000fe40003f04070 */
        /* <DEDUP_REMOVED lines=928> */
[----:B------:R-:W-:Y:S01]  /*1b8b0*/  ISETP.GT.U32.AND P3, PT, R21, R9, PT ;  /* 0x000000091500720c */ /* 0x000fe20003f64070 */
[----:B------:R-:W-:Y:S01]  /*1b8c0*/  IMAD.MOV R11, RZ, RZ, -R11 ;  /* 0x000000ffff0b7224 */ /* 0x000fe200078e0a0b */
[----:B------:R-:W4:Y:S01]  /*1b8d0*/  LDL R15, [R1+0xab0] ;  /* 0x000ab000010f7983 */ /* 0x000f220000100800 */
[----:B------:R-:W-:-:S04]  /*1b8e0*/  IMAD.HI.U32 R7, R14, R4, RZ ;  /* 0x000000040e077227 */ /* 0x000fc800078e00ff */
[----:B------:R-:W-:Y:S02]  /*1b8f0*/  IMAD R2, R21, R11, R2 ;  /* 0x0000000b15027224 */ /* 0x000fe400078e0202 */
[----:B------:R-:W-:-:S04]  /*1b900*/  IMAD.HI.U32 R11, R14, R8, RZ ;  /* 0x000000080e0b7227 */ /* 0x000fc800078e00ff */
[----:B------:R-:W-:Y:S02]  /*1b910*/  IMAD.MOV R7, RZ, RZ, -R7 ;  /* 0x000000ffff077224 */ /* 0x000fe400078e0a07 */
[----:B------:R-:W-:Y:S02]  /*1b920*/  IMAD.MOV R11, RZ, RZ, -R11 ;  /* 0x000000ffff0b7224 */ /* 0x000fe400078e0a0b */
[----:B------:R-:W-:Y:S02]  /*1b930*/  @!P3 IMAD.IADD R9, R9, 0x1, -R21 ;  /* 0x000000010909b824 */ /* 0x000fe400078e0a15 */
[C---:B------:R-:W-:Y:S01]  /*1b940*/  IMAD R4, R21.reuse, R7, R4 ;  /* 0x0000000715047224 */ /* 0x040fe200078e0204 */
[----:B--2---:R-:W-:Y:S01]  /*1b950*/  IABS R7, R26 ;  /* 0x0000001a00077213 */ /* 0x004fe20000000000 */
[----:B------:R-:W-:Y:S01]  /*1b960*/  IMAD R8, R21, R11, R8 ;  /* 0x0000000b15087224 */ /* 0x000fe200078e0208 */
[----:B------:R-:W2:Y:S04]  /*1b970*/  LDL R26, [R1+0xab4] ;  /* 0x000ab400011a7983 */ /* 0x000ea80000100800 */
[----:B------:R0:W-:Y:S01]  /*1b980*/  STL [R1+0x25a8], R22 ;  /* 0x0025a81601007387 */ /* 0x0001e20000100800 */
[----:B---3--:R-:W-:Y:S01]  /*1b990*/  IABS R11, R13 ;  /* 0x0000000d000b7213 */ /* 0x008fe20000000000 */
[----:B------:R-:W-:-:S04]  /*1b9a0*/  IMAD.MOV.U32 R13, RZ, RZ, R9 ;  /* 0x000000ffff0d7224 */ /* 0x000fc800078e0009 */
[----:B------:R-:W-:-:S05]  /*1b9b0*/  @!P6 IMAD.MOV R13, RZ, RZ, -R13 ;  /* 0x000000ffff0de224 */ /* 0x000fca00078e0a0d */
[----:B------:R1:W-:Y:S04]  /*1b9c0*/  STL [R1+0x228], R13 ;  /* 0x0002280d01007387 */ /* 0x0003e80000100800 */
[----:B0-----:R-:W3:Y:S01]  /*1b9d0*/  LDL.LU R22, [R1+0xaa0] ;  /* 0x000aa00001167983 */ /* 0x001ee20000300800 */
[C---:B------:R-:W-:Y:S02]  /*1b9e0*/  ISETP.GT.U32.AND P5, PT, R21.reuse, R5, PT ;  /* 0x000000051500720c */ /* 0x040fe40003fa4070 */
[----:B------:R-:W-:Y:S02]  /*1b9f0*/  ISETP.GT.U32.AND P3, PT, R21, R4, PT ;  /* 0x000000041500720c */ /* 0x000fe40003f64070 */
[----:B------:R-:W-:Y:S02]  /*1ba00*/  ISETP.GE.AND P2, PT, R12, RZ, PT ;  /* 0x000000ff0c00720c */ /* 0x000fe40003f46270 */
[----:B------:R-:W-:-:S07]  /*1ba10*/  IABS R12, R12 ;  /* 0x0000000c000c7213 */ /* 0x000fce0000000000 */
[----:B------:R-:W-:Y:S01]  /*1ba20*/  @!P5 IMAD.IADD R5, R5, 0x1, -R21 ;  /* 0x000000010505d824 */ /* 0x000fe200078e0a15 */
[----:B------:R-:W-:Y:S01]  /*1ba30*/  ISETP.GT.U32.AND P5, PT, R21, R2, PT ;  /* 0x000000021500720c */ /* 0x000fe20003fa4070 */
        /* <DEDUP_REMOVED lines=12> */
[----:B----4-:R-:W-:Y:S02]  /*1bb00*/  IABS R6, R15 ;  /* 0x0000000f00067213 */ /* 0x010fe40000000000 */
[----:B------:R-:W-:Y:S02]  /*1bb10*/  ISETP.GT.U32.AND P5, PT, R21, R2, PT ;  /* 0x000000021500720c */ /* 0x000fe40003fa4070 */
[----:B--2---:R-:W-:Y:S01]  /*1bb20*/  IABS R9, R26 ;  /* 0x0000001a00097213 */ /* 0x004fe20000000000 */
        /* <DEDUP_REMOVED lines=128> */
[----:B0-----:R-:W-:Y:S01]  /*1c330*/  IABS R9, R26 ;  /* 0x0000001a00097213 */ /* 0x001fe20000000000 */
[----:B------:R-:W-:-:S04]  /*1c340*/  IMAD.HI.U32 R6, R14, R4, RZ ;  /* 0x000000040e067227 */ /* 0x000fc800078e00ff */
[----:B------:R-:W-:-:S04]  /*1c350*/  IMAD.MOV R6, RZ, RZ, -R6 ;  /* 0x000000ffff067224 */ /* 0x000fc800078e0a06 */
[----:B------:R-:W-:Y:S01]  /*1c360*/  IMAD R4, R21, R6, R4 ;  /* 0x0000000615047224 */ /* 0x000fe200078e0204 */
        /* <DEDUP_REMOVED lines=11> */
[----:B------:R-:W-:-:S13]  /*1c420*/  ISETP.GT.U32.AND P1, PT, R21, R10, PT ;  /* 0x0000000a1500720c */ /* 0x000fda0003f24070 */
[----:B------:R-:W-:-:S05]  /*1c430*/  @!P1 IMAD.IADD R10, R10, 0x1, -R21 ;  /* 0x000000010a0a9824 */ /* 0x000fca00078e0a15 */
[C---:B------:R-:W-:Y:S02]  /*1c440*/  ISETP.GT.U32.AND P3, PT, R21.reuse, R10, PT ;  /* 0x0000000a1500720c */ /* 0x040fe40003f64070 */
[----:B------:R-:W-:Y:S02]  /*1c450*/  ISETP.GT.U32.AND P2, PT, R21, R7, PT ;  /* 0x000000071500720c */ /* 0x000fe40003f44070 */
[----:B------:R-:W-:Y:S02]  /*1c460*/  IABS R2, R11 ;  /* 0x0000000b00027213 */ /* 0x000fe40000000000 */
[----:B------:R-:W-:Y:S02]  /*1c470*/  ISETP.GE.AND P4, PT, R11, RZ, PT ;  /* 0x000000ff0b00720c */ /* 0x000fe40003f86270 */
[----:B------:R-:W-:-:S05]  /*1c480*/  ISETP.GE.AND P1, PT, R12, RZ, PT ;  /* 0x000000ff0c00720c */ /* 0x000fca0003f26270 */
[----:B------:R-:W-:Y:S01]  /*1c490*/  @!P3 IMAD.IADD R10, R10, 0x1, -R21 ;  /* 0x000000010a0ab824 */ /* 0x000fe200078e0a15 */
[----:B------:R-:W-:Y:S01]  /*1c4a0*/  ISETP.GT.U32.AND P3, PT, R21, R4, PT ;  /* 0x000000041500720c */ /* 0x000fe20003f64070 */
[----:B------:R-:W-:Y:S01]  /*1c4b0*/  IMAD.HI.U32 R11, R14, R2, RZ ;  /* 0x000000020e0b7227 */ /* 0x000fe200078e00ff */
[----:B------:R-:W-:-:S03]  /*1c4c0*/  IABS R12, R12 ;  /* 0x0000000c000c7213 */ /* 0x000fc60000000000 */
        /* <DEDUP_REMOVED lines=69> */
[----:B--2---:R0:W-:Y:S04]  /*1c920*/  STL [R1+0x2590], R15 ;  /* 0x0025900f01007387 */ /* 0x0041e80000100800 */
[----:B0-----:R-:W2:Y:S01]  /*1c930*/  LDL.LU R15, [R1+0xae4] ;  /* 0x000ae400010f7983 */ /* 0x001ea20000300800 */
[----:B------:R-:W-:-:S03]  /*1c940*/  ISETP.GT.U32.AND P0, PT, R21, R8, PT ;  /* 0x000000081500720c */ /* 0x000fc60003f04070 */
[--C-:B------:R-:W-:Y:S01]  /*1c950*/  @!P6 IMAD.IADD R9, R9, 0x1, -R21.reuse ;  /* 0x000000010909e824 */ /* 0x100fe200078e0a15 */
[----:B----4-:R-:W-:Y:S01]  /*1c960*/  ISETP.GE.AND P6, PT, R13, RZ, PT ;  /* 0x000000ff0d00720c */ /* 0x010fe20003fc6270 */
[--C-:B------:R-:W-:Y:S01]  /*1c970*/  @!P5 IMAD.IADD R12, R12, 0x1, -R21.reuse ;  /* 0x000000010c0cd824 */ /* 0x100fe200078e0a15 */
[----:B------:R-:W-:Y:S01]  /*1c980*/  ISETP.GT.U32.AND P5, PT, R21, R5, PT ;  /* 0x000000051500720c */ /* 0x000fe20003fa4070 */
[----:B------:R-:W-:Y:S01]  /*1c990*/  IMAD.HI.U32 R13, R14, R2, RZ ;  /* 0x000000020e0d7227 */ /* 0x000fe200078e00ff */
[----:B------:R0:W-:Y:S03]  /*1c9a0*/  STL [R1+0x2594], R7 ;  /* 0x0025940701007387 */ /* 0x0001e60000100800 */
[----:B------:R-:W-:Y:S01]  /*1c9b0*/  @!P2 IMAD.IADD R6, R6, 0x1, -R21 ;  /* 0x000000010606a824 */ /* 0x000fe200078e0a15 */
[----:B------:R-:W-:Y:S01]  /*1c9c0*/  ISETP.GE.AND P2, PT, R4, RZ, PT ;  /* 0x000000ff0400720c */ /* 0x000fe20003f46270 */
[----:B------:R-:W-:-:S04]  /*1c9d0*/  IMAD.HI.U32 R4, R14, R7, RZ ;  /* 0x000000070e047227 */ /* 0x000fc800078e00ff */
[----:B------:R-:W-:Y:S02]  /*1c9e0*/  IMAD.MOV R13, RZ, RZ, -R13 ;  /* 0x000000ffff0d7224 */ /* 0x000fe400078e0a0d */
[----:B0-----:R-:W-:Y:S02]  /*1c9f0*/  IMAD.MOV.U32 R7, RZ, RZ, R9 ;  /* 0x000000ffff077224 */ /* 0x001fe400078e0009 */
[----:B------:R-:W-:Y:S02]  /*1ca00*/  @!P1 IMAD.MOV R12, RZ, RZ, -R12 ;  /* 0x000000ffff0c9224 */ /* 0x000fe400078e0a0c */
[----:B------:R-:W-:Y:S02]  /*1ca10*/  @!P3 IMAD.MOV R7, RZ, RZ, -R7 ;  /* 0x000000ffff07b224 */ /* 0x000fe400078e0a07 */
[----:B------:R-:W-:Y:S02]  /*1ca20*/  @!P0 IMAD.IADD R8, R8, 0x1, -R21 ;  /* 0x0000000108088824 */ /* 0x000fe400078e0a15 */
[----:B------:R-:W-:-:S02]  /*1ca30*/  IMAD R2, R21, R13, R2 ;  /* 0x0000000d15027224 */ /* 0x000fc400078e0202 */
[----:B------:R-:W4:Y:S01]  /*1ca40*/  LDL.LU R13, [R1+0xb00] ;  /* 0x000b0000010d7983 */ /* 0x000f220000300800 */
[----:B------:R-:W-:-:S03]  /*1ca50*/  @!P5 IMAD.IADD R5, R5, 0x1, -R21 ;  /* 0x000000010505d824 */ /* 0x000fc600078e0a15 */
[----:B------:R0:W-:Y:S04]  /*1ca60*/  STL [R1+0x198], R12 ;  /* 0x0001980c01007387 */ /* 0x0001e80000100800 */
[----:B0-----:R-:W3:Y:S04]  /*1ca70*/  LDL.LU R12, [R1+0xaf0] ;  /* 0x000af000010c7983 */ /* 0x001ee80000300800 */
[----:B------:R0:W-:Y:S02]  /*1ca80*/  STL [R1+0x194], R7 ;  /* 0x0001940701007387 */ /* 0x0001e40000100800 */
[----:B0-----:R-:W-:-:S02]  /*1ca90*/  IMAD.MOV.U32 R7, RZ, RZ, R8 ;  /* 0x000000ffff077224 */ /* 0x001fc400078e0008 */
[----:B------:R-:W3:Y:S02]  /*1caa0*/  LDL.LU R8, [R1+0xaec] ;  /* 0x000aec0001087983 */ /* 0x000ee40000300800 */
[----:B------:R-:W-:Y:S01]  /*1cab0*/  @!P6 IMAD.MOV R7, RZ, RZ, -R7 ;  /* 0x000000ffff07e224 */ /* 0x000fe200078e0a07 */
[----:B--2---:R-:W-:Y:S01]  /*1cac0*/  ISETP.GE.AND P5, PT, R15, RZ, PT ;  /* 0x000000ff0f00720c */ /* 0x004fe20003fa6270 */
[----:B------:R-:W-:Y:S02]  /*1cad0*/  IMAD.MOV.U32 R15, RZ, RZ, R6 ;  /* 0x000000ffff0f7224 */ /* 0x000fe400078e0006 */
[----:B------:R-:W2:Y:S04]  /*1cae0*/  LDL.LU R6, [R1+0xae8] ;  /* 0x000ae80001067983 */ /* 0x000ea80000300800 */
[----:B------:R0:W-:Y:S04]  /*1caf0*/  STL [R1+0x190], R7 ;  /* 0x0001900701007387 */ /* 0x0001e80000100800 */
[----:B0-----:R-:W4:Y:S01]  /*1cb00*/  LDL.LU R7, [R1+0x2594] ;  /* 0x0025940001077983 */ /* 0x001f220000300800 */
[----:B------:R-:W-:-:S05]  /*1cb10*/  @!P2 IMAD.MOV R15, RZ, RZ, -R15 ;  /* 0x000000ffff0fa224 */ /* 0x000fca00078e0a0f */
[----:B------:R0:W-:Y:S04]  /*1cb20*/  STL [R1+0x188], R15 ;  /* 0x0001880f01007387 */ /* 0x0001e80000100800 */
[----:B0-----:R-:W4:Y:S01]  /*1cb30*/  LDL.LU R15, [R1+0x2590] ;  /* 0x00259000010f7983 */ /* 0x001f220000300800 */
[C---:B------:R-:W-:Y:S02]  /*1cb40*/  ISETP.GT.U32.AND P0, PT, R21.reuse, R10, PT ;  /* 0x0000000a1500720c */ /* 0x040fe40003f04070 */
[----:B------:R-:W-:-:S11]  /*1cb50*/  ISETP.GT.U32.AND P1, PT, R21, R5, PT ;  /* 0x000000051500720c */ /* 0x000fd60003f24070 */
[----:B------:R-:W-:Y:S01]  /*1cb60*/  @!P0 IMAD.IADD R10, R10, 0x1, -R21 ;  /* 0x000000010a0a8824 */ /* 0x000fe200078e0a15 */
[----:B------:R-:W-:-:S04]  /*1cb70*/  ISETP.GT.U32.AND P0, PT, R21, R11, PT ;  /* 0x0000000b1500720c */ /* 0x000fc80003f04070 */
[C---:B------:R-:W-:Y:S02]  /*1cb80*/  ISETP.GT.U32.AND P3, PT, R21.reuse, R10, PT ;  /* 0x0000000a1500720c */ /* 0x040fe40003f64070 */
[----:B------:R-:W-:Y:S01]  /*1cb90*/  ISETP.GT.U32.AND P6, PT, R21, R2, PT ;  /* 0x000000021500720c */ /* 0x000fe20003fc4070 */
[----:B------:R-:W-:-:S06]  /*1cba0*/  @!P1 IMAD.IADD R5, R5, 0x1, -R21 ;  /* 0x0000000105059824 */ /* 0x000fcc00078e0a15 */
[----:B------:R-:W-:-:S04]  /*1cbb0*/  @!P0 IMAD.IADD R11, R11, 0x1, -R21 ;  /* 0x000000010b0b8824 */ /* 0x000fc800078e0a15 */
[----:B------:R-:W-:Y:S02]  /*1cbc0*/  @!P4 IMAD.MOV R11, RZ, RZ, -R11 ;  /* 0x000000ffff0bc224 */ /* 0x000fe400078e0a0b */
[----:B------:R-:W-:-:S03]  /*1cbd0*/  @!P3 IMAD.IADD R10, R10, 0x1, -R21 ;  /* 0x000000010a0ab824 */ /* 0x000fc600078e0a15 */
[----:B------:R0:W-:Y:S01]  /*1cbe0*/  STL [R1+0x180], R11 ;  /* 0x0001800b01007387 */ /* 0x0001e20000100800 */
[----:B---3--:R-:W-:Y:S01]  /*1cbf0*/  ISETP.GE.AND P3, PT, R12, RZ, PT ;  /* 0x000000ff0c00720c */ /* 0x008fe20003f66270 */
[----:B------:R-:W-:Y:S01]  /*1cc00*/  @!P6 IMAD.IADD R2, R2, 0x1, -R21 ;  /* 0x000000010202e824 */ /* 0x000fe200078e0a15 */
[----:B------:R-:W-:Y:S01]  /*1cc10*/  IABS R9, R26 ;  /* 0x0000001a00097213 */ /* 0x000fe20000000000 */
[----:B------:R-:W3:Y:S01]  /*1cc20*/  LDL.LU R12, [R1+0xb2c] ;  /* 0x000b2c00010c7983 */ /* 0x000ee20000300800 */
[----:B0-----:R-:W-:Y:S01]  /*1cc30*/  IMAD.MOV.U32 R11, RZ, RZ, R5 ;  /* 0x000000ffff0b7224 */ /* 0x001fe200078e0005 */
[----:B------:R-:W-:Y:S01]  /*1cc40*/  ISETP.GE.AND P6, PT, R26, RZ, PT ;  /* 0x000000ff1a00720c */ /* 0x000fe20003fc6270 */
[----:B------:R-:W-:Y:S01]  /*1cc50*/  IMAD.MOV R4, RZ, RZ, -R4 ;  /* 0x000000ffff047224 */ /* 0x000fe200078e0a04 */
[----:B------:R-:W3:Y:S01]  /*1cc60*/  LDL.LU R26, [R1+0xb30] ;  /* 0x000b3000011a7983 */ /* 0x000ee20000300800 */
[----:B------:R-:W-:-:S05]  /*1cc70*/  @!P5 IMAD.MOV R11, RZ, RZ, -R11 ;  /* 0x000000ffff0bd224 */ /* 0x000fca00078e0a0b */
[----:B------:R0:W-:Y:S04]  /*1cc80*/  STL [R1+0x17c], R11 ;  /* 0x00017c0b01007387 */ /* 0x0001e80000100800 */
[----:B0-----:R-:W3:Y:S01]  /*1cc90*/  LDL R11, [R1+0xb08] ;  /* 0x000b0800010b7983 */ /* 0x001ee20000100800 */
[----:B--2---:R-:W-:Y:S02]  /*1cca0*/  ISETP.GE.AND P2, PT, R6, RZ, PT ;  /* 0x000000ff0600720c */ /* 0x004fe40003f46270 */
[----:B----4-:R-:W-:-:S11]  /*1ccb0*/  IABS R6, R13 ;  /* 0x0000000d00067213 */ /* 0x010fd60000000000 */
[----:B------:R-:W-:Y:S01]  /*1ccc0*/  @!P2 IMAD.MOV R10, RZ, RZ, -R10 ;  /* 0x000000ffff0aa224 */ /* 0x000fe200078e0a0a */
[----:B------:R-:W-:Y:S01]  /*1ccd0*/  ISETP.GE.AND P2, PT, R13, RZ, PT ;  /* 0x000000ff0d00720c */ /* 0x000fe20003f46270 */
[----:B------:R-:W-:-:S03]  /*1cce0*/  IMAD R7, R21, R4, R7 ;  /* 0x0000000415077224 */ /* 0x000fc600078e0207 */
[----:B------:R0:W-:Y:S04]  /*1ccf0*/  STL [R1+0x14c], R10 ;  /* 0x00014c0a01007387 */ /* 0x0001e80000100800 */
[----:B------:R-:W2:Y:S01]  /*1cd00*/  LDL R13, [R1+0xb0c] ;  /* 0x000b0c00010d7983 */ /* 0x000ea20000100800 */
[----:B------:R-:W-:-:S13]  /*1cd10*/  ISETP.GT.U32.AND P0, PT, R21, R7, PT ;  /* 0x000000071500720c */ /* 0x000fda0003f04070 */
[----:B------:R-:W-:Y:S01]  /*1cd20*/  @!P0 IMAD.IADD R7, R7, 0x1, -R21 ;  /* 0x0000000107078824 */ /* 0x000fe200078e0a15 */
[----:B------:R-:W-:Y:S02]  /*1cd30*/  ISETP.GT.U32.AND P0, PT, R21, R2, PT ;  /* 0x000000021500720c */ /* 0x000fe40003f04070 */
[----:B------:R-:W-:-:S11]  /*1cd40*/  IABS R4, R15 ;  /* 0x0000000f00047213 */ /* 0x000fd60000000000 */
[----:B------:R-:W-:Y:S01]  /*1cd50*/  @!P0 IMAD.IADD R2, R2, 0x1, -R21 ;  /* 0x0000000102028824 */ /* 0x000fe200078e0a15 */
[----:B------:R-:W-:Y:S02]  /*1cd60*/  ISETP.GE.AND P0, PT, R15, RZ, PT ;  /* 0x000000ff0f00720c */ /* 0x000fe40003f06270 */
[----:B------:R-:W4:Y:S01]  /*1cd70*/  LDL R15, [R1+0xb10] ;  /* 0x000b1000010f7983 */ /* 0x000f220000100800 */
[----:B------:R-:W-:Y:S01]  /*1cd80*/  ISETP.GT.U32.AND P4, PT, R21, R7, PT ;  /* 0x000000071500720c */ /* 0x000fe20003f84070 */
[----:B------:R-:W-:Y:S01]  /*1cd90*/  IMAD.HI.U32 R5, R14, R4, RZ ;  /* 0x000000040e057227 */ /* 0x000fe200078e00ff */
[----:B------:R-:W-:-:S03]  /*1cda0*/  ISETP.GE.AND P1, PT, R8, RZ, PT ;  /* 0x000000ff0800720c */ /* 0x000fc60003f26270 */
[----:B------:R-:W-:Y:S02]  /*1cdb0*/  IMAD.MOV R5, RZ, RZ, -R5 ;  /* 0x000000ffff057224 */ /* 0x000fe400078e0a05 */
[----:B0-----:R-:W-:Y:S02]  /*1cdc0*/  IMAD.MOV.U32 R10, RZ, RZ, R2 ;  /* 0x000000ffff0a7224 */ /* 0x001fe400078e0002 */
[----:B------:R-:W-:-:S04]  /*1cdd0*/  IMAD R4, R21, R5, R4 ;  /* 0x0000000515047224 */ /* 0x000fc800078e0204 */
[----:B------:R-:W-:Y:S02]  /*1cde0*/  @!P4 IMAD.IADD R7, R7, 0x1, -R21 ;  /* 0x000000010707c824 */ /* 0x000fe400078e0a15 */
[----:B------:R-:W-:Y:S01]  /*1cdf0*/  @!P1 IMAD.MOV R10, RZ, RZ, -R10 ;  /* 0x000000ffff0a9224 */ /* 0x000fe200078e0a0a */
[----:B---3--:R-:W-:Y:S02]  /*1ce00*/  ISETP.GE.AND P4, PT, R12, RZ, PT ;  /* 0x000000ff0c00720c */ /* 0x008fe40003f86270 */
[----:B------:R-:W-:Y:S02]  /*1ce10*/  IABS R2, R12 ;  /* 0x0000000c00027213 */ /* 0x000fe40000000000 */
[----:B------:R-:W-:Y:S02]  /*1ce20*/  ISETP.GE.AND P1, PT, R26, RZ, PT ;  /* 0x000000ff1a00720c */ /* 0x000fe40003f26270 */
[----:B------:R-:W-:Y:S02]  /*1ce30*/  IABS R12, R26 ;  /* 0x0000001a000c7213 */ /* 0x000fe40000000000 */
[----:B------:R-:W3:Y:S04]  /*1ce40*/  LDL.LU R26, [R1+0xb18] ;  /* 0x000b1800011a7983 */ /* 0x000ee80000300800 */
[----:B------:R-:W-:Y:S01]  /*1ce50*/  STL [R1+0x208], R10 ;  /* 0x0002080a01007387 */ /* 0x000fe20000100800 */
[----:B------:R-:W-:Y:S01]  /*1ce60*/  IABS R11, R11 ;  /* 0x0000000b000b7213 */ /* 0x000fe20000000000 */
[----:B------:R-:W-:-:S04]  /*1ce70*/  IMAD.HI.U32 R8, R14, R9, RZ ;  /* 0x000000090e087227 */ /* 0x000fc800078e00ff */
[----:B------:R-:W-:-:S04]  /*1ce80*/  IMAD.MOV R8, RZ, RZ, -R8 ;  /* 0x000000ffff087224 */ /* 0x000fc800078e0a08 */
[----:B------:R-:W-:Y:S02]  /*1ce90*/  IMAD R9, R21, R8, R9 ;  /* 0x0000000815097224 */ /* 0x000fe400078e0209 */
[----:B------:R-:W-:-:S04]  /*1cea0*/  IMAD.HI.U32 R8, R14, R6, RZ ;  /* 0x000000060e087227 */ /* 0x000fc800078e00ff */
[----:B------:R-:W-:-:S04]  /*1ceb0*/  IMAD.MOV R8, RZ, RZ, -R8 ;  /* 0x000000ffff087224 */ /* 0x000fc800078e0a08 */
[----:B------:R-:W-:Y:S01]  /*1cec0*/  IMAD R6, R21, R8, R6 ;  /* 0x0000000815067224 */ /* 0x000fe200078e0206 */
[----:B--2---:R-:W-:Y:S01]  /*1ced0*/  IABS R5, R13 ;  /* 0x0000000d00057213 */ /* 0x004fe20000000000 */
[----:B------:R-:W-:-:S04]  /*1cee0*/  IMAD.MOV.U32 R13, RZ, RZ, R7 ;  /* 0x000000ffff0d7224 */ /* 0x000fc800078e0007 */
[----:B------:R-:W-:-:S05]  /*1cef0*/  @!P3 IMAD.MOV R13, RZ, RZ, -R13 ;  /* 0x000000ffff0db224 */ /* 0x000fca00078e0a0d */
[----:B------:R0:W-:Y:S02]  /*1cf00*/  STL [R1+0x204], R13 ;  /* 0x0002040d01007387 */ /* 0x0001e40000100800 */
[----:B0-----:R-:W-:-:S04]  /*1cf10*/  IMAD.HI.U32 R13, R14, R11, RZ ;  /* 0x0000000b0e0d7227 */ /* 0x001fc800078e00ff */
[----:B------:R-:W-:-:S04]  /*1cf20*/  IMAD.MOV R13, RZ, RZ, -R13 ;  /* 0x000000ffff0d7224 */ /* 0x000fc800078e0a0d */
[----:B------:R-:W-:Y:S02]  /*1cf30*/  IMAD R11, R21, R13, R11 ;  /* 0x0000000d150b7224 */ /* 0x000fe400078e020b */
[----:B------:R-:W2:Y:S01]  /*1cf40*/  LDL R13, [R1+0xb14] ;  /* 0x000b1400010d7983 */ /* 0x000ea20000100800 */
[----:B----4-:R-:W-:-:S03]  /*1cf50*/  IABS R8, R15 ;  /* 0x0000000f00087213 */ /* 0x010fc60000000000 */
[----:B------:R-:W4:Y:S01]  /*1cf60*/  LDL R15, [R1+0xb1c] ;  /* 0x000b1c00010f7983 */ /* 0x000f220000100800 */
[----:B------:R-:W-:-:S13]  /*1cf70*/  ISETP.GT.U32.AND P5, PT, R21, R9, PT ;  /* 0x000000091500720c */ /* 0x000fda0003fa4070 */
[----:B------:R-:W-:-:S05]  /*1cf80*/  @!P5 IMAD.IADD R9, R9, 0x1, -R21 ;  /* 0x000000010909d824 */ /* 0x000fca00078e0a15 */
[C---:B------:R-:W-:Y:S02]  /*1cf90*/  ISETP.GT.U32.AND P5, PT, R21.reuse, R9, PT ;  /* 0x000000091500720c */ /* 0x040fe40003fa4070 */
[----:B------:R-:W-:Y:S01]  /*1cfa0*/  ISETP.GT.U32.AND P3, PT, R21, R6, PT ;  /* 0x000000061500720c */ /* 0x000fe20003f64070 */
[----:B------:R-:W-:-:S04]  /*1cfb0*/  IMAD.HI.U32 R10, R14, R2, RZ ;  /* 0x000000020e0a7227 */ /* 0x000fc800078e00ff */
[----:B------:R-:W-:-:S06]  /*1cfc0*/  IMAD.MOV R10, RZ, RZ, -R10 ;  /* 0x000000ffff0a7224 */ /* 0x000fcc00078e0a0a */
[----:B------:R-:W-:Y:S01]  /*1cfd0*/  @!P5 IMAD.IADD R9, R9, 0x1, -R21 ;  /* 0x000000010909d824 */ /* 0x000fe200078e0a15 */
[C---:B------:R-:W-:Y:S01]  /*1cfe0*/  ISETP.GT.U32.AND P5, PT, R21.reuse, R4, PT ;  /* 0x000000041500720c */ /* 0x040fe20003fa4070 */
[----:B------:R-:W-:Y:S02]  /*1cff0*/  IMAD R2, R21, R10, R2 ;  /* 0x0000000a15027224 */ /* 0x000fe400078e0202 */
[----:B------:R-:W-:-:S04]  /*1d000*/  IMAD.HI.U32 R10, R14, R5, RZ ;  /* 0x000000050e0a7227 */ /* 0x000fc800078e00ff */
[----:B------:R-:W-:Y:S02]  /*1d010*/  @!P3 IMAD.IADD R6, R6, 0x1, -R21 ;  /* 0x000000010606b824 */ /* 0x000fe400078e0a15 */
[----:B------:R-:W-:-:S04]  /*1d020*/  IMAD.HI.U32 R7, R14, R12, RZ ;  /* 0x0000000c0e077227 */ /* 0x000fc800078e00ff */
[----:B------:R-:W-:Y:S02]  /*1d030*/  IMAD.MOV R10, RZ, RZ, -R10 ;  /* 0x000000ffff0a7224 */ /* 0x000fe400078e0a0a */
[----:B------:R-:W-:Y:S01]  /*1d040*/  @!P5 IMAD.IADD R4, R4, 0x1, -R21 ;  /* 0x000000010404d824 */ /* 0x000fe200078e0a15 */
[C---:B------:R-:W-:Y:S01]  /*1d050*/  ISETP.GT.U32.AND P5, PT, R21.reuse, R6, PT ;  /* 0x000000061500720c */ /* 0x040fe20003fa4070 */
[----:B------:R-:W-:Y:S02]  /*1d060*/  IMAD.MOV R7, RZ, RZ, -R7 ;  /* 0x000000ffff077224 */ /* 0x000fe400078e0a07 */
[C---:B------:R-:W-:Y:S02]  /*1d070*/  IMAD R5, R21.reuse, R10, R5 ;  /* 0x0000000a15057224 */ /* 0x040fe400078e0205 */
[----:B------:R-:W-:Y:S02]  /*1d080*/  IMAD R12, R21, R7, R12 ;  /* 0x00000007150c7224 */ /* 0x000fe400078e020c */
[----:B------:R-:W-:Y:S01]  /*1d090*/  IMAD.HI.U32 R7, R14, R8, RZ ;  /* 0x000000080e077227 */ /* 0x000fe200078e00ff */
[----:B---3--:R0:W-:Y:S03]  /*1d0a0*/  STL [R1+0x2584], R26 ;  /* 0x0025841a01007387 */ /* 0x0081e60000100800 */
[----:B------:R-:W-:Y:S01]  /*1d0b0*/  IMAD.MOV R7, RZ, RZ, -R7 ;  /* 0x000000ffff077224 */ /* 0x000fe200078e0a07 */
[----:B------:R1:W-:Y:S01]  /*1d0c0*/  STL [R1+0x258c], R23 ;  /* 0x00258c1701007387 */ /* 0x0003e20000100800 */
[----:B------:R-:W-:-:S02]  /*1d0d0*/  @!P5 IMAD.IADD R6, R6, 0x1, -R21 ;  /* 0x000000010606d824 */ /* 0x000fc400078e0a15 */
[----:B------:R-:W-:Y:S01]  /*1d0e0*/  IMAD R8, R21, R7, R8 ;  /* 0x0000000715087224 */ /* 0x000fe200078e0208 */
[----:B------:R-:W-:Y:S01]  /*1d0f0*/  IABS R7, R26 ;  /* 0x0000001a00077213 */ /* 0x000fe20000000000 */
[----:B0-----:R-:W-:-:S04]  /*1d100*/  IMAD.MOV.U32 R26, RZ, RZ, R6 ;  /* 0x000000ffff1a7224 */ /* 0x001fc800078e0006 */
[----:B------:R-:W-:Y:S01]  /*1d110*/  @!P2 IMAD.MOV R26, RZ, RZ, -R26 ;  /* 0x000000ffff1aa224 */ /* 0x000fe200078e0a1a */
[----:B--2---:R-:W-:Y:S01]  /*1d120*/  IABS R10, R13 ;  /* 0x0000000d000a7213 */ /* 0x004fe20000000000 */
[----:B------:R-:W-:-:S04]  /*1d130*/  IMAD.MOV.U32 R13, RZ, RZ, R9 ;  /* 0x000000ffff0d7224 */ /* 0x000fc800078e0009 */
[----:B------:R-:W-:-:S05]  /*1d140*/  @!P6 IMAD.MOV R13, RZ, RZ, -R13 ;  /* 0x000000ffff0de224 */ /* 0x000fca00078e0a0d */
[----:B------:R0:W-:Y:S04]  /*1d150*/  STL [R1+0x148], R13 ;  /* 0x0001480d01007387 */ /* 0x0001e80000100800 */
[----:B-1----:R-:W2:Y:S01]  /*1d160*/  LDL.LU R23, [R1+0xb08] ;  /* 0x000b080001177983 */ /* 0x002ea20000300800 */
[----:B----4-:R-:W-:Y:S01]  /*1d170*/  IABS R9, R15 ;  /* 0x0000000f00097213 */ /* 0x010fe20000000000 */
[C---:B------:R-:W-:Y:S02]  /*1d180*/  IMAD.HI.U32 R15, R14.reuse, R10, RZ ;  /* 0x0000000a0e0f7227 */ /* 0x040fe400078e00ff */
[----:B------:R1:W-:Y:S02]  /*1d190*/  STL [R1+0x2588], R14 ;  /* 0x0025880e01007387 */ /* 0x0003e40000100800 */
[----:B0-----:R-:W-:-:S04]  /*1d1a0*/  IMAD.HI.U32 R13, R14, R7, RZ ;  /* 0x000000070e0d7227 */ /* 0x001fc800078e00ff */
[----:B------:R-:W-:Y:S02]  /*1d1b0*/  IMAD.HI.U32 R6, R14, R9, RZ ;  /* 0x000000090e067227 */ /* 0x000fe400078e00ff */
[----:B-1----:R-:W3:Y:S04]  /*1d1c0*/  LDL.LU R14, [R1+0xb34] ;  /* 0x000b3400010e7983 */ /* 0x002ee80000300800 */
[----:B------:R0:W-:Y:S04]  /*1d1d0*/  STL [R1+0x13c], R26 ;  /* 0x00013c1a01007387 */ /* 0x0001e80000100800 */
[----:B0-----:R-:W4:Y:S01]  /*1d1e0*/  LDL R26, [R1+0xb20] ;  /* 0x000b2000011a7983 */ /* 0x001f220000100800 */
[----:B------:R-:W-:-:S02]  /*1d1f0*/  ISETP.GT.U32.AND P5, PT, R21, R12, PT ;  /* 0x0000000c1500720c */ /* 0x000fc40003fa4070 */
[C---:B------:R-:W-:Y:S01]  /*1d200*/  ISETP.GT.U32.AND P6, PT, R21.reuse, R4, PT ;  /* 0x000000041500720c */ /* 0x040fe20003fc4070 */
[----:B------:R-:W-:Y:S02]  /*1d210*/  IMAD.MOV R13, RZ, RZ, -R13 ;  /* 0x000000ffff0d7224 */ /* 0x000fe400078e0a0d */
[----:B------:R-:W-:Y:S02]  /*1d220*/  IMAD.MOV R6, RZ, RZ, -R6 ;  /* 0x000000ffff067224 */ /* 0x000fe400078e0a06 */
[C---:B------:R-:W-:Y:S02]  /*1d230*/  IMAD R7, R21.reuse, R13, R7 ;  /* 0x0000000d15077224 */ /* 0x040fe400078e0207 */
[----:B------:R-:W-:-:S04]  /*1d240*/  IMAD R9, R21, R6, R9 ;  /* 0x0000000615097224 */ /* 0x000fc800078e0209 */
[--C-:B------:R-:W-:Y:S02]  /*1d250*/  @!P5 IMAD.IADD R12, R12, 0x1, -R21.reuse ;  /* 0x000000010c0cd824 */ /* 0x100fe400078e0a15 */
[----:B------:R-:W-:-:S04]  /*1d260*/  @!P6 IMAD.IADD R4, R4, 0x1, -R21 ;  /* 0x000000010404e824 */ /* 0x000fc800078e0a15 */
[----:B------:R-:W-:Y:S01]  /*1d270*/  @!P0 IMAD.MOV R4, RZ, RZ, -R4 ;  /* 0x000000ffff048224 */ /* 0x000fe200078e0a04 */
[----:B------:R-:W-:Y:S02]  /*1d280*/  ISETP.GT.U32.AND P3, PT, R21, R2, PT ;  /* 0x000000021500720c */ /* 0x000fe40003f64070 */
[----:B--2---:R-:W-:Y:S02]  /*1d290*/  ISETP.GE.AND P5, PT, R23, RZ, PT ;  /* 0x000000ff1700720c */ /* 0x004fe40003fa6270 */
[----:B------:R-:W2:Y:S04]  /*1d2a0*/  LDL.LU R23, [R1+0x258c] ;  /* 0x00258c0001177983 */ /* 0x000ea80000300800 */
[----:B------:R-:W2:Y:S04]  /*1d2b0*/  LDL.LU R13, [R1+0xb0c] ;  /* 0x000b0c00010d7983 */ /* 0x000ea80000300800 */
[----:B------:R-:W2:Y:S04]  /*1d2c0*/  LDL R6, [R1+0xb24] ;  /* 0x000b240001067983 */ /* 0x000ea80000100800 */
[----:B------:R4:W-:Y:S02]  /*1d2d0*/  STL [R1+0x134], R4 ;  /* 0x0001340401007387 */ /* 0x0009e40000100800 */
[----:B----4-:R-:W-:-:S02]  /*1d2e0*/  IABS R4, R26 ;  /* 0x0000001a00047213 */ /* 0x010fc40000000000 */
[----:B------:R-:W4:Y:S01]  /*1d2f0*/  LDL.LU R26, [R1+0xb10] ;  /* 0x000b1000011a7983 */ /* 0x000f220000300800 */
[----:B------:R-:W-:-:S05]  /*1d300*/  @!P3 IMAD.IADD R2, R2, 0x1, -R21 ;  /* 0x000000010202b824 */ /* 0x000fca00078e0a15 */
[----:B------:R-:W-:Y:S01]  /*1d310*/  ISETP.GT.U32.AND P3, PT, R21, R2, PT ;  /* 0x000000021500720c */ /* 0x000fe20003f64070 */
[----:B------:R-:W-:-:S12]  /*1d320*/  IMAD.MOV R15, RZ, RZ, -R15 ;  /* 0x000000ffff0f7224 */ /* 0x000fd800078e0a0f */
[----:B------:R-:W-:Y:S01]  /*1d330*/  @!P3 IMAD.IADD R2, R2, 0x1, -R21 ;  /* 0x000000010202b824 */ /* 0x000fe200078e0a15 */
[C---:B------:R-:W-:Y:S01]  /*1d340*/  ISETP.GT.U32.AND P3, PT, R21.reuse, R8, PT ;  /* 0x000000081500720c */ /* 0x040fe20003f64070 */
[----:B------:R-:W-:Y:S02]  /*1d350*/  IMAD R10, R21, R15, R10 ;  /* 0x0000000f150a7224 */ /* 0x000fe400078e020a */
[----:B---3--:R-:W-:Y:S02]  /*1d360*/  IMAD.MOV.U32 R15, RZ, RZ, R14 ;  /* 0x000000ffff0f7224 */ /* 0x008fe400078e000e */
[----:B------:R-:W-:-:S08]  /*1d370*/  IMAD.MOV.U32 R14, RZ, RZ, R2 ;  /* 0x000000ffff0e7224 */ /* 0x000fd000078e0002 */
[----:B------:R-:W-:Y:S02]  /*1d380*/  @!P3 IMAD.IADD R8, R8, 0x1, -R21 ;  /* 0x000000010808b824 */ /* 0x000fe400078e0a15 */
[----:B------:R-:W-:-:S03]  /*1d390*/  @!P4 IMAD.MOV R14, RZ, RZ, -R14 ;  /* 0x000000ffff0ec224 */ /* 0x000fc600078e0a0e */
[----:B------:R-:W-:-:S13]  /*1d3a0*/  ISETP.GT.U32.AND P3, PT, R21, R8, PT ;  /* 0x000000081500720c */ /* 0x000fda0003f64070 */
[----:B------:R-:W-:Y:S01]  /*1d3b0*/  @!P3 IMAD.IADD R8, R8, 0x1, -R21 ;  /* 0x000000010808b824 */ /* 0x000fe200078e0a15 */
[----:B--2---:R-:W-:Y:S02]  /*1d3c0*/  IABS R2, R6 ;  /* 0x0000000600027213 */ /* 0x004fe40000000000 */
[----:B------:R-:W2:Y:S04]  /*1d3d0*/  LDL.LU R6, [R1+0xb14] ;  /* 0x000b140001067983 */ /* 0x000ea80000300800 */
[----:B------:R0:W-:Y:S04]  /*1d3e0*/  STL [R1+0x130], R14 ;  /* 0x0001300e01007387 */ /* 0x0001e80000100800 */
[----:B0-----:R-:W3:Y:S01]  /*1d3f0*/  LDL.LU R14, [R1+0x2588] ;  /* 0x00258800010e7983 */ /* 0x001ee20000300800 */
[----:B----4-:R-:W-:-:S03]  /*1d400*/  ISETP.GE.AND P3, PT, R26, RZ, PT ;  /* 0x000000ff1a00720c */ /* 0x010fc60003f66270 */
[----:B------:R-:W4:Y:S01]  /*1d410*/  LDL.LU R26, [R1+0x2584] ;  /* 0x00258400011a7983 */ /* 0x000f220000300800 */
[C---:B------:R-:W-:Y:S02]  /*1d420*/  ISETP.GT.U32.AND P2, PT, R21.reuse, R11, PT ;  /* 0x0000000b1500720c */ /* 0x040fe40003f44070 */
[----:B------:R-:W-:-:S11]  /*1d430*/  ISETP.GT.U32.AND P6, PT, R21, R5, PT ;  /* 0x000000051500720c */ /* 0x000fd60003fc4070 */
[--C-:B------:R-:W-:Y:S01]  /*1d440*/  @!P2 IMAD.IADD R11, R11, 0x1, -R21.reuse ;  /* 0x000000010b0ba824 */ /* 0x100fe200078e0a15 */
[----:B------:R-:W-:Y:S01]  /*1d450*/  ISETP.GT.U32.AND P2, PT, R21, R12, PT ;  /* 0x0000000c1500720c */ /* 0x000fe20003f44070 */
[----:B------:R-:W-:-:S03]  /*1d460*/  @!P6 IMAD.IADD R5, R5, 0x1, -R21 ;  /* 0x000000010505e824 */ /* 0x000fc600078e0a15 */
[C---:B------:R-:W-:Y:S02]  /*1d470*/  ISETP.GT.U32.AND P6, PT, R21.reuse, R11, PT ;  /* 0x0000000b1500720c */ /* 0x040fe40003fc4070 */
[----:B------:R-:W-:-:S07]  /*1d480*/  ISETP.GT.U32.AND P4, PT, R21, R10, PT ;  /* 0x0000000a1500720c */ /* 0x000fce0003f84070 */
[----:B------:R-:W-:Y:S01]  /*1d490*/  @!P2 IMAD.IADD R12, R12, 0x1, -R21 ;  /* 0x000000010c0ca824 */ /* 0x000fe200078e0a15 */
[----:B------:R-:W-:-:S03]  /*1d4a0*/  ISETP.GT.U32.AND P2, PT, R21, R7, PT ;  /* 0x000000071500720c */ /* 0x000fc60003f44070 */
[--C-:B------:R-:W-:Y:S01]  /*1d4b0*/  @!P6 IMAD.IADD R11, R11, 0x1, -R21.reuse ;  /* 0x000000010b0be824 */ /* 0x100fe200078e0a15 */
[----:B------:R-:W-:Y:S01]  /*1d4c0*/  ISETP.GE.AND P6, PT, R13, RZ, PT ;  /* 0x000000ff0d00720c */ /* 0x000fe20003fc6270 */
[----:B------:R-:W-:Y:S01]  /*1d4d0*/  @!P4 IMAD.IADD R10, R10, 0x1, -R21 ;  /* 0x000000010a0ac824 */ /* 0x000fe200078e0a15 */
[----:B------:R0:W-:Y:S01]  /*1d4e0*/  STL [R1+0x2580], R2 ;  /* 0x0025800201007387 */ /* 0x0001e20000100800 */
[----:B------:R-:W-:-:S06]  /*1d4f0*/  @!P1 IMAD.MOV R12, RZ, RZ, -R12 ;  /* 0x000000ffff0c9224 */ /* 0x000fcc00078e0a0c */
[----:B------:R-:W-:Y:S01]  /*1d500*/  @!P2 IMAD.IADD R7, R7, 0x1, -R21 ;  /* 0x000000010707a824 */ /* 0x000fe200078e0a15 */
[----:B--2---:R-:W-:Y:S01]  /*1d510*/  ISETP.GE.AND P4, PT, R6, RZ, PT ;  /* 0x000000ff0600720c */ /* 0x004fe20003f86270 */
[----:B---3--:R-:W-:-:S04]  /*1d520*/  IMAD.HI.U32 R13, R14, R4, RZ ;  /* 0x000000040e0d7227 */ /* 0x008fc800078e00ff */
[----:B------:R-:W-:Y:S01]  /*1d530*/  IMAD.MOV R13, RZ, RZ, -R13 ;  /* 0x000000ffff0d7224 */ /* 0x000fe200078e0a0d */
[----:B------:R-:W-:Y:S01]  /*1d540*/  STL [R1+0x257c], R14 ;  /* 0x00257c0e01007387 */ /* 0x000fe20000100800 */
[----:B----4-:R-:W-:Y:S01]  /*1d550*/  ISETP.GE.AND P2, PT, R26, RZ, PT ;  /* 0x000000ff1a00720c */ /* 0x010fe20003f46270 */
[----:B------:R-:W-:Y:S02]  /*1d560*/  IMAD.HI.U32 R6, R14, R2, RZ ;  /* 0x000000020e067227 */ /* 0x000fe400078e00ff */
[----:B------:R-:W2:Y:S02]  /*1d570*/  LDL.LU R26, [R1+0xb38] ;  /* 0x000b3800011a7983 */ /* 0x000ea40000300800 */
[----:B------:R-:W-:Y:S02]  /*1d580*/  IMAD R4, R21, R13, R4 ;  /* 0x0000000d15047224 */ /* 0x000fe400078e0204 */
[----:B------:R-:W3:Y:S01]  /*1d590*/  LDL.LU R13, [R1+0xb28] ;  /* 0x000b2800010d7983 */ /* 0x000ee20000300800 */
[----:B0-----:R-:W-:-:S03]  /*1d5a0*/  IMAD.MOV.U32 R2, RZ, RZ, R11 ;  /* 0x000000ffff027224 */ /* 0x001fc600078e000b */
[----:B------:R-:W4:Y:S04]  /*1d5b0*/  LDL.LU R11, [R1+0xb20] ;  /* 0x000b2000010b7983 */ /* 0x000f280000300800 */
[----:B------:R0:W-:Y:S04]  /*1d5c0*/  STL [R1+0x12c], R12 ;  /* 0x00012c0c01007387 */ /* 0x0001e80000100800 */
[----:B0-----:R-:W2:Y:S01]  /*1d5d0*/  LDL.LU R12, [R1+0xb24] ;  /* 0x000b2400010c7983 */ /* 0x001ea20000300800 */
[----:B------:R-:W-:Y:S01]  /*1d5e0*/  ISETP.GT.U32.AND P0, PT, R21, R5, PT ;  /* 0x000000051500720c */ /* 0x000fe20003f04070 */
[----:B------:R-:W-:-:S05]  /*1d5f0*/  @!P5 IMAD.MOV R2, RZ, RZ, -R2 ;  /* 0x000000ffff02d224 */ /* 0x000fca00078e0a02 */
[----:B------:R0:W-:Y:S07]  /*1d600*/  STL [R1+0x128], R2 ;  /* 0x0001280201007387 */ /* 0x0001ee0000100800 */
[----:B------:R-:W-:-:S04]  /*1d610*/  @!P0 IMAD.IADD R5, R5, 0x1, -R21 ;  /* 0x0000000105058824 */ /* 0x000fc800078e0a15 */
[----:B0-----:R-:W-:Y:S01]  /*1d620*/  IMAD.MOV.U32 R2, RZ, RZ, R5 ;  /* 0x000000ffff027224 */ /* 0x001fe200078e0005 */
[----:B------:R-:W-:-:S03]  /*1d630*/  ISETP.GT.U32.AND P0, PT, R21, R9, PT ;  /* 0x000000091500720c */ /* 0x000fc60003f04070 */
[----:B------:R-:W-:Y:S02]  /*1d640*/  @!P6 IMAD.MOV R2, RZ, RZ, -R2 ;  /* 0x000000ffff02e224 */ /* 0x000fe400078e0a02 */
[----:B------:R-:W-:Y:S02]  /*1d650*/  IMAD.MOV.U32 R14, RZ, RZ, R8 ;  /* 0x000000ffff0e7224 */ /* 0x000fe400078e0008 */
[----:B------:R-:W4:Y:S04]  /*1d660*/  LDL.LU R8, [R1+0xb1c] ;  /* 0x000b1c0001087983 */ /* 0x000f280000300800 */
[----:B------:R0:W-:Y:S01]  /*1d670*/  STL [R1+0x120], R2 ;  /* 0x0001200201007387 */ /* 0x0001e20000100800 */
[----:B------:R-:W-:Y:S02]  /*1d680*/  @!P3 IMAD.MOV R14, RZ, RZ, -R14 ;  /* 0x000000ffff0eb224 */ /* 0x000fe400078e0a0e */
[----:B------:R-:W-:Y:S01]  /*1d690*/  @!P0 IMAD.IADD R9, R9, 0x1, -R21 ;  /* 0x0000000109098824 */ /* 0x000fe200078e0a15 */
[----:B0-----:R-:W4:Y:S01]  /*1d6a0*/  LDL.LU R2, [R1+0x2580] ;  /* 0x0025800001027983 */ /* 0x001f220000300800 */
[----:B------:R-:W-:-:S02]  /*1d6b0*/  ISETP.GT.U32.AND P0, PT, R21, R10, PT ;  /* 0x0000000a1500720c */ /* 0x000fc40003f04070 */
[C---:B------:R-:W-:Y:S01]  /*1d6c0*/  ISETP.GT.U32.AND P5, PT, R21.reuse, R7, PT ;  /* 0x000000071500720c */ /* 0x040fe20003fa4070 */
[----:B------:R0:W-:Y:S01]  /*1d6d0*/  STL [R1+0x1b4], R14 ;  /* 0x0001b40e01007387 */ /* 0x0001e20000100800 */
[C---:B------:R-:W-:Y:S02]  /*1d6e0*/  ISETP.GT.U32.AND P1, PT, R21.reuse, R9, PT ;  /* 0x000000091500720c */ /* 0x040fe40003f24070 */
[----:B------:R-:W-:Y:S01]  /*1d6f0*/  ISETP.GT.U32.AND P6, PT, R21, R4, PT ;  /* 0x000000041500720c */ /* 0x000fe20003fc4070 */
[----:B0-----:R-:W4:Y:S06]  /*1d700*/  LDL.LU R14, [R1+0x257c] ;  /* 0x00257c00010e7983 */ /* 0x001f2c0000300800 */
[----:B------:R-:W-:-:S02]  /*1d710*/  @!P0 IMAD.IADD R10, R10, 0x1, -R21 ;  /* 0x000000010a0a8824 */ /* 0x000fc400078e0a15 */
[--C-:B------:R-:W-:Y:S02]  /*1d720*/  @!P5 IMAD.IADD R7, R7, 0x1, -R21.reuse ;  /* 0x000000010707d824 */ /* 0x100fe400078e0a15 */
[--C-:B------:R-:W-:Y:S02]  /*1d730*/  @!P1 IMAD.IADD R9, R9, 0x1, -R21.reuse ;  /* 0x0000000109099824 */ /* 0x100fe400078e0a15 */
[----:B------:R-:W-:Y:S01]  /*1d740*/  @!P6 IMAD.IADD R4, R4, 0x1, -R21 ;  /* 0x000000010404e824 */ /* 0x000fe200078e0a15 */
[----:B---3--:R-:W-:Y:S02]  /*1d750*/  IABS R5, R13 ;  /* 0x0000000d00057213 */ /* 0x008fe40000000000 */
[----:B------:R-:W-:Y:S01]  /*1d760*/  ISETP.GE.AND P6, PT, R13, RZ, PT ;  /* 0x000000ff0d00720c */ /* 0x000fe20003fc6270 */
[----:B------:R-:W-:-:S04]  /*1d770*/  IMAD.MOV.U32 R13, RZ, RZ, R7 ;  /* 0x000000ffff0d7224 */ /* 0x000fc800078e0007 */
[----:B------:R-:W-:Y:S01]  /*1d780*/  @!P2 IMAD.MOV R13, RZ, RZ, -R13 ;  /* 0x000000ffff0da224 */ /* 0x000fe200078e0a0d */
[----:B--2---:R-:W-:Y:S01]  /*1d790*/  ISETP.GE.AND P1, PT, R12, RZ, PT ;  /* 0x000000ff0c00720c */ /* 0x004fe20003f26270 */
[----:B------:R-:W-:-:S04]  /*1d7a0*/  IMAD.MOV.U32 R12, RZ, RZ, R10 ;  /* 0x000000ffff0c7224 */ /* 0x000fc800078e000a */
[----:B------:R-:W-:-:S05]  /*1d7b0*/  @!P4 IMAD.MOV R12, RZ, RZ, -R12 ;  /* 0x000000ffff0cc224 */ /* 0x000fca00078e0a0c */
[----:B------:R0:W-:Y:S04]  /*1d7c0*/  STL [R1+0x11c], R12 ;  /* 0x00011c0c01007387 */ /* 0x0001e80000100800 */
[----:B0-----:R-:W2:Y:S04]  /*1d7d0*/  LDL.LU R12, [R1+0xb60] ;  /* 0x000b6000010c7983 */ /* 0x001ea80000300800 */
[----:B------:R0:W-:Y:S04]  /*1d7e0*/  STL [R1+0x1ac], R13 ;  /* 0x0001ac0d01007387 */ /* 0x0001e80000100800 */
[----:B0-----:R-:W3:Y:S01]  /*1d7f0*/  LDL.LU R13, [R1+0xb64] ;  /* 0x000b6400010d7983 */ /* 0x001ee20000300800 */
[----:B------:R-:W-:-:S04]  /*1d800*/  IMAD.MOV R6, RZ, RZ, -R6 ;  /* 0x000000ffff067224 */ /* 0x000fc800078e0a06 */
[----:B----4-:R-:W-:-:S05]  /*1d810*/  IMAD R2, R21, R6, R2 ;  /* 0x0000000615027224 */ /* 0x010fca00078e0202 */
[----:B------:R-:W-:Y:S02]  /*1d820*/  ISETP.GT.U32.AND P0, PT, R21, R2, PT ;  /* 0x000000021500720c */ /* 0x000fe40003f04070 */
[----:B------:R-:W-:Y:S01]  /*1d830*/  ISETP.GE.AND P3, PT, R8, RZ, PT ;  /* 0x000000ff0800720c */ /* 0x000fe20003f66270 */
[----:B------:R-:W-:-:S04]  /*1d840*/  IMAD.HI.U32 R8, R14, R5, RZ ;  /* 0x000000050e087227 */ /* 0x000fc800078e00ff */
[----:B------:R-:W-:-:S06]  /*1d850*/  IMAD.MOV R8, RZ, RZ, -R8 ;  /* 0x000000ffff087224 */ /* 0x000fcc00078e0a08 */
[----:B------:R-:W-:Y:S01]  /*1d860*/  @!P0 IMAD.IADD R2, R2, 0x1, -R21 ;  /* 0x0000000102028824 */ /* 0x000fe200078e0a15 */
[----:B------:R-:W-:Y:S01]  /*1d870*/  ISETP.GE.AND P5, PT, R11, RZ, PT ;  /* 0x000000ff0b00720c */ /* 0x000fe20003fa6270 */
[C---:B------:R-:W-:Y:S01]  /*1d880*/  IMAD R5, R21.reuse, R8, R5 ;  /* 0x0000000815057224 */ /* 0x040fe200078e0205 */
[C---:B------:R-:W-:Y:S01]  /*1d890*/  ISETP.GT.U32.AND P0, PT, R21.reuse, R4, PT ;  /* 0x000000041500720c */ /* 0x040fe20003f04070 */
[----:B------:R-:W-:Y:S01]  /*1d8a0*/  IMAD.MOV.U32 R10, RZ, RZ, R15 ;  /* 0x000000ffff0a7224 */ /* 0x000fe200078e000f */
[----:B------:R-:W-:Y:S02]  /*1d8b0*/  IABS R11, R15 ;  /* 0x0000000f000b7213 */ /* 0x000fe40000000000 */
[----:B------:R-:W4:Y:S01]  /*1d8c0*/  LDL R15, [R1+0xb3c] ;  /* 0x000b3c00010f7983 */ /* 0x000f220000100800 */
[C---:B------:R-:W-:Y:S02]  /*1d8d0*/  ISETP.GT.U32.AND P4, PT, R21.reuse, R2, PT ;  /* 0x000000021500720c */ /* 0x040fe40003f84070 */
[----:B------:R-:W-:Y:S01]  /*1d8e0*/  ISETP.GT.U32.AND P2, PT, R21, R5, PT ;  /* 0x000000051500720c */ /* 0x000fe20003f44070 */
[----:B------:R-:W-:Y:S01]  /*1d8f0*/  @!P3 IMAD.MOV R9, RZ, RZ, -R9 ;  /* 0x000000ffff09b224 */ /* 0x000fe200078e0a09 */
[----:B------:R-:W-:-:S04]  /*1d900*/  IABS R6, R26 ;  /* 0x0000001a00067213 */ /* 0x000fc80000000000 */
[--C-:B------:R-:W-:Y:S01]  /*1d910*/  @!P0 IMAD.IADD R4, R4, 0x1, -R21.reuse ;  /* 0x0000000104048824 */ /* 0x100fe200078e0a15 */
[----:B------:R-:W-:Y:S01]  /*1d920*/  ISETP.GE.AND P0, PT, R26, RZ, PT ;  /* 0x000000ff1a00720c */ /* 0x000fe20003f06270 */
[----:B------:R0:W-:Y:S03]  /*1d930*/  STL [R1+0x1a0], R9 ;  /* 0x0001a00901007387 */ /* 0x0001e60000100800 */
[--C-:B------:R-:W-:Y:S01]  /*1d940*/  @!P4 IMAD.IADD R2, R2, 0x1, -R21.reuse ;  /* 0x000000010202c824 */ /* 0x100fe200078e0a15 */
[----:B------:R-:W4:Y:S01]  /*1d950*/  LDL R26, [R1+0xb44] ;  /* 0x000b4400011a7983 */ /* 0x000f220000100800 */
[----:B------:R-:W-:Y:S02]  /*1d960*/  @!P2 IMAD.IADD R5, R5, 0x1, -R21 ;  /* 0x000000010505a824 */ /* 0x000fe400078e0a15 */
[----:B0-----:R-:W-:-:S04]  /*1d970*/  IMAD.MOV.U32 R9, RZ, RZ, R4 ;  /* 0x000000ffff097224 */ /* 0x001fc800078e0004 */
[----:B------:R-:W-:-:S05]  /*1d980*/  @!P5 IMAD.MOV R9, RZ, RZ, -R9 ;  /* 0x000000ffff09d224 */ /* 0x000fca00078e0a09 */
[----:B------:R0:W-:Y:S04]  /*1d990*/  STL [R1+0x1a8], R9 ;  /* 0x0001a80901007387 */ /* 0x0001e80000100800 */
[----:B------:R1:W-:Y:S01]  /*1d9a0*/  STL [R1+0x2574], R25 ;  /* 0x0025741901007387 */ /* 0x0003e20000100800 */
[----:B0-----:R-:W-:Y:S02]  /*1d9b0*/  IABS R9, R25 ;  /* 0x0000001900097213 */ /* 0x001fe40000000000 */
[----:B--2---:R-:W-:Y:S02]  /*1d9c0*/  ISETP.GE.AND P4, PT, R12, RZ, PT ;  /* 0x000000ff0c00720c */ /* 0x004fe40003f86270 */
[----:B------:R-:W-:Y:S02]  /*1d9d0*/  IABS R4, R12 ;  /* 0x0000000c00047213 */ /* 0x000fe40000000000 */
[----:B---3--:R-:W-:-:S02]  /*1d9e0*/  ISETP.GE.AND P2, PT, R13, RZ, PT ;  /* 0x000000ff0d00720c */ /* 0x008fc40003f46270 */
[----:B------:R-:W-:Y:S01]  /*1d9f0*/  IABS R12, R13 ;  /* 0x0000000d000c7213 */ /* 0x000fe20000000000 */
[----:B------:R-:W-:-:S04]  /*1da00*/  IMAD.MOV.U32 R13, RZ, RZ, R2 ;  /* 0x000000ffff0d7224 */ /* 0x000fc800078e0002 */
[----:B------:R-:W-:-:S05]  /*1da10*/  @!P1 IMAD.MOV R13, RZ, RZ, -R13 ;  /* 0x000000ffff0d9224 */ /* 0x000fca00078e0a0d */
[----:B------:R0:W-:Y:S04]  /*1da20*/  STL [R1+0x1a4], R13 ;  /* 0x0001a40d01007387 */ /* 0x0001e80000100800 */
[----:B-1----:R-:W2:Y:S01]  /*1da30*/  LDL R25, [R1+0xb48] ;  /* 0x000b480001197983 */ /* 0x002ea20000100800 */
[----:B------:R-:W-:Y:S02]  /*1da40*/  ISETP.GE.AND P3, PT, R10, RZ, PT ;  /* 0x000000ff0a00720c */ /* 0x000fe40003f66270 */
[----:B------:R-:W-:Y:S01]  /*1da50*/  ISETP.GT.U32.AND P5, PT, R21, R5, PT ;  /* 0x000000051500720c */ /* 0x000fe20003fa4070 */
[----:B------:R-:W-:-:S04]  /*1da60*/  IMAD.HI.U32 R7, R14, R6, RZ ;  /* 0x000000060e077227 */ /* 0x000fc800078e00ff */
[----:B------:R-:W-:Y:S01]  /*1da70*/  IMAD.MOV R7, RZ, RZ, -R7 ;  /* 0x000000ffff077224 */ /* 0x000fe200078e0a07 */
[----:B----4-:R-:W-:Y:S01]  /*1da80*/  IABS R10, R15 ;  /* 0x0000000f000a7213 */ /* 0x010fe20000000000 */
[C---:B------:R-:W-:Y:S01]  /*1da90*/  IMAD.HI.U32 R2, R14.reuse, R12, RZ ;  /* 0x0000000c0e027227 */ /* 0x040fe200078e00ff */
[----:B------:R-:W3:Y:S03]  /*1daa0*/  LDL R15, [R1+0xb4c] ;  /* 0x000b4c00010f7983 */ /* 0x000ee60000100800 */
[----:B0-----:R-:W-:-:S04]  /*1dab0*/  IMAD.HI.U32 R13, R14, R10, RZ ;  /* 0x0000000a0e0d7227 */ /* 0x001fc800078e00ff */
[----:B------:R-:W-:Y:S02]  /*1dac0*/  IMAD.MOV R13, RZ, RZ, -R13 ;  /* 0x000000ffff0d7224 */ /* 0x000fe400078e0a0d */
[C---:B------:R-:W-:Y:S02]  /*1dad0*/  IMAD R6, R21.reuse, R7, R6 ;  /* 0x0000000715067224 */ /* 0x040fe400078e0206 */
[----:B------:R-:W-:Y:S01]  /*1dae0*/  IMAD R10, R21, R13, R10 ;  /* 0x0000000d150a7224 */ /* 0x000fe200078e020a */
[----:B------:R-:W-:Y:S01]  /*1daf0*/  IABS R7, R26 ;  /* 0x0000001a00077213 */ /* 0x000fe20000000000 */
[----:B------:R-:W-:Y:S01]  /*1db00*/  IMAD.MOV R2, RZ, RZ, -R2 ;  /* 0x000000ffff027224 */ /* 0x000fe200078e0a02 */
[----:B------:R-:W4:Y:S01]  /*1db10*/  LDL R26, [R1+0xb50] ;  /* 0x000b5000011a7983 */ /* 0x000f220000100800 */
[----:B------:R-:W-:Y:S02]  /*1db20*/  @!P5 IMAD.IADD R5, R5, 0x1, -R21 ;  /* 0x000000010505d824 */ /* 0x000fe400078e0a15 */
[----:B------:R-:W-:Y:S01]  /*1db30*/  IMAD R12, R21, R2, R12 ;  /* 0x00000002150c7224 */ /* 0x000fe200078e020c */
[----:B------:R0:W-:Y:S01]  /*1db40*/  STL [R1+0x2578], R10 ;  /* 0x0025780a01007387 */ /* 0x0001e20000100800 */
[----:B------:R-:W-:-:S04]  /*1db50*/  IMAD.HI.U32 R2, R14, R7, RZ ;  /* 0x000000070e027227 */ /* 0x000fc800078e00ff */
[----:B------:R-:W-:Y:S02]  /*1db60*/  IMAD.MOV R2, RZ, RZ, -R2 ;  /* 0x000000ffff027224 */ /* 0x000fe400078e0a02 */
[----:B0-----:R-:W-:-:S04]  /*1db70*/  IMAD.MOV.U32 R10, RZ, RZ, R5 ;  /* 0x000000ffff0a7224 */ /* 0x001fc800078e0005 */
[----:B------:R-:W-:Y:S02]  /*1db80*/  @!P6 IMAD.MOV R10, RZ, RZ, -R10 ;  /* 0x000000ffff0ae224 */ /* 0x000fe400078e0a0a */
[----:B------:R-:W-:-:S03]  /*1db90*/  IMAD R7, R21, R2, R7 ;  /* 0x0000000215077224 */ /* 0x000fc600078e0207 */
[----:B------:R0:W-:Y:S01]  /*1dba0*/  STL [R1+0x118], R10 ;  /* 0x0001180a01007387 */ /* 0x0001e20000100800 */
[----:B------:R-:W-:Y:S01]  /*1dbb0*/  IMAD.HI.U32 R8, R14, R11, RZ ;  /* 0x0000000b0e087227 */ /* 0x000fe200078e00ff */
[----:B--2---:R-:W-:Y:S02]  /*1dbc0*/  IABS R2, R25 ;  /* 0x0000001900027213 */ /* 0x004fe40000000000 */
[----:B------:R-:W2:Y:S01]  /*1dbd0*/  LDL.LU R25, [R1+0xb3c] ;  /* 0x000b3c0001197983 */ /* 0x000ea20000300800 */
[----:B------:R-:W-:-:S04]  /*1dbe0*/  IMAD.MOV R8, RZ, RZ, -R8 ;  /* 0x000000ffff087224 */ /* 0x000fc800078e0a08 */
[C---:B------:R-:W-:Y:S01]  /*1dbf0*/  IMAD R11, R21.reuse, R8, R11 ;  /* 0x00000008150b7224 */ /* 0x040fe200078e020b */
[----:B------:R-:W-:-:S04]  /*1dc00*/  ISETP.GT.U32.AND P5, PT, R21, R6, PT ;  /* 0x000000061500720c */ /* 0x000fc80003fa4070 */
[----:B------:R-:W-:Y:S01]  /*1dc10*/  ISETP.GT.U32.AND P1, PT, R21, R11, PT ;  /* 0x0000000b1500720c */ /* 0x000fe20003f24070 */
[----:B------:R-:W-:-:S08]  /*1dc20*/  IMAD.HI.U32 R8, R14, R4, RZ ;  /* 0x000000040e087227 */ /* 0x000fd000078e00ff */
[----:B------:R-:W-:-:S04]  /*1dc30*/  @!P5 IMAD.IADD R6, R6, 0x1, -R21 ;  /* 0x000000010606d824 */ /* 0x000fc800078e0a15 */
[----:B------:R-:W-:-:S05]  /*1dc40*/  @!P1 IMAD.IADD R11, R11, 0x1, -R21 ;  /* 0x000000010b0b9824 */ /* 0x000fca00078e0a15 */
[----:B------:R-:W-:Y:S01]  /*1dc50*/  ISETP.GT.U32.AND P5, PT, R21, R11, PT ;  /* 0x0000000b1500720c */ /* 0x000fe20003fa4070 */
[----:B------:R-:W-:-:S04]  /*1dc60*/  IMAD.MOV R8, RZ, RZ, -R8 ;  /* 0x000000ffff087224 */ /* 0x000fc800078e0a08 */
[----:B------:R-:W-:Y:S02]  /*1dc70*/  IMAD R4, R21, R8, R4 ;  /* 0x0000000815047224 */ /* 0x000fe400078e0204 */
[----:B------:R-:W-:Y:S01]  /*1dc80*/  IMAD.HI.U32 R8, R14, R9, RZ ;  /* 0x000000090e087227 */ /* 0x000fe200078e00ff */
[----:B----4-:R-:W-:Y:S02]  /*1dc90*/  IABS R5, R26 ;  /* 0x0000001a00057213 */ /* 0x010fe40000000000 */
[----:B------:R-:W4:Y:S01]  /*1dca0*/  LDL.LU R26, [R1+0xb58] ;  /* 0x000b5800011a7983 */ /* 0x000f220000300800 */
[----:B------:R-:W-:Y:S02]  /*1dcb0*/  IMAD.MOV R8, RZ, RZ, -R8 ;  /* 0x000000ffff087224 */ /* 0x000fe400078e0a08 */
[----:B------:R-:W-:Y:S01]  /*1dcc0*/  @!P5 IMAD.IADD R11, R11, 0x1, -R21 ;  /* 0x000000010b0bd824 */ /* 0x000fe200078e0a15 */
[C---:B------:R-:W-:Y:S01]  /*1dcd0*/  ISETP.GT.U32.AND P5, PT, R21.reuse, R12, PT ;  /* 0x0000000c1500720c */ /* 0x040fe20003fa4070 */
[----:B------:R-:W-:Y:S01]  /*1dce0*/  IMAD R9, R21, R8, R9 ;  /* 0x0000000815097224 */ /* 0x000fe200078e0209 */
[----:B---3--:R-:W-:Y:S01]  /*1dcf0*/  IABS R8, R15 ;  /* 0x0000000f00087213 */ /* 0x008fe20000000000 */
[----:B0-----:R-:W-:-:S02]  /*1dd00*/  IMAD.MOV.U32 R10, RZ, RZ, R11 ;  /* 0x000000ffff0a7224 */ /* 0x001fc400078e000b */
[----:B------:R-:W-:-:S04]  /*1dd10*/  IMAD.HI.U32 R15, R14, R2, RZ ;  /* 0x000000020e0f7227 */ /* 0x000fc800078e00ff */
[----:B------:R-:W-:-:S04]  /*1dd20*/  IMAD.HI.U32 R11, R14, R5, RZ ;  /* 0x000000050e0b7227 */ /* 0x000fc800078e00ff */
[----:B------:R-:W-:Y:S02]  /*1dd30*/  @!P3 IMAD.MOV R10, RZ, RZ, -R10 ;  /* 0x000000ffff0ab224 */ /* 0x000fe400078e0a0a */
[----:B------:R-:W-:Y:S02]  /*1dd40*/  IMAD.MOV R15, RZ, RZ, -R15 ;  /* 0x000000ffff0f7224 */ /* 0x000fe400078e0a0f */
[----:B------:R-:W-:Y:S01]  /*1dd50*/  IMAD.MOV R11, RZ, RZ, -R11 ;  /* 0x000000ffff0b7224 */ /* 0x000fe200078e0a0b */
[----:B------:R0:W-:Y:S01]  /*1dd60*/  STL [R1+0x114], R10 ;  /* 0x0001140a01007387 */ /* 0x0001e20000100800 */
[----:B------:R-:W-:Y:S02]  /*1dd70*/  @!P5 IMAD.IADD R12, R12, 0x1, -R21 ;  /* 0x000000010c0cd824 */ /* 0x000fe400078e0a15 */
[C---:B------:R-:W-:Y:S02]  /*1dd80*/  IMAD R2, R21.reuse, R15, R2 ;  /* 0x0000000f15027224 */ /* 0x040fe400078e0202 */
[----:B------:R-:W-:Y:S01]  /*1dd90*/  IMAD R5, R21, R11, R5 ;  /* 0x0000000b15057224 */ /* 0x000fe200078e0205 */
[----:B0-----:R-:W3:Y:S01]  /*1dda0*/  LDL.LU R10, [R1+0x2578] ;  /* 0x00257800010a7983 */ /* 0x001ee20000300800 */
[----:B--2---:R-:W-:-:S03]  /*1ddb0*/  ISETP.GE.AND P5, PT, R25, RZ, PT ;  /* 0x000000ff1900720c */ /* 0x004fc60003fa6270 */
[----:B------:R-:W2:Y:S04]  /*1ddc0*/  LDL.LU R25, [R1+0x2574] ;  /* 0x0025740001197983 */ /* 0x000ea80000300800 */
[----:B------:R-:W3:Y:S04]  /*1ddd0*/  LDL.LU R15, [R1+0xb54] ;  /* 0x000b5400010f7983 */ /* 0x000ee80000300800 */
[----:B------:R-:W3:Y:S01]  /*1dde0*/  LDL.LU R11, [R1+0xb48] ;  /* 0x000b4800010b7983 */ /* 0x000ee20000300800 */
[C---:B------:R-:W-:Y:S02]  /*1ddf0*/  ISETP.GT.U32.AND P1, PT, R21.reuse, R4, PT ;  /* 0x000000041500720c */ /* 0x040fe40003f24070 */
[----:B------:R-:W-:-:S11]  /*1de00*/  ISETP.GT.U32.AND P6, PT, R21, R6, PT ;  /* 0x000000061500720c */ /* 0x000fd60003fc4070 */
[--C-:B------:R-:W-:Y:S02]  /*1de10*/  @!P1 IMAD.IADD R4, R4, 0x1, -R21.reuse ;  /* 0x0000000104049824 */ /* 0x100fe400078e0a15 */
[----:B------:R-:W-:-:S03]  /*1de20*/  @!P6 IMAD.IADD R6, R6, 0x1, -R21 ;  /* 0x000000010606e824 */ /* 0x000fc600078e0a15 */
[----:B------:R-:W-:Y:S01]  /*1de30*/  ISETP.GT.U32.AND P1, PT, R21, R4, PT ;  /* 0x000000041500720c */ /* 0x000fe20003f24070 */
[----:B------:R-:W-:Y:S02]  /*1de40*/  @!P0 IMAD.MOV R6, RZ, RZ, -R6 ;  /* 0x000000ffff068224 */ /* 0x000fe400078e0a06 */
[----:B------:R-:W-:-:S04]  /*1de50*/  IMAD.HI.U32 R13, R14, R8, RZ ;  /* 0x000000080e0d7227 */ /* 0x000fc800078e00ff */
[----:B------:R-:W-:-:S04]  /*1de60*/  IMAD.MOV R13, RZ, RZ, -R13 ;  /* 0x000000ffff0d7224 */ /* 0x000fc800078e0a0d */
[----:B------:R-:W-:Y:S02]  /*1de70*/  IMAD R8, R21, R13, R8 ;  /* 0x0000000d15087224 */ /* 0x000fe400078e0208 */
[----:B------:R-:W-:Y:S02]  /*1de80*/  @!P1 IMAD.IADD R4, R4, 0x1, -R21 ;  /* 0x0000000104049824 */ /* 0x000fe400078e0a15 */
[----:B--2---:R-:W-:Y:S01]  /*1de90*/  IMAD.MOV.U32 R13, RZ, RZ, R25 ;  /* 0x000000ffff0d7224 */ /* 0x004fe200078e0019 */
[----:B---3--:R0:W-:Y:S04]  /*1dea0*/  STL [R1+0x2570], R11 ;  /* 0x0025700b01007387 */ /* 0x0081e80000100800 */
[----:B------:R-:W-:Y:S01]  /*1deb0*/  STL [R1+0x110], R6 ;  /* 0x0001100601007387 */ /* 0x000fe20000100800 */
[----:B------:R-:W-:-:S03]  /*1dec0*/  IMAD.MOV.U32 R25, RZ, RZ, R4 ;  /* 0x000000ffff197224 */ /* 0x000fc600078e0004 */
[----:B0-----:R-:W2:Y:S01]  /*1ded0*/  LDL.LU R11, [R1+0xb44] ;  /* 0x000b4400010b7983 */ /* 0x001ea20000300800 */
[----:B------:R-:W-:-:S03]  /*1dee0*/  IABS R4, R15 ;  /* 0x0000000f00047213 */ /* 0x000fc60000000000 */
[----:B------:R0:W-:Y:S04]  /*1def0*/  STL [R1+0x256c], R15 ;  /* 0x00256c0f01007387 */ /* 0x0001e80000100800 */
[----:B0-----:R-:W3:Y:S01]  /*1df00*/  LDL.LU R15, [R1+0xb4c] ;  /* 0x000b4c00010f7983 */ /* 0x001ee20000300800 */
[C---:B------:R-:W-:Y:S02]  /*1df10*/  ISETP.GT.U32.AND P3, PT, R21.reuse, R10, PT ;  /* 0x0000000a1500720c */ /* 0x040fe40003f64070 */
[C---:B------:R-:W-:Y:S02]  /*1df20*/  ISETP.GT.U32.AND P1, PT, R21.reuse, R7, PT ;  /* 0x000000071500720c */ /* 0x040fe40003f24070 */
[----:B------:R-:W-:-:S09]  /*1df30*/  ISETP.GT.U32.AND P6, PT, R21, R9, PT ;  /* 0x000000091500720c */ /* 0x000fd20003fc4070 */
[--C-:B------:R-:W-:Y:S01]  /*1df40*/  @!P3 IMAD.IADD R10, R10, 0x1, -R21.reuse ;  /* 0x000000010a0ab824 */ /* 0x100fe200078e0a15 */
[----:B------:R-:W-:Y:S01]  /*1df50*/  ISETP.GT.U32.AND P3, PT, R21, R12, PT ;  /* 0x0000000c1500720c */ /* 0x000fe20003f64070 */
[--C-:B------:R-:W-:Y:S02]  /*1df60*/  @!P1 IMAD.IADD R7, R7, 0x1, -R21.reuse ;  /* 0x0000000107079824 */ /* 0x100fe400078e0a15 */
[----:B------:R-:W-:-:S03]  /*1df70*/  @!P6 IMAD.IADD R9, R9, 0x1, -R21 ;  /* 0x000000010909e824 */ /* 0x000fc600078e0a15 */
[C---:B------:R-:W-:Y:S02]  /*1df80*/  ISETP.GT.U32.AND P1, PT, R21.reuse, R7, PT ;  /* 0x000000071500720c */ /* 0x040fe40003f24070 */
[----:B------:R-:W-:Y:S01]  /*1df90*/  ISETP.GT.U32.AND P6, PT, R21, R10, PT ;  /* 0x0000000a1500720c */ /* 0x000fe20003fc4070 */
[----:B------:R-:W-:-:S04]  /*1dfa0*/  @!P4 IMAD.MOV R25, RZ, RZ, -R25 ;  /* 0x000000ffff19c224 */ /* 0x000fc800078e0a19 */
[--C-:B------:R-:W-:Y:S01]  /*1dfb0*/  @!P3 IMAD.IADD R12, R12, 0x1, -R21.reuse ;  /* 0x000000010c0cb824 */ /* 0x100fe200078e0a15 */
[----:B------:R-:W-:Y:S01]  /*1dfc0*/  ISETP.GT.U32.AND P3, PT, R21, R8, PT ;  /* 0x000000081500720c */ /* 0x000fe20003f64070 */
[----:B------:R0:W-:Y:S04]  /*1dfd0*/  STL [R1+0x108], R25 ;  /* 0x0001081901007387 */ /* 0x0001e80000100800 */
[--C-:B------:R-:W-:Y:S02]  /*1dfe0*/  @!P1 IMAD.IADD R7, R7, 0x1, -R21.reuse ;  /* 0x0000000107079824 */ /* 0x100fe400078e0a15 */
[----:B------:R-:W-:Y:S01]  /*1dff0*/  @!P6 IMAD.IADD R10, R10, 0x1, -R21 ;  /* 0x000000010a0ae824 */ /* 0x000fe200078e0a15 */
[----:B0-----:R-:W4:Y:S01]  /*1e000*/  LDL.LU R25, [R1+0xb5c] ;  /* 0x000b5c0001197983 */ /* 0x001f220000300800 */
[----:B------:R-:W-:Y:S01]  /*1e010*/  ISETP.GE.AND P6, PT, R13, RZ, PT ;  /* 0x000000ff0d00720c */ /* 0x000fe20003fc6270 */
[----:B------:R-:W-:-:S04]  /*1e020*/  IMAD.HI.U32 R13, R14, R4, RZ ;  /* 0x000000040e0d7227 */ /* 0x000fc800078e00ff */
[----:B------:R-:W-:Y:S02]  /*1e030*/  @!P3 IMAD.IADD R8, R8, 0x1, -R21 ;  /* 0x000000010808b824 */ /* 0x000fe400078e0a15 */
[----:B------:R-:W-:-:S04]  /*1e040*/  IMAD.MOV R13, RZ, RZ, -R13 ;  /* 0x000000ffff0d7224 */ /* 0x000fc800078e0a0d */
[----:B------:R-:W-:Y:S01]  /*1e050*/  IMAD R4, R21, R13, R4 ;  /* 0x0000000d15047224 */ /* 0x000fe200078e0204 */
[----:B--2---:R-:W-:Y:S02]  /*1e060*/  ISETP.GE.AND P1, PT, R11, RZ, PT ;  /* 0x000000ff0b00720c */ /* 0x004fe40003f26270 */
[----:B------:R-:W2:Y:S04]  /*1e070*/  LDL.LU R11, [R1+0x2570] ;  /* 0x00257000010b7983 */ /* 0x000ea80000300800 */
[----:B------:R-:W2:Y:S01]  /*1e080*/  LDL.LU R13, [R1+0xb68] ;  /* 0x000b6800010d7983 */ /* 0x000ea20000300800 */
[----:B---3--:R-:W-:Y:S01]  /*1e090*/  ISETP.GE.AND P3, PT, R15, RZ, PT ;  /* 0x000000ff0f00720c */ /* 0x008fe20003f66270 */
[----:B------:R-:W-:Y:S02]  /*1e0a0*/  IMAD.MOV.U32 R15, RZ, RZ, R12 ;  /* 0x000000ffff0f7224 */ /* 0x000fe400078e000c */
[----:B------:R-:W3:Y:S02]  /*1e0b0*/  LDL.LU R12, [R1+0xb50] ;  /* 0x000b5000010c7983 */ /* 0x000ee40000300800 */
[----:B------:R-:W-:-:S05]  /*1e0c0*/  @!P2 IMAD.MOV R15, RZ, RZ, -R15 ;  /* 0x000000ffff0fa224 */ /* 0x000fca00078e0a0f */
[----:B------:R0:W-:Y:S04]  /*1e0d0*/  STL [R1+0x104], R15 ;  /* 0x0001040f01007387 */ /* 0x0001e80000100800 */
[----:B0-----:R-:W3:Y:S01]  /*1e0e0*/  LDL.LU R15, [R1+0x256c] ;  /* 0x00256c00010f7983 */ /* 0x001ee20000300800 */
[C---:B------:R-:W-:Y:S02]  /*1e0f0*/  ISETP.GT.U32.AND P0, PT, R21.reuse, R9, PT ;  /* 0x000000091500720c */ /* 0x040fe40003f04070 */
[----:B------:R-:W-:-:S11]  /*1e100*/  ISETP.GT.U32.AND P4, PT, R21, R2, PT ;  /* 0x000000021500720c */ /* 0x000fd60003f84070 */
[--C-:B------:R-:W-:Y:S01]  /*1e110*/  @!P0 IMAD.IADD R9, R9, 0x1, -R21.reuse ;  /* 0x0000000109098824 */ /* 0x100fe200078e0a15 */
[----:B------:R-:W-:Y:S01]  /*1e120*/  ISETP.GT.U32.AND P0, PT, R21, R5, PT ;  /* 0x000000051500720c */ /* 0x000fe20003f04070 */
[----:B------:R-:W-:Y:S02]  /*1e130*/  @!P4 IMAD.IADD R2, R2, 0x1, -R21 ;  /* 0x000000010202c824 */ /* 0x000fe400078e0a15 */
[----:B------:R-:W-:Y:S01]  /*1e140*/  @!P5 IMAD.MOV R10, RZ, RZ, -R10 ;  /* 0x000000ffff0ad224 */ /* 0x000fe200078e0a0a */
[----:B----4-:R-:W-:-:S09]  /*1e150*/  IABS R6, R26 ;  /* 0x0000001a00067213 */ /* 0x010fd20000000000 */
[----:B------:R-:W-:Y:S01]  /*1e160*/  @!P0 IMAD.IADD R5, R5, 0x1, -R21 ;  /* 0x0000000105058824 */ /* 0x000fe200078e0a15 */
[C---:B------:R-:W-:Y:S01]  /*1e170*/  ISETP.GT.U32.AND P0, PT, R21.reuse, R2, PT ;  /* 0x000000021500720c */ /* 0x040fe20003f04070 */
[----:B------:R0:W-:Y:S01]  /*1e180*/  STL [R1+0x100], R10 ;  /* 0x0001000a01007387 */ /* 0x0001e20000100800 */
[----:B------:R-:W-:Y:S01]  /*1e190*/  ISETP.GT.U32.AND P2, PT, R21, R8, PT ;  /* 0x000000081500720c */ /* 0x000fe20003f44070 */
[----:B0-----:R-:W-:-:S10]  /*1e1a0*/  IMAD.MOV.U32 R10, RZ, RZ, R9 ;  /* 0x000000ffff0a7224 */ /* 0x001fd400078e0009 */
[----:B------:R-:W-:Y:S02]  /*1e1b0*/  @!P0 IMAD.IADD R2, R2, 0x1, -R21 ;  /* 0x0000000102028824 */ /* 0x000fe400078e0a15 */
[----:B------:R-:W-:Y:S01]  /*1e1c0*/  @!P6 IMAD.MOV R10, RZ, RZ, -R10 ;  /* 0x000000ffff0ae224 */ /* 0x000fe200078e0a0a */
[C---:B------:R-:W-:Y:S02]  /*1e1d0*/  ISETP.GT.U32.AND P6, PT, R21.reuse, R4, PT ;  /* 0x000000041500720c */ /* 0x040fe40003fc4070 */
[----:B------:R-:W-:Y:S01]  /*1e1e0*/  ISETP.GT.U32.AND P5, PT, R21, R5, PT ;  /* 0x000000051500720c */ /* 0x000fe20003fa4070 */
[----:B------:R-:W-:Y:S02]  /*1e1f0*/  @!P1 IMAD.MOV R7, RZ, RZ, -R7 ;  /* 0x000000ffff079224 */ /* 0x000fe400078e0a07 */
[----:B------:R-:W-:Y:S01]  /*1e200*/  @!P2 IMAD.IADD R8, R8, 0x1, -R21 ;  /* 0x000000010808a824 */ /* 0x000fe200078e0a15 */
[----:B------:R0:W-:Y:S01]  /*1e210*/  STL [R1+0xfc], R10 ;  /* 0x0000fc0a01007387 */ /* 0x0001e20000100800 */
[----:B------:R-:W-:-:S02]  /*1e220*/  IABS R9, R25 ;  /* 0x0000001900097213 */ /* 0x000fc40000000000 */
[----:B------:R-:W-:Y:S01]  /*1e230*/  @!P3 IMAD.MOV R8, RZ, RZ, -R8 ;  /* 0x000000ffff08b224 */ /* 0x000fe200078e0a08 */
[----:B------:R-:W-:Y:S03]  /*1e240*/  STL [R1+0x178], R7 ;  /* 0x0001780701007387 */ /* 0x000fe60000100800 */
[--C-:B------:R-:W-:Y:S01]  /*1e250*/  @!P6 IMAD.IADD R4, R4, 0x1, -R21.reuse ;  /* 0x000000010404e824 */ /* 0x100fe200078e0a15 */
[----:B------:R-:W-:Y:S01]  /*1e260*/  ISETP.GE.AND P6, PT, R25, RZ, PT ;  /* 0x000000ff1900720c */ /* 0x000fe20003fc6270 */
[----:B------:R-:W-:Y:S01]  /*1e270*/  @!P5 IMAD.IADD R5, R5, 0x1, -R21 ;  /* 0x000000010505d824 */ /* 0x000fe200078e0a15 */
[----:B------:R-:W-:Y:S02]  /*1e280*/  ISETP.GE.AND P5, PT, R26, RZ, PT ;  /* 0x000000ff1a00720c */ /* 0x000fe40003fa6270 */
[----:B--2---:R-:W-:Y:S01]  /*1e290*/  ISETP.GE.AND P4, PT, R11, RZ, PT ;  /* 0x000000ff0b00720c */ /* 0x004fe20003f86270 */
[----:B------:R-:W-:-:S04]  /*1e2a0*/  IMAD.HI.U32 R11, R14, R6, RZ ;  /* 0x000000060e0b7227 */ /* 0x000fc800078e00ff */
[----:B------:R-:W-:-:S04]  /*1e2b0*/  IMAD.MOV R11, RZ, RZ, -R11 ;  /* 0x000000ffff0b7224 */ /* 0x000fc800078e0a0b */
[----:B------:R-:W-:Y:S02]  /*1e2c0*/  IMAD R6, R21, R11, R6 ;  /* 0x0000000b15067224 */ /* 0x000fe400078e0206 */
[----:B------:R-:W-:-:S04]  /*1e2d0*/  IMAD.MOV.U32 R11, RZ, RZ, R2 ;  /* 0x000000ffff0b7224 */ /* 0x000fc800078e0002 */
[----:B------:R-:W-:Y:S01]  /*1e2e0*/  @!P4 IMAD.MOV R11, RZ, RZ, -R11 ;  /* 0x000000ffff0bc224 */ /* 0x000fe200078e0a0b */
[----:B---3--:R-:W-:Y:S02]  /*1e2f0*/  ISETP.GE.AND P1, PT, R12, RZ, PT ;  /* 0x000000ff0c00720c */ /* 0x008fe40003f26270 */
[----:B------:R-:W-:Y:S02]  /*1e300*/  ISETP.GE.AND P2, PT, R15, RZ, PT ;  /* 0x000000ff0f00720c */ /* 0x000fe40003f46270 */
[----:B------:R-:W2:Y:S04]  /*1e310*/  LDL.LU R15, [R1+0xb6c] ;  /* 0x000b6c00010f7983 */ /* 0x000ea80000300800 */
[----:B------:R-:W-:Y:S04]  /*1e320*/  STL [R1+0x174], R11 ;  /* 0x0001740b01007387 */ /* 0x000fe80000100800 */
[----:B------:R-:W3:Y:S04]  /*1e330*/  LDL.LU R25, [R1+0xb8c] ;  /* 0x000b8c0001197983 */ /* 0x000ee80000300800 */
[----:B------:R-:W4:Y:S04]  /*1e340*/  LDL.LU R12, [R1+0xb74] ;  /* 0x000b7400010c7983 */ /* 0x000f280000300800 */
[----:B------:R-:W-:Y:S04]  /*1e350*/  STL [R1+0x160], R8 ;  /* 0x0001600801007387 */ /* 0x000fe80000100800 */
[----:B------:R-:W4:Y:S01]  /*1e360*/  LDL.LU R26, [R1+0xb70] ;  /* 0x000b7000011a7983 */ /* 0x000f220000300800 */
[----:B0-----:R-:W-:Y:S01]  /*1e370*/  IMAD.HI.U32 R10, R14, R9, RZ ;  /* 0x000000090e0a7227 */ /* 0x001fe200078e00ff */
[----:B------:R-:W-:-:S03]  /*1e380*/  ISETP.GT.U32.AND P0, PT, R21, R6, PT ;  /* 0x000000061500720c */ /* 0x000fc60003f04070 */
[----:B------:R-:W-:-:S04]  /*1e390*/  IMAD.MOV R10, RZ, RZ, -R10 ;  /* 0x000000ffff0a7224 */ /* 0x000fc800078e0a0a */
[----:B------:R-:W-:-:S05]  /*1e3a0*/  IMAD R9, R21, R10, R9 ;  /* 0x0000000a15097224 */ /* 0x000fca00078e0209 */
[C---:B------:R-:W-:Y:S01]  /*1e3b0*/  ISETP.GT.U32.AND P3, PT, R21.reuse, R9, PT ;  /* 0x000000091500720c */ /* 0x040fe20003f64070 */
[----:B------:R-:W-:Y:S01]  /*1e3c0*/  @!P0 IMAD.IADD R6, R6, 0x1, -R21 ;  /* 0x0000000106068824 */ /* 0x000fe200078e0a15 */
[----:B------:R-:W-:-:S04]  /*1e3d0*/  ISETP.GT.U32.AND P0, PT, R21, R4, PT ;  /* 0x000000041500720c */ /* 0x000fc80003f04070 */
[----:B------:R-:W-:Y:S01]  /*1e3e0*/  ISETP.GT.U32.AND P4, PT, R21, R6, PT ;  /* 0x000000061500720c */ /* 0x000fe20003f84070 */
[----:B------:R-:W-:-:S06]  /*1e3f0*/  @!P1 IMAD.MOV R5, RZ, RZ, -R5 ;  /* 0x000000ffff059224 */ /* 0x000fcc00078e0a05 */
[--C-:B------:R-:W-:Y:S02]  /*1e400*/  @!P3 IMAD.IADD R9, R9, 0x1, -R21.reuse ;  /* 0x000000010909b824 */ /* 0x100fe400078e0a15 */
[--C-:B------:R-:W-:Y:S01]  /*1e410*/  @!P0 IMAD.IADD R4, R4, 0x1, -R21.reuse ;  /* 0x0000000104048824 */ /* 0x100fe200078e0a15 */
[----:B------:R0:W-:Y:S02]  /*1e420*/  STL [R1+0x164], R5 ;  /* 0x0001640501007387 */ /* 0x0001e40000100800 */
[----:B------:R-:W-:Y:S01]  /*1e430*/  ISETP.GT.U32.AND P3, PT, R21, R9, PT ;  /* 0x000000091500720c */ /* 0x000fe20003f64070 */
[----:B------:R-:W-:Y:S02]  /*1e440*/  @!P4 IMAD.IADD R6, R6, 0x1, -R21 ;  /* 0x000000010606c824 */ /* 0x000fe400078e0a15 */
[----:B0-----:R-:W-:Y:S02]  /*1e450*/  IMAD.MOV.U32 R5, RZ, RZ, R4 ;  /* 0x000000ffff057224 */ /* 0x001fe400078e0004 */
[----:B------:R-:W-:-:S02]  /*1e460*/  @!P5 IMAD.MOV R6, RZ, RZ, -R6 ;  /* 0x000000ffff06d224 */ /* 0x000fc400078e0a06 */
[----:B------:R-:W-:-:S06]  /*1e470*/  @!P2 IMAD.MOV R5, RZ, RZ, -R5 ;  /* 0x000000ffff05a224 */ /* 0x000fcc00078e0a05 */
[----:B------:R-:W-:Y:S01]  /*1e480*/  @!P3 IMAD.IADD R9, R9, 0x1, -R21 ;  /* 0x000000010909b824 */ /* 0x000fe200078e0a15 */
[----:B------:R4:W-:Y:S01]  /*1e490*/  STL [R1+0x170], R5 ;  /* 0x0001700501007387 */ /* 0x0009e20000100800 */
[----:B------:R-:W-:Y:S02]  /*1e4a0*/  IABS R7, R13 ;  /* 0x0000000d00077213 */ /* 0x000fe40000000000 */
[----:B------:R-:W-:Y:S02]  /*1e4b0*/  ISETP.GE.AND P1, PT, R13, RZ, PT ;  /* 0x000000ff0d00720c */ /* 0x000fe40003f26270 */
[----:B--2---:R-:W-:Y:S02]  /*1e4c0*/  IABS R10, R15 ;  /* 0x0000000f000a7213 */ /* 0x004fe40000000000 */
[----:B------:R-:W-:Y:S02]  /*1e4d0*/  ISETP.GE.AND P4, PT, R15, RZ, PT ;  /* 0x000000ff0f00720c */ /* 0x000fe40003f86270 */
[----:B---3--:R-:W-:-:S02]  /*1e4e0*/  IABS R4, R25 ;  /* 0x0000001900047213 */ /* 0x008fc40000000000 */
[----:B------:R-:W-:Y:S02]  /*1e4f0*/  ISETP.GE.AND P2, PT, R25, RZ, PT ;  /* 0x000000ff1900720c */ /* 0x000fe40003f46270 */
[----:B------:R-:W2:Y:S04]  /*1e500*/  LDL.LU R25, [R1+0xb7c] ;  /* 0x000b7c0001197983 */ /* 0x000ea80000300800 */
[----:B------:R-:W-:Y:S01]  /*1e510*/  STL [R1+0x16c], R6 ;  /* 0x00016c0601007387 */ /* 0x000fe20000100800 */
[----:B----4-:R-:W-:Y:S02]  /*1e520*/  IABS R5, R26 ;  /* 0x0000001a00057213 */ /* 0x010fe40000000000 */
[----:B------:R-:W-:Y:S02]  /*1e530*/  ISETP.GE.AND P3, PT, R26, RZ, PT ;  /* 0x000000ff1a00720c */ /* 0x000fe40003f66270 */
[----:B------:R-:W3:Y:S04]  /*1e540*/  LDL.LU R26, [R1+0xba4] ;  /* 0x000ba400011a7983 */ /* 0x000ee80000300800 */
[----:B------:R-:W4:Y:S04]  /*1e550*/  LDL R13, [R1+0xb78] ;  /* 0x000b7800010d7983 */ /* 0x000f280000100800 */
[----:B------:R-:W2:Y:S01]  /*1e560*/  LDL R15, [R1+0xb80] ;  /* 0x000b8000010f7983 */ /* 0x000ea20000100800 */
[----:B------:R-:W-:-:S04]  /*1e570*/  IMAD.HI.U32 R2, R14, R7, RZ ;  /* 0x000000070e027227 */ /* 0x000fc800078e00ff */
[----:B------:R-:W-:-:S04]  /*1e580*/  IMAD.MOV R2, RZ, RZ, -R2 ;  /* 0x000000ffff027224 */ /* 0x000fc800078e0a02 */
[----:B------:R-:W-:Y:S02]  /*1e590*/  IMAD R7, R21, R2, R7 ;  /* 0x0000000215077224 */ /* 0x000fe400078e0207 */
[----:B------:R-:W-:-:S04]  /*1e5a0*/  IMAD.HI.U32 R2, R14, R10, RZ ;  /* 0x0000000a0e027227 */ /* 0x000fc800078e00ff */
[----:B------:R-:W-:Y:S01]  /*1e5b0*/  IMAD.MOV R2, RZ, RZ, -R2 ;  /* 0x000000ffff027224 */ /* 0x000fe200078e0a02 */
[----:B------:R-:W-:-:S03]  /*1e5c0*/  ISETP.GT.U32.AND P0, PT, R21, R7, PT ;  /* 0x000000071500720c */ /* 0x000fc60003f04070 */
[----:B------:R-:W-:-:S05]  /*1e5d0*/  IMAD R10, R21, R2, R10 ;  /* 0x00000002150a7224 */ /* 0x000fca00078e020a */
[----:B------:R-:W-:-:S05]  /*1e5e0*/  ISETP.GT.U32.AND P5, PT, R21, R10, PT ;  /* 0x0000000a1500720c */ /* 0x000fca0003fa4070 */
[----:B------:R-:W-:-:S05]  /*1e5f0*/  @!P0 IMAD.IADD R7, R7, 0x1, -R21 ;  /* 0x0000000107078824 */ /* 0x000fca00078e0a15 */
[----:B------:R-:W-:-:S03]  /*1e600*/  ISETP.GT.U32.AND P0, PT, R21, R7, PT ;  /* 0x000000071500720c */ /* 0x000fc60003f04070 */
[----:B------:R-:W-:Y:S02]  /*1e610*/  @!P5 IMAD.IADD R10, R10, 0x1, -R21 ;  /* 0x000000010a0ad824 */ /* 0x000fe400078e0a15 */
[----:B------:R-:W-:-:S04]  /*1e620*/  IMAD.HI.U32 R2, R14, R4, RZ ;  /* 0x000000040e027227 */ /* 0x000fc800078e00ff */
[----:B------:R-:W-:Y:S01]  /*1e630*/  @!P6 IMAD.MOV R9, RZ, RZ, -R9 ;  /* 0x000000ffff09e224 */ /* 0x000fe200078e0a09 */
[----:B------:R-:W-:Y:S01]  /*1e640*/  ISETP.GT.U32.AND P6, PT, R21, R10, PT ;  /* 0x0000000a1500720c */ /* 0x000fe20003fc4070 */
[----:B------:R-:W-:Y:S01]  /*1e650*/  IMAD.MOV R2, RZ, RZ, -R2 ;  /* 0x000000ffff027224 */ /* 0x000fe200078e0a02 */
[----:B------:R-:W-:Y:S01]  /*1e660*/  IABS R8, R12 ;  /* 0x0000000c00087213 */ /* 0x000fe20000000000 */
[----:B------:R-:W-:Y:S02]  /*1e670*/  @!P0 IMAD.IADD R7, R7, 0x1, -R21 ;  /* 0x0000000107078824 */ /* 0x000fe400078e0a15 */
[----:B------:R-:W-:Y:S02]  /*1e680*/  IMAD R4, R21, R2, R4 ;  /* 0x0000000215047224 */ /* 0x000fe400078e0204 */
[----:B------:R-:W-:-:S04]  /*1e690*/  IMAD.HI.U32 R2, R14, R8, RZ ;  /* 0x000000080e027227 */ /* 0x000fc800078e00ff */
[----:B------:R-:W-:Y:S02]  /*1e6a0*/  @!P1 IMAD.MOV R7, RZ, RZ, -R7 ;  /* 0x000000ffff079224 */ /* 0x000fe400078e0a07 */
[----:B------:R-:W-:Y:S01]  /*1e6b0*/  IMAD.MOV R2, RZ, RZ, -R2 ;  /* 0x000000ffff027224 */ /* 0x000fe200078e0a02 */
[----:B------:R-:W-:Y:S01]  /*1e6c0*/  STL [R1+0x158], R9 ;  /* 0x0001580901007387 */ /* 0x000fe20000100800 */
[----:B------:R-:W-:Y:S02]  /*1e6d0*/  @!P6 IMAD.IADD R10, R10, 0x1, -R21 ;  /* 0x000000010a0ae824 */ /* 0x000fe400078e0a15 */
[----:B------:R-:W-:Y:S01]  /*1e6e0*/  IMAD R8, R21, R2, R8 ;  /* 0x0000000215087224 */ /* 0x000fe200078e0208 */
[----:B------:R0:W-:Y:S01]  /*1e6f0*/  STL [R1+0x15c], R7 ;  /* 0x00015c0701007387 */ /* 0x0001e20000100800 */
[----:B---3--:R-:W-:Y:S02]  /*1e700*/  ISETP.GE.AND P1, PT, R26, RZ, PT ;  /* 0x000000ff1a00720c */ /* 0x008fe40003f26270 */
[----:B0-----:R-:W-:-:S02]  /*1e710*/  IABS R7, R26 ;  /* 0x0000001a00077213 */ /* 0x001fc40000000000 */
[----:B------:R-:W3:Y:S01]  /*1e720*/  LDL.LU R26, [R1+0xb90] ;  /* 0x000b9000011a7983 */ /* 0x000ee20000300800 */
[----:B----4-:R-:W-:Y:S02]  /*1e730*/  IABS R2, R13 ;  /* 0x0000000d00027213 */ /* 0x010fe40000000000 */
[----:B--2---:R-:W-:Y:S01]  /*1e740*/  IABS R11, R15 ;  /* 0x0000000f000b7213 */ /* 0x004fe20000000000 */
[----:B------:R-:W2:Y:S01]  /*1e750*/  LDL R13, [R1+0xb84] ;  /* 0x000b8400010d7983 */ /* 0x000ea20000100800 */
[----:B------:R-:W-:-:S03]  /*1e760*/  IMAD.MOV.U32 R15, RZ, RZ, R10 ;  /* 0x000000ffff0f7224 */ /* 0x000fc600078e000a */
[----:B------:R-:W4:Y:S01]  /*1e770*/  LDL.LU R10, [R1+0xb78] ;  /* 0x000b7800010a7983 */ /* 0x000f220000300800 */
[----:B------:R-:W-:Y:S01]  /*1e780*/  ISETP.GT.U32.AND P0, PT, R21, R4, PT ;  /* 0x000000041500720c */ /* 0x000fe20003f04070 */
[----:B------:R-:W-:-:S05]  /*1e790*/  @!P4 IMAD.MOV R15, RZ, RZ, -R15 ;  /* 0x000000ffff0fc224 */ /* 0x000fca00078e0a0f */
[----:B------:R0:W-:Y:S07]  /*1e7a0*/  STL [R1+0x154], R15 ;  /* 0x0001540f01007387 */ /* 0x0001ee0000100800 */
[----:B------:R-:W-:Y:S01]  /*1e7b0*/  @!P0 IMAD.IADD R4, R4, 0x1, -R21 ;  /* 0x0000000104048824 */ /* 0x000fe200078e0a15 */
[----:B0-----:R-:W2:Y:S04]  /*1e7c0*/  LDL R15, [R1+0xb88] ;  /* 0x000b8800010f7983 */ /* 0x001ea80000100800 */
[----:B------:R-:W-:-:S02]  /*1e7d0*/  ISETP.GT.U32.AND P0, PT, R21, R4, PT ;  /* 0x000000041500720c */ /* 0x000fc40003f04070 */
[----:B------:R-:W-:Y:S02]  /*1e7e0*/  ISETP.GE.AND P5, PT, R12, RZ, PT ;  /* 0x000000ff0c00720c */ /* 0x000fe40003fa6270 */
[----:B------:R-:W-:-:S09]  /*1e7f0*/  IABS R12, R25 ;  /* 0x00000019000c7213 */ /* 0x000fd20000000000 */
[----:B------:R-:W-:Y:S02]  /*1e800*/  @!P0 IMAD.IADD R4, R4, 0x1, -R21 ;  /* 0x0000000104048824 */ /* 0x000fe400078e0a15 */
[----:B------:R-:W-:-:S04]  /*1e810*/  IMAD.HI.U32 R6, R14, R5, RZ ;  /* 0x000000050e067227 */ /* 0x000fc800078e00ff */
[----:B------:R-:W-:Y:S01]  /*1e820*/  IMAD.MOV R6, RZ, RZ, -R6 ;  /* 0x000000ffff067224 */ /* 0x000fe200078e0a06 */
[----:B----4-:R-:W-:Y:S01]  /*1e830*/  ISETP.GE.AND P0, PT, R10, RZ, PT ;  /* 0x000000ff0a00720c */ /* 0x010fe20003f06270 */
[----:B------:R-:W-:-:S04]  /*1e840*/  IMAD.HI.U32 R10, R14, R12, RZ ;  /* 0x0000000c0e0a7227 */ /* 0x000fc800078e00ff */
[----:B------:R-:W-:Y:S01]  /*1e850*/  IMAD.MOV R10, RZ, RZ, -R10 ;  /* 0x000000ffff0a7224 */ /* 0x000fe200078e0a0a */
[----:B---3--:R0:W-:Y:S03]  /*1e860*/  STL [R1+0x2568], R26 ;  /* 0x0025681a01007387 */ /* 0x0081e60000100800 */
[C---:B------:R-:W-:Y:S01]  /*1e870*/  IMAD R12, R21.reuse, R10, R12 ;  /* 0x0000000a150c7224 */ /* 0x040fe200078e020c */
[----:B------:R-:W-:Y:S02]  /*1e880*/  IABS R10, R26 ;  /* 0x0000001a000a7213 */ /* 0x000fe40000000000 */
[----:B0-----:R-:W3:Y:S01]  /*1e890*/  LDL R26, [R1+0xb94] ;  /* 0x000b9400011a7983 */ /* 0x001ee20000100800 */
[C---:B------:R-:W-:Y:S01]  /*1e8a0*/  IMAD R5, R21.reuse, R6, R5 ;  /* 0x0000000615057224 */ /* 0x040fe200078e0205 */
[----:B------:R-:W-:-:S04]  /*1e8b0*/  ISETP.GT.U32.AND P4, PT, R21, R8, PT ;  /* 0x000000081500720c */ /* 0x000fc80003f84070 */
[----:B------:R-:W-:Y:S01]  /*1e8c0*/  ISETP.GT.U32.AND P6, PT, R21, R5, PT ;  /* 0x000000051500720c */ /* 0x000fe20003fc4070 */
[----:B------:R-:W-:-:S04]  /*1e8d0*/  IMAD.HI.U32 R6, R14, R7, RZ ;  /* 0x000000070e067227 */ /* 0x000fc800078e00ff */
[----:B------:R-:W-:Y:S02]  /*1e8e0*/  IMAD.MOV R6, RZ, RZ, -R6 ;  /* 0x000000ffff067224 */ /* 0x000fe400078e0a06 */
[----:B------:R-:W-:-:S04]  /*1e8f0*/  IMAD.HI.U32 R9, R14, R2, RZ ;  /* 0x000000020e097227 */ /* 0x000fc800078e00ff */
[----:B------:R-:W-:Y:S02]  /*1e900*/  IMAD R7, R21, R6, R7 ;  /* 0x0000000615077224 */ /* 0x000fe400078e0207 */
[--C-:B------:R-:W-:Y:S02]  /*1e910*/  @!P6 IMAD.IADD R5, R5, 0x1, -R21.reuse ;  /* 0x000000010505e824 */ /* 0x100fe400078e0a15 */
[----:B------:R-:W-:Y:S01]  /*1e920*/  @!P4 IMAD.IADD R8, R8, 0x1, -R21 ;  /* 0x000000010808c824 */ /* 0x000fe200078e0a15 */
[C---:B------:R-:W-:Y:S01]  /*1e930*/  ISETP.GT.U32.AND P6, PT, R21.reuse, R7, PT ;  /* 0x000000071500720c */ /* 0x040fe20003fc4070 */
[----:B------:R-:W-:Y:S01]  /*1e940*/  IMAD.MOV R9, RZ, RZ, -R9 ;  /* 0x000000ffff097224 */ /* 0x000fe200078e0a09 */
[----:B------:R-:W-:Y:S02]  /*1e950*/  ISETP.GT.U32.AND P4, PT, R21, R5, PT ;  /* 0x000000051500720c */ /* 0x000fe40003f84070 */
[----:B--2---:R-:W-:Y:S02]  /*1e960*/  IABS R6, R13 ;  /* 0x0000000d00067213 */ /* 0x004fe40000000000 */
[----:B------:R-:W-:Y:S01]  /*1e970*/  IABS R13, R15 ;  /* 0x0000000f000d7213 */ /* 0x000fe20000000000 */
[----:B------:R-:W-:-:S02]  /*1e980*/  IMAD.MOV.U32 R15, RZ, RZ, R4 ;  /* 0x000000ffff0f7224 */ /* 0x000fc400078e0004 */
[----:B------:R-:W-:Y:S02]  /*1e990*/  IMAD R2, R21, R9, R2 ;  /* 0x0000000915027224 */ /* 0x000fe400078e0202 */
[----:B------:R-:W-:-:S04]  /*1e9a0*/  IMAD.HI.U32 R9, R14, R11, RZ ;  /* 0x0000000b0e097227 */ /* 0x000fc800078e00ff */
[----:B------:R-:W-:Y:S01]  /*1e9b0*/  @!P2 IMAD.MOV R15, RZ, RZ, -R15 ;  /* 0x000000ffff0fa224 */ /* 0x000fe200078e0a0f */
[----:B------:R-:W-:Y:S01]  /*1e9c0*/  ISETP.GT.U32.AND P2, PT, R21, R8, PT ;  /* 0x000000081500720c */ /* 0x000fe20003f44070 */
[----:B------:R-:W-:Y:S02]  /*1e9d0*/  IMAD.MOV R9, RZ, RZ, -R9 ;  /* 0x000000ffff097224 */ /* 0x000fe400078e0a09 */
[--C-:B------:R-:W-:Y:S02]  /*1e9e0*/  @!P6 IMAD.IADD R7, R7, 0x1, -R21.reuse ;  /* 0x000000010707e824 */ /* 0x100fe400078e0a15 */
[----:B------:R-:W-:Y:S01]  /*1e9f0*/  @!P4 IMAD.IADD R5, R5, 0x1, -R21 ;  /* 0x000000010505c824 */ /* 0x000fe200078e0a15 */
[C---:B------:R-:W-:Y:S01]  /*1ea00*/  ISETP.GT.U32.AND P4, PT, R21.reuse, R2, PT ;  /* 0x000000021500720c */ /* 0x040fe20003f84070 */
[C---:B------:R-:W-:Y:S02]  /*1ea10*/  IMAD R11, R21.reuse, R9, R11 ;  /* 0x00000009150b7224 */ /* 0x040fe400078e020b */
[----:B------:R-:W-:Y:S01]  /*1ea20*/  IMAD.HI.U32 R9, R14, R6, RZ ;  /* 0x000000060e097227 */ /* 0x000fe200078e00ff */
[----:B------:R-:W-:Y:S01]  /*1ea30*/  ISETP.GT.U32.AND P6, PT, R21, R7, PT ;  /* 0x000000071500720c */ /* 0x000fe20003fc4070 */
[----:B------:R0:W-:Y:S02]  /*1ea40*/  STL [R1+0x140], R15 ;  /* 0x0001400f01007387 */ /* 0x0001e40000100800 */
[----:B------:R-:W-:-:S02]  /*1ea50*/  IMAD.MOV.U32 R4, RZ, RZ, R13 ;  /* 0x000000ffff047224 */ /* 0x000fc400078e000d */
[----:B------:R-:W-:Y:S02]  /*1ea60*/  IMAD.MOV R9, RZ, RZ, -R9 ;  /* 0x000000ffff097224 */ /* 0x000fe400078e0a09 */
[----:B------:R-:W-:Y:S02]  /*1ea70*/  @!P2 IMAD.IADD R8, R8, 0x1, -R21 ;  /* 0x000000010808a824 */ /* 0x000fe400078e0a15 */
[----:B------:R-:W-:-:S04]  /*1ea80*/  IMAD.HI.U32 R13, R14, R4, RZ ;  /* 0x000000040e0d7227 */ /* 0x000fc800078e00ff */
[----:B0-----:R-:W-:Y:S02]  /*1ea90*/  IMAD.MOV.U32 R15, RZ, RZ, R5 ;  /* 0x000000ffff0f7224 */ /* 0x001fe400078e0005 */
[----:B------:R-:W-:Y:S02]  /*1eaa0*/  IMAD R6, R21, R9, R6 ;  /* 0x0000000915067224 */ /* 0x000fe400078e0206 */
[----:B------:R-:W-:Y:S02]  /*1eab0*/  @!P3 IMAD.MOV R15, RZ, RZ, -R15 ;  /* 0x000000ffff0fb224 */ /* 0x000fe400078e0a0f */
[----:B------:R-:W-:Y:S02]  /*1eac0*/  IMAD.MOV R13, RZ, RZ, -R13 ;  /* 0x000000ffff0d7224 */ /* 0x000fe400078e0a0d */
[----:B------:R-:W-:Y:S01]  /*1ead0*/  IMAD.HI.U32 R5, R14, R10, RZ ;  /* 0x0000000a0e057227 */ /* 0x000fe200078e00ff */
[----:B------:R0:W-:Y:S03]  /*1eae0*/  STL [R1+0xf8], R15 ;  /* 0x0000f80f01007387 */ /* 0x0001e60000100800 */
[----:B------:R-:W-:Y:S01]  /*1eaf0*/  @!P4 IMAD.IADD R2, R2, 0x1, -R21 ;  /* 0x000000010202c824 */ /* 0x000fe200078e0a15 */
[----:B------:R-:W-:Y:S01]  /*1eb00*/  ISETP.GE.AND P4, PT, R25, RZ, PT ;  /* 0x000000ff1900720c */ /* 0x000fe20003f86270 */
[----:B------:R-:W-:-:S02]  /*1eb10*/  IMAD.MOV.U32 R25, RZ, RZ, R24 ;  /* 0x000000ffff197224 */ /* 0x000fc400078e0018 */
[----:B------:R-:W-:Y:S02]  /*1eb20*/  IMAD.MOV.U32 R24, RZ, RZ, R23 ;  /* 0x000000ffff187224 */ /* 0x000fe400078e0017 */
[----:B------:R-:W-:Y:S01]  /*1eb30*/  @!P6 IMAD.IADD R7, R7, 0x1, -R21 ;  /* 0x000000010707e824 */ /* 0x000fe200078e0a15 */
[----:B0-----:R-:W2:Y:S01]  /*1eb40*/  LDL.LU R15, [R1+0xb9c] ;  /* 0x000b9c00010f7983 */ /* 0x001ea20000300800 */
[----:B------:R-:W-:Y:S02]  /*1eb50*/  IMAD.MOV R5, RZ, RZ, -R5 ;  /* 0x000000ffff057224 */ /* 0x000fe400078e0a05 */
[C---:B------:R-:W-:Y:S01]  /*1eb60*/  IMAD R4, R21.reuse, R13, R4 ;  /* 0x0000000d15047224 */ /* 0x040fe200078e0204 */
[----:B------:R-:W4:Y:S01]  /*1eb70*/  LDL.LU R23, [R1+0xba0] ;  /* 0x000ba00001177983 */ /* 0x000f220000300800 */
[----:B------:R-:W-:-:S03]  /*1eb80*/  IMAD R10, R21, R5, R10 ;  /* 0x00000005150a7224 */ /* 0x000fc600078e020a */
[----:B------:R-:W4:Y:S01]  /*1eb90*/  LDL.LU R13, [R1+0xb84] ;  /* 0x000b8400010d7983 */ /* 0x000f220000300800 */
[----:B---3--:R-:W-:Y:S01]  /*1eba0*/  IABS R9, R26 ;  /* 0x0000001a00097213 */ /* 0x008fe20000000000 */
[----:B------:R-:W-:Y:S02]  /*1ebb0*/  IMAD.MOV.U32 R26, RZ, RZ, R8 ;  /* 0x000000ffff1a7224 */ /* 0x000fe400078e0008 */
[----:B------:R-:W3:Y:S02]  /*1ebc0*/  LDL.LU R8, [R1+0xb80] ;  /* 0x000b800001087983 */ /* 0x000ee40000300800 */
[----:B------:R-:W-:Y:S02]  /*1ebd0*/  @!P5 IMAD.MOV R26, RZ, RZ, -R26 ;  /* 0x000000ffff1ad224 */ /* 0x000fe400078e0a1a */
[----:B------:R-:W-:-:S03]  /*1ebe0*/  IMAD.HI.U32 R5, R14, R9, RZ ;  /* 0x000000090e057227 */ /* 0x000fc600078e00ff */
[----:B------:R0:W-:Y:S01]  /*1ebf0*/  STL [R1+0xf4], R26 ;  /* 0x0000f41a01007387 */ /* 0x0001e20000100800 */
[----:B------:R-:W-:Y:S02]  /*1ec00*/  IMAD.MOV R5, RZ, RZ, -R5 ;  /* 0x000000ffff057224 */ /* 0x000fe400078e0a05 */
[----:B0-----:R-:W-:Y:S02]  /*1ec10*/  IMAD.MOV.U32 R26, RZ, RZ, R7 ;  /* 0x000000ffff1a7224 */ /* 0x001fe400078e0007 */
[----:B------:R-:W3:Y:S02]  /*1ec20*/  LDL R7, [R1+0xb98] ;  /* 0x000b980001077983 */ /* 0x000ee40000100800 */
[----:B------:R-:W-:Y:S02]  /*1ec30*/  @!P1 IMAD.MOV R26, RZ, RZ, -R26 ;  /* 0x000000ffff1a9224 */ /* 0x000fe400078e0a1a */
[----:B------:R-:W-:-:S03]  /*1ec40*/  IMAD R9, R21, R5, R9 ;  /* 0x0000000515097224 */ /* 0x000fc600078e0209 */
[----:B------:R0:W-:Y:S04]  /*1ec50*/  STL [R1+0xec], R26 ;  /* 0x0000ec1a01007387 */ /* 0x0001e80000100800 */
[----:B0-----:R-:W3:Y:S04]  /*1ec60*/  LDL.LU R26, [R1+0x2568] ;  /* 0x00256800011a7983 */ /* 0x001ee80000300800 */
[----:B------:R-:W3:Y:S01]  /*1ec70*/  LDL.LU R5, [R1+0xb88] ;  /* 0x000b880001057983 */ /* 0x000ee20000300800 */
[C---:B------:R-:W-:Y:S02]  /*1ec80*/  ISETP.GT.U32.AND P3, PT, R21.reuse, R12, PT ;  /* 0x0000000c1500720c */ /* 0x040fe40003f64070 */
[----:B------:R-:W-:-:S02]  /*1ec90*/  ISETP.GT.U32.AND P2, PT, R21, R11, PT ;  /* 0x0000000b1500720c */ /* 0x000fc40003f44070 */
[----:B------:R-:W-:-:S09]  /*1eca0*/  ISETP.GT.U32.AND P6, PT, R21, R6, PT ;  /* 0x000000061500720c */ /* 0x000fd20003fc4070 */
[--C-:B------:R-:W-:Y:S02]  /*1ecb0*/  @!P3 IMAD.IADD R12, R12, 0x1, -R21.reuse ;  /* 0x000000010c0cb824 */ /* 0x100fe400078e0a15 */
[----:B------:R-:W-:-:S03]  /*1ecc0*/  @!P2 IMAD.IADD R11, R11, 0x1, -R21 ;  /* 0x000000010b0ba824 */ /* 0x000fc600078e0a15 */
[C---:B------:R-:W-:Y:S01]  /*1ecd0*/  ISETP.GT.U32.AND P2, PT, R21.reuse, R12, PT ;  /* 0x0000000c1500720c */ /* 0x040fe20003f44070 */
[----:B------:R-:W-:Y:S01]  /*1ece0*/  @!P6 IMAD.IADD R6, R6, 0x1, -R21 ;  /* 0x000000010606e824 */ /* 0x000fe200078e0a15 */
[C---:B------:R-:W-:Y:S02]  /*1ecf0*/  ISETP.GT.U32.AND P3, PT, R21.reuse, R2, PT ;  /* 0x000000021500720c */ /* 0x040fe40003f64070 */
[C---:B------:R-:W-:Y:S02]  /*1ed00*/  ISETP.GT.U32.AND P6, PT, R21.reuse, R11, PT ;  /* 0x0000000b1500720c */ /* 0x040fe40003fc4070 */
[----:B------:R-:W-:-:S07]  /*1ed10*/  ISETP.GT.U32.AND P1, PT, R21, R4, PT ;  /* 0x000000041500720c */ /* 0x000fce0003f24070 */
[--C-:B------:R-:W-:Y:S01]  /*1ed20*/  @!P2 IMAD.IADD R12, R12, 0x1, -R21.reuse ;  /* 0x000000010c0ca824 */ /* 0x100fe200078e0a15 */
[----:B------:R-:W-:Y:S01]  /*1ed30*/  ISETP.GT.U32.AND P2, PT, R21, R10, PT ;  /* 0x0000000a1500720c */ /* 0x000fe20003f44070 */
[--C-:B------:R-:W-:Y:S02]  /*1ed40*/  @!P3 IMAD.IADD R2, R2, 0x1, -R21.reuse ;  /* 0x000000010202b824 */ /* 0x100fe400078e0a15 */
[--C-:B------:R-:W-:Y:S01]  /*1ed50*/  @!P6 IMAD.IADD R11, R11, 0x1, -R21.reuse ;  /* 0x000000010b0be824 */ /* 0x100fe200078e0a15 */
[----:B--2---:R0:W-:Y:S01]  /*1ed60*/  STL [R1+0x2560], R15 ;  /* 0x0025600f01007387 */ /* 0x0041e20000100800 */
[----:B------:R-:W-:Y:S01]  /*1ed70*/  @!P1 IMAD.IADD R4, R4, 0x1, -R21 ;  /* 0x0000000104049824 */ /* 0x000fe200078e0a15 */
[----:B------:R-:W-:Y:S02]  /*1ed80*/  ISETP.GT.U32.AND P5, PT, R21, R6, PT ;  /* 0x000000061500720c */ /* 0x000fe40003fa4070 */
[----:B----4-:R1:W-:Y:S01]  /*1ed90*/  STL [R1+0x2564], R23 ;  /* 0x0025641701007387 */ /* 0x0103e20000100800 */
[----:B------:R-:W-:-:S04]  /*1eda0*/  ISETP.GE.AND P6, PT, R13, RZ, PT ;  /* 0x000000ff0d00720c */ /* 0x000fc80003fc6270 */
[----:B------:R-:W-:-:S06]  /*1edb0*/  @!P2 IMAD.IADD R10, R10, 0x1, -R21 ;  /* 0x000000010a0aa824 */ /* 0x000fcc00078e0a15 */
[----:B------:R-:W-:Y:S01]  /*1edc0*/  @!P5 IMAD.IADD R6, R6, 0x1, -R21 ;  /* 0x000000010606d824 */ /* 0x000fe200078e0a15 */
[----:B---3--:R-:W-:Y:S02]  /*1edd0*/  ISETP.GE.AND P3, PT, R8, RZ, PT ;  /* 0x000000ff0800720c */ /* 0x008fe40003f66270 */
[----:B------:R-:W-:Y:S01]  /*1ede0*/  IABS R8, R15 ;  /* 0x0000000f00087213 */ /* 0x000fe20000000000 */
[----:B0-----:R-:W-:Y:S01]  /*1edf0*/  IMAD.MOV.U32 R15, RZ, RZ, R12 ;  /* 0x000000ffff0f7224 */ /* 0x001fe200078e000c */
[----:B------:R-:W-:-:S05]  /*1ee00*/  IABS R7, R7 ;  /* 0x0000000700077213 */ /* 0x000fca0000000000 */
[----:B------:R-:W-:-:S04]  /*1ee10*/  IMAD.HI.U32 R13, R14, R7, RZ ;  /* 0x000000070e0d7227 */ /* 0x000fc800078e00ff */
[----:B------:R-:W-:Y:S01]  /*1ee20*/  IMAD.MOV R13, RZ, RZ, -R13 ;  /* 0x000000ffff0d7224 */ /* 0x000fe200078e0a0d */
[----:B------:R-:W-:Y:S02]  /*1ee30*/  ISETP.GE.AND P1, PT, R5, RZ, PT ;  /* 0x000000ff0500720c */ /* 0x000fe40003f26270 */
[----:B------:R-:W-:Y:S01]  /*1ee40*/  IABS R5, R23 ;  /* 0x0000001700057213 */ /* 0x000fe20000000000 */
[----:B-1----:R-:W-:Y:S01]  /*1ee50*/  IMAD.MOV.U32 R23, RZ, RZ, R2 ;  /* 0x000000ffff177224 */ /* 0x002fe200078e0002 */
[----:B------:R-:W-:Y:S01]  /*1ee60*/  ISETP.GE.AND P2, PT, R26, RZ, PT ;  /* 0x000000ff1a00720c */ /* 0x000fe20003f46270 */
[----:B------:R-:W-:Y:S01]  /*1ee70*/  IMAD R7, R21, R13, R7 ;  /* 0x0000000d15077224 */ /* 0x000fe200078e0207 */
[----:B------:R-:W2:Y:S01]  /*1ee80*/  LDL.LU R26, [R1+0xbac] ;  /* 0x000bac00011a7983 */ /* 0x000ea20000300800 */
[----:B------:R-:W-:-:S03]  /*1ee90*/  @!P0 IMAD.MOV R23, RZ, RZ, -R23 ;  /* 0x000000ffff178224 */ /* 0x000fc600078e0a17 */
[----:B------:R-:W3:Y:S01]  /*1eea0*/  LDL.LU R12, [R1+0xbb0] ;  /* 0x000bb000010c7983 */ /* 0x000ee20000300800 */
[----:B------:R-:W-:-:S03]  /*1eeb0*/  @!P4 IMAD.MOV R15, RZ, RZ, -R15 ;  /* 0x000000ffff0fc224 */ /* 0x000fc600078e0a0f */
[----:B------:R-:W4:Y:S04]  /*1eec0*/  LDL R13, [R1+0xba8] ;  /* 0x000ba800010d7983 */ /* 0x000f280000100800 */
[----:B------:R0:W-:Y:S02]  /*1eed0*/  STL [R1+0xe4], R23 ;  /* 0x0000e41701007387 */ /* 0x0001e40000100800 */
[----:B0-----:R-:W-:Y:S02]  /*1eee0*/  IMAD.MOV.U32 R23, RZ, RZ, R11 ;  /* 0x000000ffff177224 */ /* 0x001fe400078e000b */
[----:B------:R-:W2:Y:S02]  /*1eef0*/  LDL.LU R11, [R1+0xb98] ;  /* 0x000b9800010b7983 */ /* 0x000ea40000300800 */
[----:B------:R-:W-:-:S02]  /*1ef00*/  @!P3 IMAD.MOV R23, RZ, RZ, -R23 ;  /* 0x000000ffff17b224 */ /* 0x000fc400078e0a17 */
[----:B------:R0:W-:Y:S02]  /*1ef10*/  STL [R1+0xe0], R15 ;  /* 0x0000e00f01007387 */ /* 0x0001e40000100800 */
[----:B0-----:R-:W-:Y:S02]  /*1ef20*/  IMAD.MOV.U32 R15, RZ, RZ, R6 ;  /* 0x000000ffff0f7224 */ /* 0x001fe400078e0006 */
[----:B------:R-:W2:Y:S04]  /*1ef30*/  LDL.LU R6, [R1+0xb94] ;  /* 0x000b940001067983 */ /* 0x000ea80000300800 */
[----:B------:R0:W-:Y:S04]  /*1ef40*/  STL [R1+0xdc], R23 ;  /* 0x0000dc1701007387 */ /* 0x0001e80000100800 */
[----:B0-----:R-:W2:Y:S01]  /*1ef50*/  LDL.LU R23, [R1+0x2564] ;  /* 0x0025640001177983 */ /* 0x001ea20000300800 */
[----:B------:R-:W-:Y:S01]  /*1ef60*/  ISETP.GT.U32.AND P3, PT, R21, R7, PT ;  /* 0x000000071500720c */ /* 0x000fe20003f64070 */
[----:B------:R-:W-:-:S05]  /*1ef70*/  @!P6 IMAD.MOV R15, RZ, RZ, -R15 ;  /* 0x000000ffff0fe224 */ /* 0x000fca00078e0a0f */
[----:B------:R0:W-:Y:S07]  /*1ef80*/  STL [R1+0xd4], R15 ;  /* 0x0000d40f01007387 */ /* 0x0001ee0000100800 */
[----:B------:R-:W-:Y:S01]  /*1ef90*/  @!P3 IMAD.IADD R7, R7, 0x1, -R21 ;  /* 0x000000010707b824 */ /* 0x000fe200078e0a15 */
[----:B0-----:R-:W3:Y:S01]  /*1efa0*/  LDL.LU R15, [R1+0x2560] ;  /* 0x00256000010f7983 */ /* 0x001ee20000300800 */
[C---:B------:R-:W-:Y:S02]  /*1efb0*/  ISETP.GT.U32.AND P5, PT, R21.reuse, R9, PT ;  /* 0x000000091500720c */ /* 0x040fe40003fa4070 */
[----:B------:R-:W-:-:S02]  /*1efc0*/  ISETP.GT.U32.AND P0, PT, R21, R4, PT ;  /* 0x000000041500720c */ /* 0x000fc40003f04070 */
[----:B--2---:R-:W-:Y:S02]  /*1efd0*/  ISETP.GE.AND P3, PT, R23, RZ, PT ;  /* 0x000000ff1700720c */ /* 0x004fe40003f66270 */
[----:B------:R-:W2:Y:S07]  /*1efe0*/  LDL.LU R23, [R1+0xbb8] ;  /* 0x000bb80001177983 */ /* 0x000eae0000300800 */
[--C-:B------:R-:W-:Y:S01]  /*1eff0*/  @!P5 IMAD.IADD R9, R9, 0x1, -R21.reuse ;  /* 0x000000010909d824 */ /* 0x100fe200078e0a15 */
[----:B------:R-:W-:Y:S01]  /*1f000*/  ISETP.GT.U32.AND P5, PT, R21, R10, PT ;  /* 0x0000000a1500720c */ /* 0x000fe20003fa4070 */
[----:B------:R-:W-:-:S03]  /*1f010*/  @!P0 IMAD.IADD R4, R4, 0x1, -R21 ;  /* 0x0000000104048824 */ /* 0x000fc600078e0a15 */
[----:B------:R-:W-:Y:S02]  /*1f020*/  ISETP.GT.U32.AND P4, PT, R21, R9, PT ;  /* 0x000000091500720c */ /* 0x000fe40003f84070 */
[----:B------:R-:W-:Y:S01]  /*1f030*/  ISETP.GE.AND P0, PT, R11, RZ, PT ;  /* 0x000000ff0b00720c */ /* 0x000fe20003f06270 */
[----:B------:R-:W-:-:S04]  /*1f040*/  IMAD.MOV.U32 R11, RZ, RZ, R4 ;  /* 0x000000ffff0b7224 */ /* 0x000fc800078e0004 */
[----:B------:R-:W-:Y:S02]  /*1f050*/  @!P1 IMAD.MOV R11, RZ, RZ, -R11 ;  /* 0x000000ffff0b9224 */ /* 0x000fe400078e0a0b */
[----:B------:R-:W-:-:S04]  /*1f060*/  @!P5 IMAD.IADD R10, R10, 0x1, -R21 ;  /* 0x000000010a0ad824 */ /* 0x000fc800078e0a15 */
[----:B------:R-:W-:Y:S01]  /*1f070*/  @!P4 IMAD.IADD R9, R9, 0x1, -R21 ;  /* 0x000000010909c824 */ /* 0x000fe200078e0a15 */
[----:B---3--:R-:W-:Y:S01]  /*1f080*/  ISETP.GE.AND P4, PT, R15, RZ, PT ;  /* 0x000000ff0f00720c */ /* 0x008fe20003f86270 */
[----:B------:R-:W-:-:S04]  /*1f090*/  IMAD.HI.U32 R2, R14, R8, RZ ;  /* 0x000000080e027227 */ /* 0x000fc800078e00ff */
[----:B------:R-:W-:Y:S01]  /*1f0a0*/  IMAD.MOV R2, RZ, RZ, -R2 ;  /* 0x000000ffff027224 */ /* 0x000fe200078e0a02 */
[----:B--2---:R0:W-:Y:S04]  /*1f0b0*/  STL [R1+0x255c], R23 ;  /* 0x00255c1701007387 */ /* 0x0041e80000100800 */
[----:B------:R-:W2:Y:S04]  /*1f0c0*/  LDL.LU R15, [R1+0xbbc] ;  /* 0x000bbc00010f7983 */ /* 0x000ea80000300800 */
[----:B------:R1:W-:Y:S01]  /*1f0d0*/  STL [R1+0xcc], R11 ;  /* 0x0000cc0b01007387 */ /* 0x0003e20000100800 */
[----:B0-----:R-:W-:-:S03]  /*1f0e0*/  IMAD.MOV.U32 R23, RZ, RZ, R10 ;  /* 0x000000ffff177224 */ /* 0x001fc600078e000a */
[----:B-1----:R-:W3:Y:S04]  /*1f0f0*/  LDL R11, [R1+0xbb4] ;  /* 0x000bb400010b7983 */ /* 0x002ee80000100800 */
[----:B------:R-:W2:Y:S01]  /*1f100*/  LDL.LU R10, [R1+0xba8] ;  /* 0x000ba800010a7983 */ /* 0x000ea20000300800 */
[----:B------:R-:W-:-:S05]  /*1f110*/  @!P2 IMAD.MOV R23, RZ, RZ, -R23 ;  /* 0x000000ffff17a224 */ /* 0x000fca00078e0a17 */
[----:B------:R0:W-:Y:S04]  /*1f120*/  STL [R1+0xc8], R23 ;  /* 0x0000c81701007387 */ /* 0x0001e80000100800 */
[----:B0-----:R-:W3:Y:S01]  /*1f130*/  LDL.LU R23, [R1+0x255c] ;  /* 0x00255c0001177983 */ /* 0x001ee20000300800 */
[----:B------:R-:W-:-:S05]  /*1f140*/  IMAD R8, R21, R2, R8 ;  /* 0x0000000215087224 */ /* 0x000fca00078e0208 */
[----:B------:R-:W-:Y:S02]  /*1f150*/  ISETP.GT.U32.AND P5, PT, R21, R8, PT ;  /* 0x000000081500720c */ /* 0x000fe40003fa4070 */
[----:B------:R-:W-:Y:S01]  /*1f160*/  ISETP.GE.AND P6, PT, R6, RZ, PT ;  /* 0x000000ff0600720c */ /* 0x000fe20003fc6270 */
[----:B------:R-:W-:Y:S01]  /*1f170*/  IMAD.HI.U32 R6, R14, R5, RZ ;  /* 0x000000050e067227 */ /* 0x000fe200078e00ff */
[----:B----4-:R-:W-:Y:S02]  /*1f180*/  IABS R2, R13 ;  /* 0x0000000d00027213 */ /* 0x010fe40000000000 */
[----:B------:R-:W-:Y:S01]  /*1f190*/  IABS R13, R26 ;  /* 0x0000001a000d7213 */ /* 0x000fe20000000000 */
[----:B------:R-:W-:-:S06]  /*1f1a0*/  IMAD.MOV R6, RZ, RZ, -R6 ;  /* 0x000000ffff067224 */ /* 0x000fcc00078e0a06 */
[----:B------:R-:W-:Y:S01]  /*1f1b0*/  @!P5 IMAD.IADD R8, R8, 0x1, -R21 ;  /* 0x000000010808d824 */ /* 0x000fe200078e0a15 */
[C---:B------:R-:W-:Y:S01]  /*1f1c0*/  ISETP.GT.U32.AND P5, PT, R21.reuse, R7, PT ;  /* 0x000000071500720c */ /* 0x040fe20003fa4070 */
[----:B------:R-:W-:Y:S02]  /*1f1d0*/  IMAD R5, R21, R6, R5 ;  /* 0x0000000615057224 */ /* 0x000fe400078e0205 */
[----:B------:R-:W-:-:S03]  /*1f1e0*/  @!P6 IMAD.MOV R9, RZ, RZ, -R9 ;  /* 0x000000ffff09e224 */ /* 0x000fc600078e0a09 */
[----:B------:R-:W-:-:S07]  /*1f1f0*/  ISETP.GT.U32.AND P2, PT, R21, R5, PT ;  /* 0x000000051500720c */ /* 0x000fce0003f44070 */
[--C-:B------:R-:W-:Y:S01]  /*1f200*/  @!P5 IMAD.IADD R7, R7, 0x1, -R21.reuse ;  /* 0x000000010707d824 */ /* 0x100fe200078e0a15 */
[----:B------:R-:W-:Y:S01]  /*1f210*/  STL [R1+0xc4], R9 ;  /* 0x0000c40901007387 */ /* 0x000fe20000100800 */
[----:B------:R-:W-:Y:S02]  /*1f220*/  ISETP.GE.AND P5, PT, R26, RZ, PT ;  /* 0x000000ff1a00720c */ /* 0x000fe40003fa6270 */
[----:B------:R-:W-:Y:S01]  /*1f230*/  IABS R6, R12 ;  /* 0x0000000c00067213 */ /* 0x000fe20000000000 */
[----:B------:R-:W4:Y:S01]  /*1f240*/  LDL R26, [R1+0xbc0] ;  /* 0x000bc000011a7983 */ /* 0x000f220000100800 */
        /* <DEDUP_REMOVED lines=8> */
[----:B---3--:R0:W-:Y:S01]  /*1f2d0*/  STL [R1+0x2558], R23 ;  /* 0x0025581701007387 */ /* 0x0081e20000100800 */
[----:B------:R-:W-:-:S03]  /*1f2e0*/  IABS R12, R23 ;  /* 0x00000017000c7213 */ /* 0x000fc60000000000 */
[----:B------:R-:W-:Y:S04]  /*1f2f0*/  STL [R1+0xbc], R10 ;  /* 0x0000bc0a01007387 */ /* 0x000fe80000100800 */
[----:B0-----:R-:W2:Y:S01]  /*1f300*/  LDL.LU R23, [R1+0xbb4] ;  /* 0x000bb40001177983 */ /* 0x001ea20000300800 */
[----:B------:R-:W-:Y:S01]  /*1f310*/  ISETP.GT.U32.AND P1, PT, R21, R8, PT ;  /* 0x000000081500720c */ /* 0x000fe20003f24070 */
[----:B------:R-:W-:-:S04]  /*1f320*/  IMAD.HI.U32 R4, R14, R2, RZ ;  /* 0x000000020e047227 */ /* 0x000fc800078e00ff */
[----:B------:R-:W-:-:S04]  /*1f330*/  IMAD.MOV R4, RZ, RZ, -R4 ;  /* 0x000000ffff047224 */ /* 0x000fc800078e0a04 */
[----:B------:R-:W-:-:S04]  /*1f340*/  IMAD R2, R21, R4, R2 ;  /* 0x0000000415027224 */ /* 0x000fc800078e0202 */
[----:B------:R-:W-:Y:S01]  /*1f350*/  @!P1 IMAD.IADD R8, R8, 0x1, -R21 ;  /* 0x0000000108089824 */ /* 0x000fe200078e0a15 */
[----:B------:R-:W-:-:S03]  /*1f360*/  IABS R4, R11 ;  /* 0x0000000b00047213 */ /* 0x000fc60000000000 */
[----:B------:R-:W-:Y:S01]  /*1f370*/  @!P4 IMAD.MOV R8, RZ, RZ, -R8 ;  /* 0x000000ffff08c224 */ /* 0x000fe200078e0a08 */
[----:B------:R-:W-:Y:S02]  /*1f380*/  ISETP.GT.U32.AND P4, PT, R21, R13, PT ;  /* 0x0000000d1500720c */ /* 0x000fe40003f84070 */
[----:B------:R-:W-:Y:S02]  /*1f390*/  IABS R11, R15 ;  /* 0x0000000f000b7213 */ /* 0x000fe40000000000 */
[----:B------:R0:W-:Y:S03]  /*1f3a0*/  STL [R1+0xb8], R8 ;  /* 0x0000b80801007387 */ /* 0x0001e60000100800 */
[----:B0-----:R-:W-:Y:S01]  /*1f3b0*/  IMAD.HI.U32 R8, R14, R11, RZ ;  /* 0x0000000b0e087227 */ /* 0x001fe200078e00ff */
[----:B----4-:R-:W-:-:S03]  /*1f3c0*/  IABS R10, R26 ;  /* 0x0000001a000a7213 */ /* 0x010fc60000000000 */
[----:B------:R-:W-:Y:S02]  /*1f3d0*/  IMAD.MOV R8, RZ, RZ, -R8 ;  /* 0x000000ffff087224 */ /* 0x000fe400078e0a08 */
[----:B------:R-:W-:Y:S02]  /*1f3e0*/  IMAD.MOV.U32 R26, RZ, RZ, R25 ;  /* 0x000000ffff1a7224 */ /* 0x000fe400078e0019 */
[----:B------:R-:W-:Y:S01]  /*1f3f0*/  @!P4 IMAD.IADD R13, R13, 0x1, -R21 ;  /* 0x000000010d0dc824 */ /* 0x000fe200078e0a15 */
[----:B------:R-:W3:Y:S01]  /*1f400*/  LDL.LU R25, [R1+0xbcc] ;  /* 0x000bcc0001197983 */ /* 0x000ee20000300800 */
[C---:B------:R-:W-:Y:S01]  /*1f410*/  IMAD R11, R21.reuse, R8, R11 ;  /* 0x00000008150b7224 */ /* 0x040fe200078e020b */
[----:B------:R-:W-:Y:S02]  /*1f420*/  ISETP.GT.U32.AND P1, PT, R21, R2, PT ;  /* 0x000000021500720c */ /* 0x000fe40003f24070 */
[----:B--2---:R-:W-:Y:S02]  /*1f430*/  ISETP.GE.AND P4, PT, R23, RZ, PT ;  /* 0x000000ff1700720c */ /* 0x004fe40003f86270 */
[----:B------:R-:W2:Y:S04]  /*1f440*/  LDL.LU R23, [R1+0x2558] ;  /* 0x0025580001177983 */ /* 0x000ea80000300800 */
[----:B------:R-:W4:Y:S05]  /*1f450*/  LDL R8, [R1+0xbc4] ;  /* 0x000bc40001087983 */ /* 0x000f2a0000100800 */
[----:B------:R-:W-:Y:S01]  /*1f460*/  @!P1 IMAD.IADD R2, R2, 0x1, -R21 ;  /* 0x0000000102029824 */ /* 0x000fe200078e0a15 */
[----:B------:R-:W-:Y:S01]  /*1f470*/  ISETP.GT.U32.AND P1, PT, R21, R5, PT ;  /* 0x000000051500720c */ /* 0x000fe20003f24070 */
[----:B------:R-:W-:-:S04]  /*1f480*/  IMAD.HI.U32 R9, R14, R6, RZ ;  /* 0x000000060e097227 */ /* 0x000fc800078e00ff */
[----:B------:R-:W-:Y:S01]  /*1f490*/  IMAD.MOV R9, RZ, RZ, -R9 ;  /* 0x000000ffff097224 */ /* 0x000fe200078e0a09 */
[----:B------:R-:W-:Y:S01]  /*1f4a0*/  ISETP.GT.U32.AND P0, PT, R21, R2, PT ;  /* 0x000000021500720c */ /* 0x000fe20003f04070 */
[----:B------:R-:W-:-:S04]  /*1f4b0*/  IMAD.HI.U32 R7, R14, R4, RZ ;  /* 0x000000040e077227 */ /* 0x000fc800078e00ff */
[----:B------:R-:W-:Y:S02]  /*1f4c0*/  IMAD R6, R21, R9, R6 ;  /* 0x0000000915067224 */ /* 0x000fe400078e0206 */
[----:B------:R-:W-:-:S04]  /*1f4d0*/  IMAD.HI.U32 R9, R14, R12, RZ ;  /* 0x0000000c0e097227 */ /* 0x000fc800078e00ff */
[----:B------:R-:W-:Y:S01]  /*1f4e0*/  @!P1 IMAD.IADD R5, R5, 0x1, -R21 ;  /* 0x0000000105059824 */ /* 0x000fe200078e0a15 */
[C---:B------:R-:W-:Y:S01]  /*1f4f0*/  ISETP.GT.U32.AND P1, PT, R21.reuse, R6, PT ;  /* 0x000000061500720c */ /* 0x040fe20003f24070 */
[----:B------:R-:W-:Y:S02]  /*1f500*/  IMAD.MOV R7, RZ, RZ, -R7 ;  /* 0x000000ffff077224 */ /* 0x000fe400078e0a07 */
[----:B------:R-:W-:Y:S02]  /*1f510*/  IMAD.MOV R9, RZ, RZ, -R9 ;  /* 0x000000ffff097224 */ /* 0x000fe400078e0a09 */
[C---:B------:R-:W-:Y:S02]  /*1f520*/  IMAD R4, R21.reuse, R7, R4 ;  /* 0x0000000715047224 */ /* 0x040fe400078e0204 */
[C---:B------:R-:W-:Y:S02]  /*1f530*/  IMAD R12, R21.reuse, R9, R12 ;  /* 0x00000009150c7224 */ /* 0x040fe400078e020c */
[----:B------:R-:W3:Y:S01]  /*1f540*/  LDL R9, [R1+0xbc8] ;  /* 0x000bc80001097983 */ /* 0x000ee20000100800 */
[----:B------:R-:W-:Y:S01]  /*1f550*/  @!P0 IMAD.IADD R2, R2, 0x1, -R21 ;  /* 0x0000000102028824 */ /* 0x000fe200078e0a15 */
[----:B------:R-:W-:Y:S01]  /*1f560*/  ISETP.GT.U32.AND P0, PT, R21, R4, PT ;  /* 0x000000041500720c */ /* 0x000fe20003f04070 */
[----:B------:R-:W-:-:S04]  /*1f570*/  IMAD.HI.U32 R7, R14, R10, RZ ;  /* 0x0000000a0e077227 */ /* 0x000fc800078e00ff */
[----:B------:R-:W-:Y:S01]  /*1f580*/  @!P1 IMAD.IADD R6, R6, 0x1, -R21 ;  /* 0x0000000106069824 */ /* 0x000fe200078e0a15 */
[----:B------:R-:W-:Y:S01]  /*1f590*/  ISETP.GT.U32.AND P1, PT, R21, R13, PT ;  /* 0x0000000d1500720c */ /* 0x000fe20003f24070 */
[----:B------:R-:W-:-:S04]  /*1f5a0*/  IMAD.MOV R7, RZ, RZ, -R7 ;  /* 0x000000ffff077224 */ /* 0x000fc800078e0a07 */
[----:B------:R-:W-:Y:S02]  /*1f5b0*/  IMAD R10, R21, R7, R10 ;  /* 0x00000007150a7224 */ /* 0x000fe400078e020a */
[----:B------:R-:W-:-:S06]  /*1f5c0*/  @!P0 IMAD.IADD R4, R4, 0x1, -R21 ;  /* 0x0000000104048824 */ /* 0x000fcc00078e0a15 */
[----:B------:R-:W-:Y:S01]  /*1f5d0*/  @!P1 IMAD.IADD R13, R13, 0x1, -R21 ;  /* 0x000000010d0d9824 */ /* 0x000fe200078e0a15 */
[----:B------:R-:W-:-:S13]  /*1f5e0*/  ISETP.GT.U32.AND P1, PT, R21, R11, PT ;  /* 0x0000000b1500720c */ /* 0x000fda0003f24070 */
[----:B------:R-:W-:Y:S01]  /*1f5f0*/  @!P1 IMAD.IADD R11, R11, 0x1, -R21 ;  /* 0x000000010b0b9824 */ /* 0x000fe200078e0a15 */
[----:B------:R-:W-:Y:S01]  /*1f600*/  ISETP.GE.AND P1, PT, R15, RZ, PT ;  /* 0x000000ff0f00720c */ /* 0x000fe20003f26270 */
[----:B------:R-:W-:Y:S01]  /*1f610*/  IMAD.MOV.U32 R15, RZ, RZ, R26 ;  /* 0x000000ffff0f7224 */ /* 0x000fe200078e001a */
[----:B----4-:R-:W-:Y:S01]  /*1f620*/  IABS R7, R8 ;  /* 0x0000000800077213 */ /* 0x010fe20000000000 */
[----:B------:R-:W-:-:S04]  /*1f630*/  IMAD.MOV.U32 R8, RZ, RZ, R5 ;  /* 0x000000ffff087224 */ /* 0x000fc800078e0005 */
[----:B------:R-:W-:Y:S01]  /*1f640*/  @!P3 IMAD.MOV R8, RZ, RZ, -R8 ;  /* 0x000000ffff08b224 */ /* 0x000fe200078e0a08 */
[----:B------:R-:W-:Y:S01]  /*1f650*/  ISETP.GT.U32.AND P3, PT, R21, R4, PT ;  /* 0x000000041500720c */ /* 0x000fe20003f64070 */
[----:B------:R-:W-:Y:S02]  /*1f660*/  IMAD.MOV.U32 R5, RZ, RZ, R7 ;  /* 0x000000ffff057224 */ /* 0x000fe400078e0007 */
[----:B------:R-:W-:-:S04]  /*1f670*/  IMAD.MOV.U32 R7, RZ, RZ, R2 ;  /* 0x000000ffff077224 */ /* 0x000fc800078e0002 */
[----:B------:R-:W-:Y:S01]  /*1f680*/  @!P6 IMAD.MOV R7, RZ, RZ, -R7 ;  /* 0x000000ffff07e224 */ /* 0x000fe200078e0a07 */
[----:B------:R0:W-:Y:S04]  /*1f690*/  STL [R1+0xb4], R8 ;  /* 0x0000b40801007387 */ /* 0x0001e80000100800 */
[----:B------:R-:W-:Y:S01]  /*1f6a0*/  STL [R1+0xb0], R7 ;  /* 0x0000b00701007387 */ /* 0x000fe20000100800 */
[----:B------:R-:W-:Y:S01]  /*1f6b0*/  @!P3 IMAD.IADD R4, R4, 0x1, -R21 ;  /* 0x000000010404b824 */ /* 0x000fe200078e0a15 */
[----:B--2---:R-:W-:Y:S02]  /*1f6c0*/  ISETP.GE.AND P3, PT, R23, RZ, PT ;  /* 0x000000ff1700720c */ /* 0x004fe40003f66270 */
[----:B---3--:R1:W-:Y:S01]  /*1f6d0*/  STL [R1+0x2554], R25 ;  /* 0x0025541901007387 */ /* 0x0083e20000100800 */
[----:B0-----:R-:W-:-:S03]  /*1f6e0*/  IABS R8, R25 ;  /* 0x0000001900087213 */ /* 0x001fc60000000000 */
[----:B------:R-:W2:Y:S04]  /*1f6f0*/  LDL.LU R23, [R1+0xbd4] ;  /* 0x000bd40001177983 */ /* 0x000ea80000300800 */
[----:B------:R-:W3:Y:S01]  /*1f700*/  LDL.LU R26, [R1+0xbd8] ;  /* 0x000bd800011a7983 */ /* 0x000ee20000300800 */
[----:B-1----:R-:W-:-:S03]  /*1f710*/  IMAD.MOV.U32 R25, RZ, RZ, R13 ;  /* 0x000000ffff197224 */ /* 0x002fc600078e000d */
[----:B------:R-:W4:Y:S01]  /*1f720*/  LDL.LU R13, [R1+0xbc4] ;  /* 0x000bc400010d7983 */ /* 0x000f220000300800 */
[C---:B------:R-:W-:Y:S02]  /*1f730*/  ISETP.GT.U32.AND P0, PT, R21.reuse, R6, PT ;  /* 0x000000061500720c */ /* 0x040fe40003f04070 */
[----:B------:R-:W-:Y:S02]  /*1f740*/  IABS R9, R9 ;  /* 0x0000000900097213 */ /* 0x000fe40000000000 */
[----:B------:R-:W-:-:S03]  /*1f750*/  ISETP.GT.U32.AND P6, PT, R21, R12, PT ;  /* 0x0000000c1500720c */ /* 0x000fc60003fc4070 */
[----:B------:R-:W-:-:S04]  /*1f760*/  IMAD.HI.U32 R7, R14, R9, RZ ;  /* 0x000000090e077227 */ /* 0x000fc800078e00ff */
[----:B------:R-:W-:Y:S02]  /*1f770*/  IMAD.MOV R7, RZ, RZ, -R7 ;  /* 0x000000ffff077224 */ /* 0x000fe400078e0a07 */
[----:B------:R-:W-:Y:S01]  /*1f780*/  @!P0 IMAD.IADD R6, R6, 0x1, -R21 ;  /* 0x0000000106068824 */ /* 0x000fe200078e0a15 */
[C---:B------:R-:W-:Y:S01]  /*1f790*/  ISETP.GT.U32.AND P0, PT, R21.reuse, R10, PT ;  /* 0x0000000a1500720c */ /* 0x040fe20003f04070 */
[----:B------:R-:W-:Y:S02]  /*1f7a0*/  @!P5 IMAD.MOV R25, RZ, RZ, -R25 ;  /* 0x000000ffff19d224 */ /* 0x000fe400078e0a19 */
[----:B------:R-:W-:Y:S02]  /*1f7b0*/  IMAD R9, R21, R7, R9 ;  /* 0x0000000715097224 */ /* 0x000fe400078e0209 */
[----:B------:R-:W2:Y:S04]  /*1f7c0*/  LDL.LU R7, [R1+0xbc8] ;  /* 0x000bc80001077983 */ /* 0x000ea80000300800 */
[----:B------:R0:W-:Y:S01]  /*1f7d0*/  STL [R1+0xa8], R25 ;  /* 0x0000a81901007387 */ /* 0x0001e20000100800 */
[----:B------:R-:W-:-:S02]  /*1f7e0*/  @!P6 IMAD.IADD R12, R12, 0x1, -R21 ;  /* 0x000000010c0ce824 */ /* 0x000fc400078e0a15 */
[----:B------:R-:W-:Y:S01]  /*1f7f0*/  @!P2 IMAD.MOV R6, RZ, RZ, -R6 ;  /* 0x000000ffff06a224 */ /* 0x000fe200078e0a06 */
[C---:B------:R-:W-:Y:S01]  /*1f800*/  ISETP.GT.U32.AND P5, PT, R21.reuse, R11, PT ;  /* 0x0000000b1500720c */ /* 0x040fe20003fa4070 */
[----:B0-----:R-:W-:Y:S02]  /*1f810*/  IMAD.MOV.U32 R25, RZ, RZ, R4 ;  /* 0x000000ffff197224 */ /* 0x001fe400078e0004 */
[----:B------:R-:W2:Y:S02]  /*1f820*/  LDL.LU R4, [R1+0xbc0] ;  /* 0x000bc00001047983 */ /* 0x000ea40000300800 */
[----:B------:R-:W-:Y:S02]  /*1f830*/  @!P4 IMAD.MOV R25, RZ, RZ, -R25 ;  /* 0x000000ffff19c224 */ /* 0x000fe400078e0a19 */
[--C-:B------:R-:W-:Y:S01]  /*1f840*/  @!P0 IMAD.IADD R10, R10, 0x1, -R21.reuse ;  /* 0x000000010a0a8824 */ /* 0x100fe200078e0a15 */
[----:B------:R-:W-:Y:S01]  /*1f850*/  ISETP.GT.U32.AND P0, PT, R21, R12, PT ;  /* 0x0000000c1500720c */ /* 0x000fe20003f04070 */
[----:B------:R-:W-:Y:S04]  /*1f860*/  STL [R1+0x9c], R6 ;  /* 0x00009c0601007387 */ /* 0x000fe80000100800 */
[----:B------:R0:W-:Y:S01]  /*1f870*/  STL [R1+0x98], R25 ;  /* 0x0000981901007387 */ /* 0x0001e20000100800 */
[----:B------:R-:W-:-:S03]  /*1f880*/  @!P5 IMAD.IADD R11, R11, 0x1, -R21 ;  /* 0x000000010b0bd824 */ /* 0x000fc600078e0a15 */
[----:B0-----:R-:W3:Y:S01]  /*1f890*/  LDL.LU R25, [R1+0x2554] ;  /* 0x0025540001197983 */ /* 0x001ee20000300800 */
[----:B------:R-:W-:-:S03]  /*1f8a0*/  IABS R6, R24 ;  /* 0x0000001800067213 */ /* 0x000fc60000000000 */
[----:B------:R-:W-:-:S04]  /*1f8b0*/  @!P0 IMAD.IADD R12, R12, 0x1, -R21 ;  /* 0x000000010c0c8824 */ /* 0x000fc800078e0a15 */
[----:B------:R-:W-:-:S05]  /*1f8c0*/  @!P3 IMAD.MOV R12, RZ, RZ, -R12 ;  /* 0x000000ffff0cb224 */ /* 0x000fca00078e0a0c */
[----:B------:R-:W-:Y:S01]  /*1f8d0*/  STL [R1+0x94], R12 ;  /* 0x0000940c01007387 */ /* 0x000fe20000100800 */
[----:B----4-:R-:W-:Y:S01]  /*1f8e0*/  ISETP.GE.AND P5, PT, R13, RZ, PT ;  /* 0x000000ff0d00720c */ /* 0x010fe20003fa6270 */
[----:B------:R-:W-:-:S04]  /*1f8f0*/  IMAD.HI.U32 R13, R14, R6, RZ ;  /* 0x000000060e0d7227 */ /* 0x000fc800078e00ff */
[----:B------:R-:W-:-:S04]  /*1f900*/  IMAD.MOV R13, RZ, RZ, -R13 ;  /* 0x000000ffff0d7224 */ /* 0x000fc800078e0a0d */
[----:B------:R-:W-:Y:S02]  /*1f910*/  IMAD R6, R21, R13, R6 ;  /* 0x0000000d15067224 */ /* 0x000fe400078e0206 */
[----:B------:R-:W-:Y:S02]  /*1f920*/  IMAD.MOV.U32 R13, RZ, RZ, R24 ;  /* 0x000000ffff0d7224 */ /* 0x000fe400078e0018 */
[----:B------:R-:W4:Y:S01]  /*1f930*/  LDL.LU R24, [R1+0xbe0] ;  /* 0x000be00001187983 */ /* 0x000f220000300800 */
[----:B------:R-:W-:-:S04]  /*1f940*/  IMAD.HI.U32 R2, R14, R5, RZ ;  /* 0x000000050e027227 */ /* 0x000fc800078e00ff */
[----:B------:R-:W-:Y:S01]  /*1f950*/  IMAD.MOV R2, RZ, RZ, -R2 ;  /* 0x000000ffff027224 */ /* 0x000fe200078e0a02 */
[----:B------:R-:W-:-:S03]  /*1f960*/  ISETP.GT.U32.AND P2, PT, R21, R10, PT ;  /* 0x0000000a1500720c */ /* 0x000fc60003f44070 */
[----:B------:R-:W-:Y:S02]  /*1f970*/  IMAD R5, R21, R2, R5 ;  /* 0x0000000215057224 */ /* 0x000fe400078e0205 */
[----:B------:R-:W-:-:S03]  /*1f980*/  IMAD.HI.U32 R2, R14, R8, RZ ;  /* 0x000000080e027227 */ /* 0x000fc600078e00ff */
[C---:B------:R-:W-:Y:S01]  /*1f990*/  ISETP.GT.U32.AND P6, PT, R21.reuse, R5, PT ;  /* 0x000000051500720c */ /* 0x040fe20003fc4070 */
[----:B------:R-:W-:Y:S01]  /*1f9a0*/  IMAD.MOV R2, RZ, RZ, -R2 ;  /* 0x000000ffff027224 */ /* 0x000fe200078e0a02 */
[----:B------:R-:W-:-:S03]  /*1f9b0*/  ISETP.GT.U32.AND P0, PT, R21, R9, PT ;  /* 0x000000091500720c */ /* 0x000fc60003f04070 */
[----:B------:R-:W-:Y:S02]  /*1f9c0*/  IMAD R8, R21, R2, R8 ;  /* 0x0000000215087224 */ /* 0x000fe400078e0208 */
[----:B------:R-:W-:-:S03]  /*1f9d0*/  @!P2 IMAD.IADD R10, R10, 0x1, -R21 ;  /* 0x000000010a0aa824 */ /* 0x000fc600078e0a15 */
[----:B------:R-:W-:Y:S01]  /*1f9e0*/  ISETP.GT.U32.AND P2, PT, R21, R8, PT ;  /* 0x000000081500720c */ /* 0x000fe20003f44070 */
[----:B------:R-:W-:Y:S02]  /*1f9f0*/  @!P1 IMAD.MOV R11, RZ, RZ, -R11 ;  /* 0x000000ffff0b9224 */ /* 0x000fe400078e0a0b */
[--C-:B------:R-:W-:Y:S01]  /*1fa00*/  @!P6 IMAD.IADD R5, R5, 0x1, -R21.reuse ;  /* 0x000000010505e824 */ /* 0x100fe200078e0a15 */
[----:B------:R-:W-:Y:S01]  /*1fa10*/  ISETP.GT.U32.AND P1, PT, R21, R6, PT ;  /* 0x000000061500720c */ /* 0x000fe20003f24070 */
[----:B------:R-:W-:Y:S01]  /*1fa20*/  @!P0 IMAD.IADD R9, R9, 0x1, -R21 ;  /* 0x0000000109098824 */ /* 0x000fe200078e0a15 */
[----:B--2---:R-:W-:Y:S02]  /*1fa30*/  ISETP.GE.AND P4, PT, R4, RZ, PT ;  /* 0x000000ff0400720c */ /* 0x004fe40003f86270 */
[----:B------:R-:W-:Y:S02]  /*1fa40*/  ISETP.GT.U32.AND P6, PT, R21, R5, PT ;  /* 0x000000051500720c */ /* 0x000fe40003fc4070 */
[----:B------:R-:W-:-:S03]  /*1fa50*/  IABS R4, R23 ;  /* 0x0000001700047213 */ /* 0x000fc60000000000 */
[----:B------:R-:W-:Y:S01]  /*1fa60*/  @!P2 IMAD.IADD R8, R8, 0x1, -R21 ;  /* 0x000000010808a824 */ /* 0x000fe200078e0a15 */
[----:B------:R-:W-:Y:S01]  /*1fa70*/  ISETP.GT.U32.AND P2, PT, R21, R9, PT ;  /* 0x000000091500720c */ /* 0x000fe20003f44070 */
[----:B------:R-:W-:-:S03]  /*1fa80*/  IMAD.HI.U32 R2, R14, R4, RZ ;  /* 0x000000040e027227 */ /* 0x000fc600078e00ff */
[----:B------:R-:W-:Y:S01]  /*1fa90*/  ISETP.GT.U32.AND P3, PT, R21, R8, PT ;  /* 0x000000081500720c */ /* 0x000fe20003f64070 */
[----:B------:R-:W-:Y:S01]  /*1faa0*/  IMAD.MOV R2, RZ, RZ, -R2 ;  /* 0x000000ffff027224 */ /* 0x000fe200078e0a02 */
[----:B---3--:R-:W-:Y:S01]  /*1fab0*/  ISETP.GE.AND P0, PT, R25, RZ, PT ;  /* 0x000000ff1900720c */ /* 0x008fe20003f06270 */
[--C-:B------:R-:W-:Y:S01]  /*1fac0*/  @!P1 IMAD.IADD R6, R6, 0x1, -R21.reuse ;  /* 0x0000000106069824 */ /* 0x100fe200078e0a15 */
[----:B------:R-:W2:Y:S01]  /*1fad0*/  LDL.LU R25, [R1+0xbe4] ;  /* 0x000be40001197983 */ /* 0x000ea20000300800 */
[--C-:B------:R-:W-:Y:S01]  /*1fae0*/  @!P6 IMAD.IADD R5, R5, 0x1, -R21.reuse ;  /* 0x000000010505e824 */ /* 0x100fe200078e0a15 */
[----:B------:R-:W-:Y:S01]  /*1faf0*/  ISETP.GE.AND P6, PT, R7, RZ, PT ;  /* 0x000000ff0700720c */ /* 0x000fe20003fc6270 */
[C---:B------:R-:W-:Y:S01]  /*1fb00*/  IMAD R4, R21.reuse, R2, R4 ;  /* 0x0000000215047224 */ /* 0x040fe200078e0204 */
[----:B------:R-:W-:Y:S01]  /*1fb10*/  ISETP.GT.U32.AND P1, PT, R21, R6, PT ;  /* 0x000000061500720c */ /* 0x000fe20003f24070 */
[----:B------:R-:W-:-:S03]  /*1fb20*/  @!P2 IMAD.IADD R9, R9, 0x1, -R21 ;  /* 0x000000010909a824 */ /* 0x000fc600078e0a15 */
[----:B------:R-:W-:Y:S01]  /*1fb30*/  ISETP.GT.U32.AND P2, PT, R21, R4, PT ;  /* 0x000000041500720c */ /* 0x000fe20003f44070 */
[----:B------:R0:W-:Y:S01]  /*1fb40*/  STL [R1+0x90], R11 ;  /* 0x0000900b01007387 */ /* 0x0001e20000100800 */
[----:B------:R-:W-:Y:S02]  /*1fb50*/  @!P4 IMAD.MOV R10, RZ, RZ, -R10 ;  /* 0x000000ffff0ac224 */ /* 0x000fe400078e0a0a */
[----:B------:R-:W-:Y:S02]  /*1fb60*/  @!P3 IMAD.IADD R8, R8, 0x1, -R21 ;  /* 0x000000010808b824 */ /* 0x000fe400078e0a15 */
[----:B------:R-:W-:Y:S02]  /*1fb70*/  @!P5 IMAD.MOV R5, RZ, RZ, -R5 ;  /* 0x000000ffff05d224 */ /* 0x000fe400078e0a05 */
[----:B0-----:R-:W-:Y:S01]  /*1fb80*/  IMAD.MOV.U32 R11, RZ, RZ, R9 ;  /* 0x000000ffff0b7224 */ /* 0x001fe200078e0009 */
[----:B------:R-:W-:Y:S01]  /*1fb90*/  STL [R1+0x8c], R10 ;  /* 0x00008c0a01007387 */ /* 0x000fe20000100800 */
[----:B------:R-:W-:Y:S01]  /*1fba0*/  ISETP.GE.AND P5, PT, R23, RZ, PT ;  /* 0x000000ff1700720c */ /* 0x000fe20003fa6270 */
[----:B------:R-:W-:-:S02]  /*1fbb0*/  @!P0 IMAD.MOV R8, RZ, RZ, -R8 ;  /* 0x000000ffff088224 */ /* 0x000fc400078e0a08 */
[----:B------:R-:W-:Y:S01]  /*1fbc0*/  @!P6 IMAD.MOV R11, RZ, RZ, -R11 ;  /* 0x000000ffff0be224 */ /* 0x000fe200078e0a0b */
[----:B------:R-:W3:Y:S01]  /*1fbd0*/  LDL.LU R23, [R1+0xbe8] ;  /* 0x000be80001177983 */ /* 0x000ee20000300800 */
[--C-:B------:R-:W-:Y:S01]  /*1fbe0*/  @!P1 IMAD.IADD R6, R6, 0x1, -R21.reuse ;  /* 0x0000000106069824 */ /* 0x100fe200078e0a15 */
[----:B------:R-:W-:Y:S02]  /*1fbf0*/  IABS R7, R26 ;  /* 0x0000001a00077213 */ /* 0x000fe40000000000 */
[----:B------:R0:W-:Y:S01]  /*1fc00*/  STL [R1+0x88], R5 ;  /* 0x0000880501007387 */ /* 0x0001e20000100800 */
[----:B------:R-:W-:Y:S01]  /*1fc10*/  ISETP.GE.AND P3, PT, R26, RZ, PT ;  /* 0x000000ff1a00720c */ /* 0x000fe20003f66270 */
[----:B------:R-:W-:Y:S02]  /*1fc20*/  @!P2 IMAD.IADD R4, R4, 0x1, -R21 ;  /* 0x000000010404a824 */ /* 0x000fe400078e0a15 */
[----:B------:R-:W3:Y:S01]  /*1fc30*/  LDL.LU R26, [R1+0xbec] ;  /* 0x000bec00011a7983 */ /* 0x000ee20000300800 */
[----:B------:R-:W-:-:S03]  /*1fc40*/  ISETP.GE.AND P2, PT, R15, RZ, PT ;  /* 0x000000ff0f00720c */ /* 0x000fc60003f46270 */
[----:B------:R1:W-:Y:S01]  /*1fc50*/  STL [R1+0x84], R11 ;  /* 0x0000840b01007387 */ /* 0x0003e20000100800 */
[----:B0-----:R-:W-:-:S03]  /*1fc60*/  IABS R5, R15 ;  /* 0x0000000f00057213 */ /* 0x001fc60000000000 */
[----:B------:R0:W-:Y:S04]  /*1fc70*/  STL [R1+0x7c], R8 ;  /* 0x00007c0801007387 */ /* 0x0001e80000100800 */
[----:B------:R-:W3:Y:S04]  /*1fc80*/  LDL R15, [R1+0xbf4] ;  /* 0x000bf400010f7983 */ /* 0x000ee80000100800 */
[----:B-1----:R-:W3:Y:S01]  /*1fc90*/  LDL R11, [R1+0xbf0] ;  /* 0x000bf000010b7983 */ /* 0x002ee20000100800 */
[----:B----4-:R-:W-:Y:S02]  /*1fca0*/  IABS R2, R24 ;  /* 0x0000001800027213 */ /* 0x010fe40000000000 */
[----:B------:R-:W-:Y:S01]  /*1fcb0*/  ISETP.GE.AND P1, PT, R24, RZ, PT ;  /* 0x000000ff1800720c */ /* 0x000fe20003f26270 */
[----:B------:R-:W-:-:S02]  /*1fcc0*/  IMAD.MOV.U32 R24, RZ, RZ, R20 ;  /* 0x000000ffff187224 */ /* 0x000fc400078e0014 */
[----:B------:R-:W-:Y:S02]  /*1fcd0*/  IMAD.MOV.U32 R20, RZ, RZ, R17 ;  /* 0x000000ffff147224 */ /* 0x000fe400078e0011 */
[----:B------:R-:W-:Y:S02]  /*1fce0*/  IMAD.MOV.U32 R17, RZ, RZ, R3 ;  /* 0x000000ffff117224 */ /* 0x000fe400078e0003 */
[----:B------:R-:W-:Y:S02]  /*1fcf0*/  IMAD.MOV.U32 R3, RZ, RZ, R0 ;  /* 0x000000ffff037224 */ /* 0x000fe400078e0000 */
[----:B------:R-:W4:Y:S01]  /*1fd00*/  LDL.LU R0, [R1+0xbf8] ;  /* 0x000bf80001007983 */ /* 0x000f220000300800 */
[----:B------:R-:W-:Y:S01]  /*1fd10*/  IMAD.HI.U32 R10, R14, R7, RZ ;  /* 0x000000070e0a7227 */ /* 0x000fe200078e00ff */
[----:B------:R-:W-:-:S03]  /*1fd20*/  ISETP.GT.U32.AND P0, PT, R21, R4, PT ;  /* 0x000000041500720c */ /* 0x000fc60003f04070 */
[----:B------:R-:W-:Y:S02]  /*1fd30*/  IMAD.MOV R10, RZ, RZ, -R10 ;  /* 0x000000ffff0a7224 */ /* 0x000fe400078e0a0a */
[----:B------:R-:W-:-:S04]  /*1fd40*/  IMAD.HI.U32 R9, R14, R5, RZ ;  /* 0x000000050e097227 */ /* 0x000fc800078e00ff */
[----:B------:R-:W-:Y:S02]  /*1fd50*/  IMAD R7, R21, R10, R7 ;  /* 0x0000000a15077224 */ /* 0x000fe400078e0207 */
[----:B------:R-:W-:-:S03]  /*1fd60*/  IMAD.MOV R9, RZ, RZ, -R9 ;  /* 0x000000ffff097224 */ /* 0x000fc600078e0a09 */
[C---:B------:R-:W-:Y:S01]  /*1fd70*/  ISETP.GT.U32.AND P6, PT, R21.reuse, R7, PT ;  /* 0x000000071500720c */ /* 0x040fe20003fc4070 */
[----:B------:R-:W-:Y:S02]  /*1fd80*/  IMAD R5, R21, R9, R5 ;  /* 0x0000000915057224 */ /* 0x000fe400078e0205 */
[----:B------:R-:W-:-:S03]  /*1fd90*/  @!P0 IMAD.IADD R4, R4, 0x1, -R21 ;  /* 0x0000000104048824 */ /* 0x000fc600078e0a15 */
[----:B------:R-:W-:Y:S01]  /*1fda0*/  ISETP.GT.U32.AND P0, PT, R21, R5, PT ;  /* 0x000000051500720c */ /* 0x000fe20003f04070 */
[----:B0-----:R-:W-:Y:S01]  /*1fdb0*/  IMAD.HI.U32 R8, R14, R2, RZ ;  /* 0x000000020e087227 */ /* 0x001fe200078e00ff */
[----:B------:R-:W-:-:S05]  /*1fdc0*/  ISETP.GE.AND P4, PT, R13, RZ, PT ;  /* 0x000000ff0d00720c */ /* 0x000fca0003f86270 */
[----:B------:R-:W-:Y:S02]  /*1fdd0*/  @!P6 IMAD.IADD R7, R7, 0x1, -R21 ;  /* 0x000000010707e824 */ /* 0x000fe400078e0a15 */
[----:B------:R-:W-:-:S03]  /*1fde0*/  IMAD.MOV R8, RZ, RZ, -R8 ;  /* 0x000000ffff087224 */ /* 0x000fc600078e0a08 */
[----:B------:R-:W-:Y:S02]  /*1fdf0*/  ISETP.GT.U32.AND P6, PT, R21, R7, PT ;  /* 0x000000071500720c */ /* 0x000fe40003fc4070 */
[----:B--2---:R-:W-:Y:S01]  /*1fe00*/  IABS R13, R25 ;  /* 0x00000019000d7213 */ /* 0x004fe20000000000 */
[----:B------:R-:W-:Y:S02]  /*1fe10*/  @!P0 IMAD.IADD R5, R5, 0x1, -R21 ;  /* 0x0000000105058824 */ /* 0x000fe400078e0a15 */
[C---:B------:R-:W-:Y:S02]  /*1fe20*/  IMAD R2, R21.reuse, R8, R2 ;  /* 0x0000000815027224 */ /* 0x040fe400078e0202 */
[----:B------:R-:W-:Y:S01]  /*1fe30*/  IMAD.HI.U32 R8, R14, R13, RZ ;  /* 0x0000000d0e087227 */ /* 0x000fe200078e00ff */
[----:B------:R-:W-:-:S03]  /*1fe40*/  ISETP.GT.U32.AND P0, PT, R21, R5, PT ;  /* 0x000000051500720c */ /* 0x000fc60003f04070 */
[----:B------:R-:W-:Y:S02]  /*1fe50*/  IMAD.MOV.U32 R9, RZ, RZ, R6 ;  /* 0x000000ffff097224 */ /* 0x000fe400078e0006 */
[----:B------:R-:W-:Y:S02]  /*1fe60*/  IMAD.MOV R8, RZ, RZ, -R8 ;  /* 0x000000ffff087224 */ /* 0x000fe400078e0a08 */
[----:B------:R-:W-:Y:S02]  /*1fe70*/  IMAD.MOV.U32 R10, RZ, RZ, R4 ;  /* 0x000000ffff0a7224 */ /* 0x000fe400078e0004 */
[----:B------:R-:W-:Y:S02]  /*1fe80*/  @!P4 IMAD.MOV R9, RZ, RZ, -R9 ;  /* 0x000000ffff09c224 */ /* 0x000fe400078e0a09 */
[----:B------:R-:W-:Y:S02]  /*1fe90*/  @!P6 IMAD.IADD R7, R7, 0x1, -R21 ;  /* 0x000000010707e824 */ /* 0x000fe400078e0a15 */
[----:B------:R-:W-:-:S02]  /*1fea0*/  IMAD R13, R21, R8, R13 ;  /* 0x00000008150d7224 */ /* 0x000fc400078e020d */
[----:B------:R-:W-:Y:S01]  /*1feb0*/  @!P5 IMAD.MOV R10, RZ, RZ, -R10 ;  /* 0x000000ffff0ad224 */ /* 0x000fe200078e0a0a */
[----:B------:R-:W-:Y:S01]  /*1fec0*/  ISETP.GE.AND P4, PT, R25, RZ, PT ;  /* 0x000000ff1900720c */ /* 0x000fe20003f86270 */
[----:B------:R-:W-:Y:S01]  /*1fed0*/  @!P3 IMAD.MOV R7, RZ, RZ, -R7 ;  /* 0x000000ffff07b224 */ /* 0x000fe200078e0a07 */
[----:B------:R-:W-:Y:S01]  /*1fee0*/  STL [R1+0x74], R9 ;  /* 0x0000740901007387 */ /* 0x000fe20000100800 */
[----:B------:R-:W-:Y:S01]  /*1fef0*/  ISETP.GT.U32.AND P3, PT, R21, R13, PT ;  /* 0x0000000d1500720c */ /* 0x000fe20003f64070 */
[----:B------:R-:W-:Y:S02]  /*1ff00*/  IMAD.MOV.U32 R25, RZ, RZ, R24 ;  /* 0x000000ffff197224 */ /* 0x000fe400078e0018 */
[----:B------:R0:W-:Y:S01]  /*1ff10*/  STL [R1+0x70], R10 ;  /* 0x0000700a01007387 */ /* 0x0001e20000100800 */
[----:B------:R-:W-:Y:S01]  /*1ff20*/  @!P0 IMAD.IADD R5, R5, 0x1, -R21 ;  /* 0x0000000105058824 */ /* 0x000fe200078e0a15 */
[----:B---3--:R-:W-:Y:S02]  /*1ff30*/  IABS R12, R23 ;  /* 0x00000017000c7213 */ /* 0x008fe40000000000 */
[----:B------:R-:W2:Y:S01]  /*1ff40*/  LDL.LU R24, [R1+0xbfc] ;  /* 0x000bfc0001187983 */ /* 0x000ea20000300800 */
[----:B------:R-:W-:-:S03]  /*1ff50*/  ISETP.GE.AND P6, PT, R23, RZ, PT ;  /* 0x000000ff1700720c */ /* 0x000fc60003fc6270 */
[----:B------:R-:W3:Y:S01]  /*1ff60*/  LDL.LU R23, [R1+0xc00] ;  /* 0x000c000001177983 */ /* 0x000ee20000300800 */
[----:B------:R-:W-:Y:S01]  /*1ff70*/  IABS R4, R26 ;  /* 0x0000001a00047213 */ /* 0x000fe20000000000 */
[----:B------:R-:W-:Y:S01]  /*1ff80*/  @!P3 IMAD.IADD R13, R13, 0x1, -R21 ;  /* 0x000000010d0db824 */ /* 0x000fe200078e0a15 */
[----:B------:R-:W-:Y:S02]  /*1ff90*/  ISETP.GE.AND P3, PT, R26, RZ, PT ;  /* 0x000000ff1a00720c */ /* 0x000fe40003f66270 */
[----:B0-----:R-:W-:Y:S02]  /*1ffa0*/  IABS R10, R15 ;  /* 0x0000000f000a7213 */ /* 0x001fe40000000000 */
[----:B----4-:R-:W-:Y:S01]  /*1ffb0*/  IABS R9, R0 ;  /* 0x0000000000097213 */ /* 0x010fe20000000000 */
[----:B------:R0:W-:Y:S04]  /*1ffc0*/  STL [R1+0x2550], R0 ;  /* 0x0025500001007387 */ /* 0x0001e80000100800 */
[----:B------:R-:W-:Y:S04]  /*1ffd0*/  STL [R1+0x68], R7 ;  /* 0x0000680701007387 */ /* 0x000fe80000100800 */
[----:B------:R-:W4:Y:S01]  /*1ffe0*/  LDL.LU R15, [R1+0xc04] ;  /* 0x000c0400010f7983 */ /* 0x000f220000300800 */
[----:B0-----:R-:W-:-:S03]  /*1fff0*/  IMAD.MOV.U32 R0, RZ, RZ, R5 ;  /* 0x000000ffff007224 */ /* 0x001fc600078e0005 */
[----:B------:R-:W4:Y:S01]  /*20000*/  LDL.LU R26, [R1+0xc08] ;  /* 0x000c0800011a7983 */ /* 0x000f220000300800 */
[----:B------:R-:W-:-:S05]  /*20010*/  @!P2 IMAD.MOV R0, RZ, RZ, -R0 ;  /* 0x000000ffff00a224 */ /* 0x000fca00078e0a00 */
[----:B------:R0:W-:Y:S04]  /*20020*/  STL [R1+0x64], R0 ;  /* 0x0000640001007387 */ /* 0x0001e80000100800 */
[----:B0-----:R-:W4:Y:S01]  /*20030*/  LDL.LU R0, [R1+0xbf4] ;  /* 0x000bf40001007983 */ /* 0x001f220000300800 */
[----:B------:R-:W-:-:S04]  /*20040*/  IMAD.HI.U32 R6, R14, R12, RZ ;  /* 0x0000000c0e067227 */ /* 0x000fc800078e00ff */
[----:B------:R-:W-:Y:S01]  /*20050*/  IMAD.MOV R6, RZ, RZ, -R6 ;  /* 0x000000ffff067224 */ /* 0x000fe200078e0a06 */
[----:B------:R-:W-:-:S03]  /*20060*/  ISETP.GT.U32.AND P5, PT, R21, R2, PT ;  /* 0x000000021500720c */ /* 0x000fc60003fa4070 */
[----:B------:R-:W-:-:S05]  /*20070*/  IMAD R12, R21, R6, R12 ;  /* 0x00000006150c7224 */ /* 0x000fca00078e020c */
[----:B------:R-:W-:-:S05]  /*20080*/  ISETP.GT.U32.AND P0, PT, R21, R12, PT ;  /* 0x0000000c1500720c */ /* 0x000fca0003f04070 */
[----:B------:R-:W-:Y:S02]  /*20090*/  @!P5 IMAD.IADD R2, R2, 0x1, -R21 ;  /* 0x000000010202d824 */ /* 0x000fe400078e0a15 */
[----:B------:R-:W-:-:S03]  /*200a0*/  IMAD.HI.U32 R7, R14, R10, RZ ;  /* 0x0000000a0e077227 */ /* 0x000fc600078e00ff */
[----:B------:R-:W-:-:S03]  /*200b0*/  ISETP.GT.U32.AND P5, PT, R21, R2, PT ;  /* 0x000000021500720c */ /* 0x000fc60003fa4070 */
[----:B------:R-:W-:Y:S01]  /*200c0*/  @!P0 IMAD.IADD R12, R12, 0x1, -R21 ;  /* 0x000000010c0c8824 */ /* 0x000fe200078e0a15 */
[----:B------:R-:W-:Y:S02]  /*200d0*/  ISETP.GT.U32.AND P0, PT, R21, R13, PT ;  /* 0x0000000d1500720c */ /* 0x000fe40003f04070 */
[----:B------:R-:W-:Y:S01]  /*200e0*/  IABS R11, R11 ;  /* 0x0000000b000b7213 */ /* 0x000fe20000000000 */
[----:B------:R-:W-:-:S04]  /*200f0*/  IMAD.MOV R7, RZ, RZ, -R7 ;  /* 0x000000ffff077224 */ /* 0x000fc800078e0a07 */
[----:B------:R-:W-:-:S04]  /*20100*/  IMAD.HI.U32 R8, R14, R11, RZ ;  /* 0x0000000b0e087227 */ /* 0x000fc800078e00ff */
[----:B------:R-:W-:Y:S01]  /*20110*/  IMAD R10, R21, R7, R10 ;  /* 0x00000007150a7224 */ /* 0x000fe200078e020a */
[----:B--2---:R-:W-:Y:S01]  /*20120*/  IABS R7, R24 ;  /* 0x0000001800077213 */ /* 0x004fe20000000000 */
[----:B------:R-:W-:Y:S02]  /*20130*/  IMAD.MOV R8, RZ, RZ, -R8 ;  /* 0x000000ffff087224 */ /* 0x000fe400078e0a08 */
[--C-:B------:R-:W-:Y:S02]  /*20140*/  @!P5 IMAD.IADD R2, R2, 0x1, -R21.reuse ;  /* 0x000000010202d824 */ /* 0x100fe400078e0a15 */
[----:B------:R-:W-:Y:S01]  /*20150*/  @!P0 IMAD.IADD R13, R13, 0x1, -R21 ;  /* 0x000000010d0d8824 */ /* 0x000fe200078e0a15 */
[C---:B------:R-:W-:Y:S01]  /*20160*/  ISETP.GT.U32.AND P0, PT, R21.reuse, R10, PT ;  /* 0x0000000a1500720c */ /* 0x040fe20003f04070 */
[----:B------:R-:W-:Y:S01]  /*20170*/  IMAD R11, R21, R8, R11 ;  /* 0x00000008150b7224 */ /* 0x000fe200078e020b */
[----:B---3--:R-:W-:Y:S01]  /*20180*/  IABS R8, R23 ;  /* 0x0000001700087213 */ /* 0x008fe20000000000 */
[----:B------:R-:W-:-:S02]  /*20190*/  @!P1 IMAD.MOV R2, RZ, RZ, -R2 ;  /* 0x000000ffff029224 */ /* 0x000fc400078e0a02 */
[----:B------:R-:W-:-:S03]  /*201a0*/  IMAD.HI.U32 R5, R14, R7, RZ ;  /* 0x000000070e057227 */ /* 0x000fc600078e00ff */
[----:B------:R0:W-:Y:S01]  /*201b0*/  STL [R1+0x60], R2 ;  /* 0x0000600201007387 */ /* 0x0001e20000100800 */
[----:B------:R-:W-:-:S04]  /*201c0*/  IMAD.MOV R5, RZ, RZ, -R5 ;  /* 0x000000ffff057224 */ /* 0x000fc800078e0a05 */
[----:B------:R-:W-:Y:S02]  /*201d0*/  IMAD R7, R21, R5, R7 ;  /* 0x0000000515077224 */ /* 0x000fe400078e0207 */
[----:B0-----:R-:W-:-:S04]  /*201e0*/  IMAD.HI.U32 R2, R14, R8, RZ ;  /* 0x000000080e027227 */ /* 0x001fc800078e00ff */
[----:B------:R-:W-:Y:S02]  /*201f0*/  IMAD.MOV R5, RZ, RZ, -R2 ;  /* 0x000000ffff057224 */ /* 0x000fe400078e0a02 */
[----:B------:R-:W-:Y:S01]  /*20200*/  @!P0 IMAD.IADD R10, R10, 0x1, -R21 ;  /* 0x000000010a0a8824 */ /* 0x000fe200078e0a15 */
[----:B------:R-:W2:Y:S01]  /*20210*/  LDL.LU R2, [R1+0xbf0] ;  /* 0x000bf00001027983 */ /* 0x000ea20000300800 */
[----:B----4-:R-:W-:-:S03]  /*20220*/  ISETP.GE.AND P0, PT, R0, RZ, PT ;  /* 0x000000ff0000720c */ /* 0x010fc60003f06270 */
[----:B------:R-:W3:Y:S01]  /*20230*/  LDL.LU R0, [R1+0x2550] ;  /* 0x0025500001007983 */ /* 0x000ee20000300800 */
[----:B------:R-:W-:-:S04]  /*20240*/  IMAD.HI.U32 R6, R14, R4, RZ ;  /* 0x000000040e067227 */ /* 0x000fc800078e00ff */
[----:B------:R-:W-:-:S04]  /*20250*/  IMAD.MOV R6, RZ, RZ, -R6 ;  /* 0x000000ffff067224 */ /* 0x000fc800078e0a06 */
[----:B------:R-:W-:-:S05]  /*20260*/  IMAD R4, R21, R6, R4 ;  /* 0x0000000615047224 */ /* 0x000fca00078e0204 */
[----:B------:R-:W-:Y:S01]  /*20270*/  ISETP.GT.U32.AND P5, PT, R21, R4, PT ;  /* 0x000000041500720c */ /* 0x000fe20003fa4070 */
[----:B------:R-:W-:-:S04]  /*20280*/  IMAD.HI.U32 R6, R14, R9, RZ ;  /* 0x000000090e067227 */ /* 0x000fc800078e00ff */
[----:B------:R-:W-:-:S08]  /*20290*/  IMAD.MOV R6, RZ, RZ, -R6 ;  /* 0x000000ffff067224 */ /* 0x000fd000078e0a06 */
[----:B------:R-:W-:Y:S01]  /*202a0*/  @!P5 IMAD.IADD R4, R4, 0x1, -R21 ;  /* 0x000000010404d824 */ /* 0x000fe200078e0a15 */
[----:B------:R-:W-:-:S04]  /*202b0*/  ISETP.GT.U32.AND P5, PT, R21, R12, PT ;  /* 0x0000000c1500720c */ /* 0x000fc80003fa4070 */
[C---:B------:R-:W-:Y:S01]  /*202c0*/  ISETP.GT.U32.AND P2, PT, R21.reuse, R4, PT ;  /* 0x000000041500720c */ /* 0x040fe20003f44070 */
[C---:B------:R-:W-:Y:S01]  /*202d0*/  IMAD R9, R21.reuse, R6, R9 ;  /* 0x0000000615097224 */ /* 0x040fe200078e0209 */
[----:B------:R-:W-:-:S07]  /*202e0*/  ISETP.GT.U32.AND P1, PT, R21, R11, PT ;  /* 0x0000000b1500720c */ /* 0x000fce0003f24070 */
[----:B------:R-:W-:Y:S01]  /*202f0*/  @!P5 IMAD.IADD R12, R12, 0x1, -R21 ;  /* 0x000000010c0cd824 */ /* 0x000fe200078e0a15 */
[----:B------:R-:W-:-:S03]  /*20300*/  ISETP.GT.U32.AND P5, PT, R21, R9, PT ;  /* 0x000000091500720c */ /* 0x000fc60003fa4070 */
[--C-:B------:R-:W-:Y:S01]  /*20310*/  @!P2 IMAD.IADD R4, R4, 0x1, -R21.reuse ;  /* 0x000000010404a824 */ /* 0x100fe200078e0a15 */
[----:B------:R-:W-:Y:S01]  /*20320*/  ISETP.GT.U32.AND P2, PT, R21, R7, PT ;  /* 0x000000071500720c */ /* 0x000fe20003f44070 */
[----:B------:R-:W-:Y:S02]  /*20330*/  @!P1 IMAD.IADD R11, R11, 0x1, -R21 ;  /* 0x000000010b0b9824 */ /* 0x000fe400078e0a15 */
[----:B------:R-:W-:-:S06]  /*20340*/  @!P6 IMAD.MOV R12, RZ, RZ, -R12 ;  /* 0x000000ffff0ce224 */ /* 0x000fcc00078e0a0c */
[----:B------:R-:W-:Y:S01]  /*20350*/  @!P5 IMAD.IADD R9, R9, 0x1, -R21 ;  /* 0x000000010909d824 */ /* 0x000fe200078e0a15 */
[----:B------:R-:W-:-:S03]  /*20360*/  ISETP.GT.U32.AND P5, PT, R21, R11, PT ;  /* 0x0000000b1500720c */ /* 0x000fc60003fa4070 */
[----:B------:R-:W-:Y:S01]  /*20370*/  @!P2 IMAD.IADD R7, R7, 0x1, -R21 ;  /* 0x000000010707a824 */ /* 0x000fe200078e0a15 */
[----:B------:R-:W-:Y:S01]  /*20380*/  ISETP.GT.U32.AND P6, PT, R21, R9, PT ;  /* 0x000000091500720c */ /* 0x000fe20003fc4070 */
[----:B------:R-:W-:-:S03]  /*20390*/  @!P4 IMAD.MOV R13, RZ, RZ, -R13 ;  /* 0x000000ffff0dc224 */ /* 0x000fc600078e0a0d */
[----:B------:R-:W-:Y:S01]  /*203a0*/  ISETP.GT.U32.AND P4, PT, R21, R7, PT ;  /* 0x000000071500720c */ /* 0x000fe20003f84070 */
[----:B------:R-:W-:Y:S01]  /*203b0*/  @!P3 IMAD.MOV R4, RZ, RZ, -R4 ;  /* 0x000000ffff04b224 */ /* 0x000fe200078e0a04 */
[----:B------:R-:W-:Y:S03]  /*203c0*/  STL [R1+0x58], R13 ;  /* 0x0000580d01007387 */ /* 0x000fe60000100800 */
[--C-:B------:R-:W-:Y:S01]  /*203d0*/  @!P5 IMAD.IADD R11, R11, 0x1, -R21.reuse ;  /* 0x000000010b0bd824 */ /* 0x100fe200078e0a15 */
[----:B------:R0:W-:Y:S03]  /*203e0*/  STL [R1+0x50], R12 ;  /* 0x0000500c01007387 */ /* 0x0001e60000100800 */
[----:B------:R-:W-:Y:S01]  /*203f0*/  @!P6 IMAD.IADD R9, R9, 0x1, -R21 ;  /* 0x000000010909e824 */ /* 0x000fe200078e0a15 */
[----:B------:R1:W-:Y:S01]  /*20400*/  STL [R1+0x4c], R4 ;  /* 0x00004c0401007387 */ /* 0x0003e20000100800 */
[----:B------:R-:W-:-:S02]  /*20410*/  ISETP.GE.AND P6, PT, R24, RZ, PT ;  /* 0x000000ff1800720c */ /* 0x000fc40003fc6270 */
[----:B------:R-:W-:Y:S01]  /*20420*/  @!P4 IMAD.IADD R7, R7, 0x1, -R21 ;  /* 0x000000010707c824 */ /* 0x000fe200078e0a15 */
[----:B------:R-:W-:Y:S01]  /*20430*/  ISETP.GE.AND P4, PT, R23, RZ, PT ;  /* 0x000000ff1700720c */ /* 0x000fe20003f86270 */
[----:B------:R-:W-:Y:S01]  /*20440*/  IMAD.MOV.U32 R23, RZ, RZ, R22 ;  /* 0x000000ffff177224 */ /* 0x000fe200078e0016 */
[----:B---3--:R-:W-:Y:S02]  /*20450*/  ISETP.GE.AND P5, PT, R0, RZ, PT ;  /* 0x000000ff0000720c */ /* 0x008fe40003fa6270 */
[----:B------:R-:W3:Y:S04]  /*20460*/  LDL.LU R0, [R1+0x254c] ;  /* 0x00254c0001007983 */ /* 0x000ee80000300800 */
[----:B------:R-:W4:Y:S04]  /*20470*/  LDL.LU R24, [R1+0xc10] ;  /* 0x000c100001187983 */ /* 0x000f280000300800 */
[----:B------:R-:W3:Y:S01]  /*20480*/  LDL.LU R22, [R1+0xc14] ;  /* 0x000c140001167983 */ /* 0x000ee20000300800 */
[----:B------:R-:W-:Y:S01]  /*20490*/  IMAD R8, R21, R5, R8 ;  /* 0x0000000515087224 */ /* 0x000fe200078e0208 */
[----:B------:R-:W-:-:S02]  /*204a0*/  IABS R5, R26 ;  /* 0x0000001a00057213 */ /* 0x000fc40000000000 */
[C---:B------:R-:W-:Y:S02]  /*204b0*/  ISETP.GT.U32.AND P2, PT, R21.reuse, R10, PT ;  /* 0x0000000a1500720c */ /* 0x040fe40003f44070 */
[----:B------:R-:W-:Y:S02]  /*204c0*/  ISETP.GT.U32.AND P3, PT, R21, R8, PT ;  /* 0x000000081500720c */ /* 0x000fe40003f64070 */
[----:B------:R-:W-:Y:S01]  /*204d0*/  IABS R6, R15 ;  /* 0x0000000f00067213 */ /* 0x000fe20000000000 */
[----:B0-----:R-:W-:Y:S01]  /*204e0*/  IMAD.HI.U32 R12, R14, R5, RZ ;  /* 0x000000050e0c7227 */ /* 0x001fe200078e00ff */
[----:B--2---:R-:W-:-:S03]  /*204f0*/  ISETP.GE.AND P1, PT, R2, RZ, PT ;  /* 0x000000ff0200720c */ /* 0x004fc60003f26270 */
[----:B------:R-:W-:-:S04]  /*20500*/  IMAD.HI.U32 R2, R14, R6, RZ ;  /* 0x000000060e027227 */ /* 0x000fc800078e00ff */
[----:B------:R-:W-:Y:S02]  /*20510*/  IMAD.MOV R12, RZ, RZ, -R12 ;  /* 0x000000ffff0c7224 */ /* 0x000fe400078e0a0c */
[----:B------:R-:W-:Y:S01]  /*20520*/  IMAD.MOV R2, RZ, RZ, -R2 ;  /* 0x000000ffff027224 */ /* 0x000fe200078e0a02 */
[----:B-1----:R-:W-:Y:S01]  /*20530*/  IABS R4, R25 ;  /* 0x0000001900047213 */ /* 0x002fe20000000000 */
[--C-:B------:R-:W-:Y:S02]  /*20540*/  @!P2 IMAD.IADD R10, R10, 0x1, -R21.reuse ;  /* 0x000000010a0aa824 */ /* 0x100fe400078e0a15 */
[----:B------:R-:W-:Y:S02]  /*20550*/  @!P3 IMAD.IADD R8, R8, 0x1, -R21 ;  /* 0x000000010808b824 */ /* 0x000fe400078e0a15 */
[C---:B------:R-:W-:Y:S02]  /*20560*/  IMAD R5, R21.reuse, R12, R5 ;  /* 0x0000000c15057224 */ /* 0x040fe400078e0205 */
[----:B------:R-:W-:-:S02]  /*20570*/  IMAD R6, R21, R2, R6 ;  /* 0x0000000215067224 */ /* 0x000fc400078e0206 */
[----:B------:R-:W-:Y:S01]  /*20580*/  @!P1 IMAD.MOV R11, RZ, RZ, -R11 ;  /* 0x000000ffff0b9224 */ /* 0x000fe200078e0a0b */
[C---:B------:R-:W-:Y:S01]  /*20590*/  ISETP.GT.U32.AND P1, PT, R21.reuse, R8, PT ;  /* 0x000000081500720c */ /* 0x040fe20003f24070 */
[----:B------:R-:W-:Y:S01]  /*205a0*/  @!P0 IMAD.MOV R10, RZ, RZ, -R10 ;  /* 0x000000ffff0a8224 */ /* 0x000fe200078e0a0a */
[C---:B------:R-:W-:Y:S01]  /*205b0*/  ISETP.GT.U32.AND P0, PT, R21.reuse, R5, PT ;  /* 0x000000051500720c */ /* 0x040fe20003f04070 */
[----:B------:R-:W-:Y:S01]  /*205c0*/  IMAD.HI.U32 R2, R14, R4, RZ ;  /* 0x000000040e027227 */ /* 0x000fe200078e00ff */
[----:B------:R-:W-:-:S03]  /*205d0*/  ISETP.GT.U32.AND P2, PT, R21, R6, PT ;  /* 0x000000061500720c */ /* 0x000fc60003f44070 */
[----:B------:R-:W-:Y:S02]  /*205e0*/  IMAD.MOV R2, RZ, RZ, -R2 ;  /* 0x000000ffff027224 */ /* 0x000fe400078e0a02 */
[----:B------:R-:W-:Y:S02]  /*205f0*/  @!P5 IMAD.MOV R9, RZ, RZ, -R9 ;  /* 0x000000ffff09d224 */ /* 0x000fe400078e0a09 */
[----:B------:R-:W-:Y:S01]  /*20600*/  IMAD R4, R21, R2, R4 ;  /* 0x0000000215047224 */ /* 0x000fe200078e0204 */
[----:B------:R0:W-:Y:S01]  /*20610*/  STL [R1+0x48], R11 ;  /* 0x0000480b01007387 */ /* 0x0001e20000100800 */
[----:B------:R-:W-:Y:S02]  /*20620*/  @!P6 IMAD.MOV R7, RZ, RZ, -R7 ;  /* 0x000000ffff07e224 */ /* 0x000fe400078e0a07 */
[--C-:B------:R-:W-:Y:S01]  /*20630*/  @!P1 IMAD.IADD R8, R8, 0x1, -R21.reuse ;  /* 0x0000000108089824 */ /* 0x100fe200078e0a15 */
[----:B------:R-:W-:Y:S01]  /*20640*/  STL [R1+0x44], R10 ;  /* 0x0000440a01007387 */ /* 0x000fe20000100800 */
[--C-:B------:R-:W-:Y:S01]  /*20650*/  @!P0 IMAD.IADD R5, R5, 0x1, -R21.reuse ;  /* 0x0000000105058824 */ /* 0x100fe200078e0a15 */
[C---:B------:R-:W-:Y:S01]  /*20660*/  ISETP.GT.U32.AND P1, PT, R21.reuse, R4, PT ;  /* 0x000000041500720c */ /* 0x040fe20003f24070 */
[----:B------:R-:W-:Y:S01]  /*20670*/  @!P2 IMAD.IADD R6, R6, 0x1, -R21 ;  /* 0x000000010606a824 */ /* 0x000fe200078e0a15 */
[----:B------:R-:W-:Y:S02]  /*20680*/  STL [R1+0x40], R9 ;  /* 0x0000400901007387 */ /* 0x000fe40000100800 */
[----:B------:R-:W-:-:S02]  /*20690*/  ISETP.GT.U32.AND P0, PT, R21, R5, PT ;  /* 0x000000051500720c */ /* 0x000fc40003f04070 */
[----:B------:R-:W-:Y:S01]  /*206a0*/  STL [R1+0x3c], R7 ;  /* 0x00003c0701007387 */ /* 0x000fe20000100800 */
[----:B------:R-:W-:Y:S02]  /*206b0*/  ISETP.GT.U32.AND P2, PT, R21, R6, PT ;  /* 0x000000061500720c */ /* 0x000fe40003f44070 */
[----:B------:R-:W-:-:S04]  /*206c0*/  ISETP.GE.AND P3, PT, R15, RZ, PT ;  /* 0x000000ff0f00720c */ /* 0x000fc80003f66270 */
[--C-:B------:R-:W-:Y:S02]  /*206d0*/  @!P1 IMAD.IADD R4, R4, 0x1, -R21.reuse ;  /* 0x0000000104049824 */ /* 0x100fe400078e0a15 */
[----:B------:R-:W-:Y:S02]  /*206e0*/  @!P4 IMAD.MOV R8, RZ, RZ, -R8 ;  /* 0x000000ffff08c224 */ /* 0x000fe400078e0a08 */
[--C-:B------:R-:W-:Y:S01]  /*206f0*/  @!P0 IMAD.IADD R5, R5, 0x1, -R21.reuse ;  /* 0x0000000105058824 */ /* 0x100fe200078e0a15 */
[----:B------:R-:W-:Y:S02]  /*20700*/  ISETP.GT.U32.AND P4, PT, R21, R4, PT ;  /* 0x000000041500720c */ /* 0x000fe40003f84070 */
[----:B------:R-:W-:Y:S01]  /*20710*/  @!P2 IMAD.IADD R6, R6, 0x1, -R21 ;  /* 0x000000010606a824 */ /* 0x000fe200078e0a15 */
[----:B------:R-:W-:-:S03]  /*20720*/  ISETP.GE.AND P6, PT, R25, RZ, PT ;  /* 0x000000ff1900720c */ /* 0x000fc60003fc6270 */
[----:B------:R-:W-:Y:S01]  /*20730*/  @!P3 IMAD.MOV R6, RZ, RZ, -R6 ;  /* 0x000000ffff06b224 */ /* 0x000fe200078e0a06 */
[----:B0-----:R-:W-:-:S06]  /*20740*/  IABS R11, R23 ;  /* 0x00000017000b7213 */ /* 0x001fcc0000000000 */
[----:B------:R-:W-:-:S04]  /*20750*/  @!P4 IMAD.IADD R4, R4, 0x1, -R21 ;  /* 0x000000010404c824 */ /* 0x000fc800078e0a15 */
[----:B------:R-:W-:Y:S01]  /*20760*/  @!P6 IMAD.MOV R4, RZ, RZ, -R4 ;  /* 0x000000ffff04e224 */ /* 0x000fe200078e0a04 */
[----:B------:R0:W-:Y:S01]  /*20770*/  STL [R1+0x38], R8 ;  /* 0x0000380801007387 */ /* 0x0001e20000100800 */
[----:B------:R-:W-:Y:S01]  /*20780*/  ISETP.GE.AND P5, PT, R26, RZ, PT ;  /* 0x000000ff1a00720c */ /* 0x000fe20003fa6270 */
[----:B0-----:R-:W-:-:S12]  /*20790*/  IMAD.MOV.U32 R8, RZ, RZ, R5 ;  /* 0x000000ffff087224 */ /* 0x001fd800078e0005 */
[----:B------:R-:W-:Y:S01]  /*207a0*/  @!P5 IMAD.MOV R8, RZ, RZ, -R8 ;  /* 0x000000ffff08d224 */ /* 0x000fe200078e0a08 */
[----:B------:R0:W-:Y:S04]  /*207b0*/  STL [R1+0x34], R6 ;  /* 0x0000340601007387 */ /* 0x0001e80000100800 */
[----:B------:R-:W-:Y:S04]  /*207c0*/  STL [R1+0x30], R8 ;  /* 0x0000300801007387 */ /* 0x000fe80000100800 */
[----:B------:R1:W-:Y:S01]  /*207d0*/  STL [R1+0x2c], R4 ;  /* 0x00002c0401007387 */ /* 0x0003e20000100800 */
[----:B0-----:R-:W-:-:S02]  /*207e0*/  IABS R6, R27 ;  /* 0x0000001b00067213 */ /* 0x001fc40000000000 */
[----:B------:R-:W-:-:S03]  /*207f0*/  ISETP.GE.AND P4, PT, R23, RZ, PT ;  /* 0x000000ff1700720c */ /* 0x000fc60003f86270 */
[----:B------:R-:W-:-:S04]  /*20800*/  IMAD.HI.U32 R13, R14, R6, RZ ;  /* 0x000000060e0d7227 */ /* 0x000fc800078e00ff */
[----:B------:R-:W-:-:S04]  /*20810*/  IMAD.MOV R13, RZ, RZ, -R13 ;  /* 0x000000ffff0d7224 */ /* 0x000fc800078e0a0d */
[----:B------:R-:W-:Y:S01]  /*20820*/  IMAD R6, R21, R13, R6 ;  /* 0x0000000d15067224 */ /* 0x000fe200078e0206 */
[----:B------:R-:W-:Y:S02]  /*20830*/  ISETP.GE.AND P5, PT, R19, RZ, PT ;  /* 0x000000ff1300720c */ /* 0x000fe40003fa6270 */
[----:B----4-:R-:W-:Y:S02]  /*20840*/  IABS R9, R24 ;  /* 0x0000001800097213 */ /* 0x010fe40000000000 */
[----:B---3--:R-:W-:-:S03]  /*20850*/  IABS R12, R22 ;  /* 0x00000016000c7213 */ /* 0x008fc60000000000 */
[----:B------:R-:W-:-:S04]  /*20860*/  IMAD.HI.U32 R7, R14, R9, RZ ;  /* 0x000000090e077227 */ /* 0x000fc800078e00ff */
[----:B------:R-:W-:Y:S02]  /*20870*/  IMAD.MOV R7, RZ, RZ, -R7 ;  /* 0x000000ffff077224 */ /* 0x000fe400078e0a07 */
[----:B------:R-:W-:-:S04]  /*20880*/  IMAD.HI.U32 R2, R14, R12, RZ ;  /* 0x0000000c0e027227 */ /* 0x000fc800078e00ff */
[----:B------:R-:W-:Y:S02]  /*20890*/  IMAD R9, R21, R7, R9 ;  /* 0x0000000715097224 */ /* 0x000fe400078e0209 */
[----:B------:R-:W-:-:S03]  /*208a0*/  IMAD.MOV R2, RZ, RZ, -R2 ;  /* 0x000000ffff027224 */ /* 0x000fc600078e0a02 */
[C---:B------:R-:W-:Y:S01]  /*208b0*/  ISETP.GT.U32.AND P0, PT, R21.reuse, R9, PT ;  /* 0x000000091500720c */ /* 0x040fe20003f04070 */
[----:B------:R-:W-:-:S05]  /*208c0*/  IMAD R12, R21, R2, R12 ;  /* 0x00000002150c7224 */ /* 0x000fca00078e020c */
[----:B------:R-:W-:Y:S02]  /*208d0*/  ISETP.GT.U32.AND P3, PT, R21, R12, PT ;  /* 0x0000000c1500720c */ /* 0x000fe40003f64070 */
[----:B------:R-:W-:Y:S01]  /*208e0*/  ISETP.GE.AND P1, PT, R22, RZ, PT ;  /* 0x000000ff1600720c */ /* 0x000fe20003f26270 */
[----:B------:R-:W-:-:S04]  /*208f0*/  IMAD.MOV.U32 R22, RZ, RZ, R17 ;  /* 0x000000ffff167224 */ /* 0x000fc800078e0011 */
[--C-:B------:R-:W-:Y:S02]  /*20900*/  @!P0 IMAD.IADD R9, R9, 0x1, -R21.reuse ;  /* 0x0000000109098824 */ /* 0x100fe400078e0a15 */
[----:B------:R-:W-:Y:S01]  /*20910*/  IMAD.MOV.U32 R17, RZ, RZ, R28 ;  /* 0x000000ffff117224 */ /* 0x000fe200078e001c */
[----:B------:R-:W-:Y:S01]  /*20920*/  IABS R28, R19 ;  /* 0x00000013001c7213 */ /* 0x000fe20000000000 */
[----:B------:R-:W-:Y:S01]  /*20930*/  IMAD.HI.U32 R2, R14, R11, RZ ;  /* 0x0000000b0e027227 */ /* 0x000fe200078e00ff */
[----:B------:R-:W-:Y:S01]  /*20940*/  ISETP.GT.U32.AND P6, PT, R21, R9, PT ;  /* 0x000000091500720c */ /* 0x000fe20003fc4070 */
[----:B------:R-:W2:Y:S02]  /*20950*/  LDL.LU R19, [R1+0xc38] ;  /* 0x000c380001137983 */ /* 0x000ea40000300800 */
[----:B------:R-:W-:Y:S02]  /*20960*/  @!P3 IMAD.IADD R12, R12, 0x1, -R21 ;  /* 0x000000010c0cb824 */ /* 0x000fe400078e0a15 */
[----:B------:R-:W-:-:S02]  /*20970*/  IMAD.MOV R2, RZ, RZ, -R2 ;  /* 0x000000ffff027224 */ /* 0x000fc400078e0a02 */
[----:B------:R-:W-:Y:S01]  /*20980*/  IMAD.HI.U32 R5, R14, R28, RZ ;  /* 0x0000001c0e057227 */ /* 0x000fe200078e00ff */
[----:B------:R-:W-:-:S03]  /*20990*/  ISETP.GT.U32.AND P3, PT, R21, R12, PT ;  /* 0x0000000c1500720c */ /* 0x000fc60003f64070 */
[----:B------:R-:W-:Y:S01]  /*209a0*/  IMAD R11, R21, R2, R11 ;  /* 0x00000002150b7224 */ /* 0x000fe200078e020b */
[----:B------:R-:W-:Y:S01]  /*209b0*/  IABS R2, R18 ;  /* 0x0000001200027213 */ /* 0x000fe20000000000 */
[----:B------:R-:W-:Y:S02]  /*209c0*/  IMAD.MOV R5, RZ, RZ, -R5 ;  /* 0x000000ffff057224 */ /* 0x000fe400078e0a05 */
[----:B------:R-:W-:Y:S01]  /*209d0*/  @!P6 IMAD.IADD R9, R9, 0x1, -R21 ;  /* 0x000000010909e824 */ /* 0x000fe200078e0a15 */
[C---:B------:R-:W-:Y:S01]  /*209e0*/  ISETP.GT.U32.AND P6, PT, R21.reuse, R11, PT ;  /* 0x0000000b1500720c */ /* 0x040fe20003fc4070 */
[----:B------:R-:W-:Y:S02]  /*209f0*/  IMAD R28, R21, R5, R28 ;  /* 0x00000005151c7224 */ /* 0x000fe400078e021c */
[----:B------:R-:W-:-:S04]  /*20a00*/  IMAD.HI.U32 R10, R14, R2, RZ ;  /* 0x000000020e0a7227 */ /* 0x000fc800078e00ff */
[----:B------:R-:W-:Y:S01]  /*20a10*/  @!P3 IMAD.IADD R12, R12, 0x1, -R21 ;  /* 0x000000010c0cb824 */ /* 0x000fe200078e0a15 */
[----:B------:R-:W-:Y:S01]  /*20a20*/  ISETP.GT.U32.AND P3, PT, R21, R28, PT ;  /* 0x0000001c1500720c */ /* 0x000fe20003f64070 */
[----:B------:R-:W-:-:S04]  /*20a30*/  IMAD.MOV R10, RZ, RZ, -R10 ;  /* 0x000000ffff0a7224 */ /* 0x000fc800078e0a0a */
[----:B------:R-:W-:Y:S02]  /*20a40*/  IMAD R2, R21, R10, R2 ;  /* 0x0000000a15027224 */ /* 0x000fe400078e0202 */
[----:B------:R-:W-:-:S03]  /*20a50*/  @!P6 IMAD.IADD R11, R11, 0x1, -R21 ;  /* 0x000000010b0be824 */ /* 0x000fc600078e0a15 */
[C---:B------:R-:W-:Y:S02]  /*20a60*/  ISETP.GT.U32.AND P6, PT, R21.reuse, R2, PT ;  /* 0x000000021500720c */ /* 0x040fe40003fc4070 */
[----:B-1----:R-:W-:Y:S01]  /*20a70*/  IABS R4, R22 ;  /* 0x0000001600047213 */ /* 0x002fe20000000000 */
[----:B------:R-:W-:Y:S01]  /*20a80*/  @!P3 IMAD.IADD R28, R28, 0x1, -R21 ;  /* 0x000000011c1cb824 */ /* 0x000fe200078e0a15 */
[----:B------:R-:W-:-:S03]  /*20a90*/  ISETP.GT.U32.AND P3, PT, R21, R11, PT ;  /* 0x0000000b1500720c */ /* 0x000fc60003f64070 */
[----:B------:R-:W-:Y:S01]  /*20aa0*/  IMAD.HI.U32 R8, R14, R4, RZ ;  /* 0x000000040e087227 */ /* 0x000fe200078e00ff */
[----:B------:R-:W-:Y:S02]  /*20ab0*/  IABS R7, R16 ;  /* 0x0000001000077213 */ /* 0x000fe40000000000 */
[----:B------:R-:W-:Y:S01]  /*20ac0*/  IABS R5, R20 ;  /* 0x0000001400057213 */ /* 0x000fe20000000000 */
[----:B------:R-:W-:Y:S02]  /*20ad0*/  IMAD.MOV R8, RZ, RZ, -R8 ;  /* 0x000000ffff087224 */ /* 0x000fe400078e0a08 */
[----:B------:R-:W-:Y:S01]  /*20ae0*/  @!P6 IMAD.IADD R2, R2, 0x1, -R21 ;  /* 0x000000010202e824 */ /* 0x000fe200078e0a15 */
[----:B------:R-:W-:Y:S01]  /*20af0*/  ISETP.GT.U32.AND P6, PT, R21, R28, PT ;  /* 0x0000001c1500720c */ /* 0x000fe20003fc4070 */
[----:B------:R-:W-:Y:S01]  /*20b00*/  IMAD.HI.U32 R10, R14, R7, RZ ;  /* 0x000000070e0a7227 */ /* 0x000fe200078e00ff */
[----:B------:R-:W-:-:S03]  /*20b10*/  ISETP.GE.AND P2, PT, R24, RZ, PT ;  /* 0x000000ff1800720c */ /* 0x000fc60003f46270 */
[----:B------:R-:W-:Y:S02]  /*20b20*/  IMAD R4, R21, R8, R4 ;  /* 0x0000000815047224 */ /* 0x000fe400078e0204 */
[----:B------:R-:W-:-:S04]  /*20b30*/  IMAD.HI.U32 R8, R14, R5, RZ ;  /* 0x000000050e087227 */ /* 0x000fc800078e00ff */
[----:B------:R-:W-:Y:S02]  /*20b40*/  @!P3 IMAD.IADD R11, R11, 0x1, -R21 ;  /* 0x000000010b0bb824 */ /* 0x000fe400078e0a15 */
[----:B------:R-:W-:Y:S02]  /*20b50*/  IMAD.MOV R10, RZ, RZ, -R10 ;  /* 0x000000ffff0a7224 */ /* 0x000fe400078e0a0a */
[----:B------:R-:W-:Y:S02]  /*20b60*/  IMAD.MOV R8, RZ, RZ, -R8 ;  /* 0x000000ffff087224 */ /* 0x000fe400078e0a08 */
[----:B------:R-:W-:Y:S02]  /*20b70*/  IMAD.MOV.U32 R13, RZ, RZ, R11 ;  /* 0x000000ffff0d7224 */ /* 0x000fe400078e000b */
[C---:B------:R-:W-:Y:S02]  /*20b80*/  IMAD R7, R21.reuse, R10, R7 ;  /* 0x0000000a15077224 */ /* 0x040fe400078e0207 */
[----:B------:R-:W-:Y:S01]  /*20b90*/  IMAD.MOV.U32 R15, RZ, RZ, R9 ;  /* 0x000000ffff0f7224 */ /* 0x000fe200078e0009 */
[C---:B------:R-:W-:Y:S01]  /*20ba0*/  ISETP.GT.U32.AND P3, PT, R21.reuse, R4, PT ;  /* 0x000000041500720c */ /* 0x040fe20003f64070 */
[----:B------:R-:W-:-:S02]  /*20bb0*/  IMAD R5, R21, R8, R5 ;  /* 0x0000000815057224 */ /* 0x000fc400078e0205 */
[----:B------:R-:W-:Y:S01]  /*20bc0*/  @!P4 IMAD.MOV R13, RZ, RZ, -R13 ;  /* 0x000000ffff0dc224 */ /* 0x000fe200078e0a0d */
[C---:B------:R-:W-:Y:S01]  /*20bd0*/  ISETP.GT.U32.AND P4, PT, R21.reuse, R6, PT ;  /* 0x000000061500720c */ /* 0x040fe20003f84070 */
[----:B------:R-:W-:Y:S01]  /*20be0*/  @!P6 IMAD.IADD R28, R28, 0x1, -R21 ;  /* 0x000000011c1ce824 */ /* 0x000fe200078e0a15 */
[C---:B------:R-:W-:Y:S01]  /*20bf0*/  ISETP.GT.U32.AND P6, PT, R21.reuse, R7, PT ;  /* 0x000000071500720c */ /* 0x040fe20003fc4070 */
[----:B------:R-:W-:Y:S01]  /*20c00*/  @!P2 IMAD.MOV R15, RZ, RZ, -R15 ;  /* 0x000000ffff0fa224 */ /* 0x000fe200078e0a0f */
[----:B------:R-:W-:Y:S01]  /*20c10*/  IABS R8, R17 ;  /* 0x0000001100087213 */ /* 0x000fe20000000000 */
[----:B------:R-:W-:Y:S01]  /*20c20*/  @!P1 IMAD.MOV R12, RZ, RZ, -R12 ;  /* 0x000000ffff0c9224 */ /* 0x000fe200078e0a0c */
[C---:B------:R-:W-:Y:S02]  /*20c30*/  ISETP.GT.U32.AND P2, PT, R21.reuse, R2, PT ;  /* 0x000000021500720c */ /* 0x040fe40003f44070 */
[----:B------:R-:W-:Y:S01]  /*20c40*/  ISETP.GT.U32.AND P1, PT, R21, R5, PT ;  /* 0x000000051500720c */ /* 0x000fe20003f24070 */
[----:B------:R-:W-:Y:S01]  /*20c50*/  IMAD.HI.U32 R10, R14, R8, RZ ;  /* 0x000000080e0a7227 */ /* 0x000fe200078e00ff */
[----:B------:R-:W-:-:S03]  /*20c60*/  ISETP.GE.AND P0, PT, R18, RZ, PT ;  /* 0x000000ff1200720c */ /* 0x000fc60003f06270 */
[----:B------:R-:W-:Y:S02]  /*20c70*/  IMAD.MOV R10, RZ, RZ, -R10 ;  /* 0x000000ffff0a7224 */ /* 0x000fe400078e0a0a */
[--C-:B------:R-:W-:Y:S02]  /*20c80*/  @!P3 IMAD.IADD R4, R4, 0x1, -R21.reuse ;  /* 0x000000010404b824 */ /* 0x100fe400078e0a15 */
[--C-:B------:R-:W-:Y:S02]  /*20c90*/  @!P4 IMAD.IADD R6, R6, 0x1, -R21.reuse ;  /* 0x000000010606c824 */ /* 0x100fe400078e0a15 */
[--C-:B------:R-:W-:Y:S02]  /*20ca0*/  @!P6 IMAD.IADD R7, R7, 0x1, -R21.reuse ;  /* 0x000000010707e824 */ /* 0x100fe400078e0a15 */
[----:B------:R-:W-:Y:S02]  /*20cb0*/  @!P2 IMAD.IADD R2, R2, 0x1, -R21 ;  /* 0x000000010202a824 */ /* 0x000fe400078e0a15 */
[----:B------:R-:W-:-:S02]  /*20cc0*/  IMAD R8, R21, R10, R8 ;  /* 0x0000000a15087224 */ /* 0x000fc400078e0208 */
[--C-:B------:R-:W-:Y:S01]  /*20cd0*/  @!P1 IMAD.IADD R5, R5, 0x1, -R21.reuse ;  /* 0x0000000105059824 */ /* 0x100fe200078e0a15 */
[C---:B------:R-:W-:Y:S01]  /*20ce0*/  ISETP.GT.U32.AND P1, PT, R21.reuse, R4, PT ;  /* 0x000000041500720c */ /* 0x040fe20003f24070 */
[----:B------:R-:W-:Y:S01]  /*20cf0*/  @!P5 IMAD.MOV R28, RZ, RZ, -R28 ;  /* 0x000000ffff1cd224 */ /* 0x000fe200078e0a1c */
[C---:B------:R-:W-:Y:S01]  /*20d00*/  ISETP.GT.U32.AND P5, PT, R21.reuse, R6, PT ;  /* 0x000000061500720c */ /* 0x040fe20003fa4070 */
[----:B------:R-:W-:Y:S01]  /*20d10*/  @!P0 IMAD.MOV R2, RZ, RZ, -R2 ;  /* 0x000000ffff028224 */ /* 0x000fe200078e0a02 */
[C---:B------:R-:W-:Y:S02]  /*20d20*/  ISETP.GT.U32.AND P6, PT, R21.reuse, R7, PT ;  /* 0x000000071500720c */ /* 0x040fe40003fc4070 */
[----:B------:R-:W-:Y:S01]  /*20d30*/  ISETP.GT.U32.AND P0, PT, R21, R8, PT ;  /* 0x000000081500720c */ /* 0x000fe20003f04070 */
[----:B------:R-:W-:Y:S04]  /*20d40*/  STL [R1+0x28], R15 ;  /* 0x0000280f01007387 */ /* 0x000fe80000100800 */
[----:B------:R-:W3:Y:S02]  /*20d50*/  LDL.LU R18, [R1+0xc3c] ;  /* 0x000c3c0001127983 */ /* 0x000ee40000300800 */
[----:B------:R-:W-:-:S02]  /*20d60*/  @!P1 IMAD.IADD R4, R4, 0x1, -R21 ;  /* 0x0000000104049824 */ /* 0x000fc400078e0a15 */
[----:B------:R-:W-:Y:S01]  /*20d70*/  STL [R1+0x24], R12 ;  /* 0x0000240c01007387 */ /* 0x000fe20000100800 */
[----:B------:R-:W-:Y:S01]  /*20d80*/  ISETP.GE.AND P1, PT, R27, RZ, PT ;  /* 0x000000ff1b00720c */ /* 0x000fe20003f26270 */
[--C-:B------:R-:W-:Y:S02]  /*20d90*/  @!P5 IMAD.IADD R6, R6, 0x1, -R21.reuse ;  /* 0x000000010606d824 */ /* 0x100fe400078e0a15 */
[----:B------:R0:W-:Y:S01]  /*20da0*/  STL [R1+0x20], R13 ;  /* 0x0000200d01007387 */ /* 0x0001e20000100800 */
[----:B------:R-:W-:Y:S01]  /*20db0*/  ISETP.GE.AND P5, PT, R16, RZ, PT ;  /* 0x000000ff1000720c */ /* 0x000fe20003fa6270 */
[--C-:B------:R-:W-:Y:S02]  /*20dc0*/  @!P6 IMAD.IADD R7, R7, 0x1, -R21.reuse ;  /* 0x000000010707e824 */ /* 0x100fe400078e0a15 */
[----:B------:R-:W-:Y:S01]  /*20dd0*/  STL [R1+0x242c], R28 ;  /* 0x00242c1c01007387 */ /* 0x000fe20000100800 */
[----:B------:R-:W-:Y:S01]  /*20de0*/  ISETP.GE.AND P6, PT, R17, RZ, PT ;  /* 0x000000ff1100720c */ /* 0x000fe20003fc6270 */
[----:B------:R-:W-:-:S02]  /*20df0*/  @!P0 IMAD.IADD R8, R8, 0x1, -R21 ;  /* 0x0000000108088824 */ /* 0x000fc400078e0a15 */
[----:B------:R-:W-:Y:S01]  /*20e00*/  STL [R1+0x2430], R2 ;  /* 0x0024300201007387 */ /* 0x000fe20000100800 */
[----:B------:R-:W-:-:S03]  /*20e10*/  IABS R9, R3 ;  /* 0x0000000300097213 */ /* 0x000fc60000000000 */
[----:B------:R-:W4:Y:S01]  /*20e20*/  LDL.LU R27, [R1+0xc54] ;  /* 0x000c5400011b7983 */ /* 0x000f220000300800 */
[----:B------:R-:W-:-:S03]  /*20e30*/  ISETP.GE.AND P0, PT, R3, RZ, PT ;  /* 0x000000ff0300720c */ /* 0x000fc60003f06270 */
[----:B------:R-:W3:Y:S04]  /*20e40*/  LDL.LU R16, [R1+0xc58] ;  /* 0x000c580001107983 */ /* 0x000ee80000300800 */
[----:B------:R-:W4:Y:S04]  /*20e50*/  LDL.LU R17, [R1+0xc5c] ;  /* 0x000c5c0001117983 */ /* 0x000f280000300800 */
[----:B------:R-:W4:Y:S01]  /*20e60*/  LDL.LU R3, [R1+0xc60] ;  /* 0x000c600001037983 */ /* 0x000f220000300800 */
[----:B------:R-:W-:Y:S01]  /*20e70*/  ISETP.GT.U32.AND P4, PT, R21, R5, PT ;  /* 0x000000051500720c */ /* 0x000fe20003f84070 */
[----:B------:R-:W-:-:S04]  /*20e80*/  IMAD.HI.U32 R11, R14, R9, RZ ;  /* 0x000000090e0b7227 */ /* 0x000fc800078e00ff */
[----:B------:R-:W-:-:S04]  /*20e90*/  IMAD.MOV R11, RZ, RZ, -R11 ;  /* 0x000000ffff0b7224 */ /* 0x000fc800078e0a0b */
[----:B------:R-:W-:-:S04]  /*20ea0*/  IMAD R9, R21, R11, R9 ;  /* 0x0000000b15097224 */ /* 0x000fc800078e0209 */
[----:B------:R-:W-:Y:S01]  /*20eb0*/  @!P4 IMAD.IADD R5, R5, 0x1, -R21 ;  /* 0x000000010505c824 */ /* 0x000fe200078e0a15 */
[----:B------:R-:W-:Y:S02]  /*20ec0*/  ISETP.GT.U32.AND P4, PT, R21, R9, PT ;  /* 0x000000091500720c */ /* 0x000fe40003f84070 */
[----:B------:R-:W-:Y:S02]  /*20ed0*/  ISETP.GE.AND P2, PT, R22, RZ, PT ;  /* 0x000000ff1600720c */ /* 0x000fe40003f46270 */
[----:B------:R-:W-:-:S09]  /*20ee0*/  ISETP.GE.AND P3, PT, R20, RZ, PT ;  /* 0x000000ff1400720c */ /* 0x000fd20003f66270 */
[----:B------:R-:W-:Y:S01]  /*20ef0*/  @!P4 IMAD.IADD R9, R9, 0x1, -R21 ;  /* 0x000000010909c824 */ /* 0x000fe200078e0a15 */
[----:B------:R-:W-:Y:S01]  /*20f00*/  ISETP.GT.U32.AND P4, PT, R21, R8, PT ;  /* 0x000000081500720c */ /* 0x000fe20003f84070 */
[----:B------:R-:W-:-:S03]  /*20f10*/  @!P2 IMAD.MOV R4, RZ, RZ, -R4 ;  /* 0x000000ffff04a224 */ /* 0x000fc600078e0a04 */
[----:B------:R-:W-:Y:S01]  /*20f20*/  ISETP.GT.U32.AND P2, PT, R21, R9, PT ;  /* 0x000000091500720c */ /* 0x000fe20003f44070 */
[----:B------:R-:W-:Y:S02]  /*20f30*/  @!P3 IMAD.MOV R5, RZ, RZ, -R5 ;  /* 0x000000ffff05b224 */ /* 0x000fe400078e0a05 */
[----:B------:R-:W-:Y:S02]  /*20f40*/  @!P1 IMAD.MOV R6, RZ, RZ, -R6 ;  /* 0x000000ffff069224 */ /* 0x000fe400078e0a06 */
[----:B------:R-:W-:-:S04]  /*20f50*/  @!P5 IMAD.MOV R7, RZ, RZ, -R7 ;  /* 0x000000ffff07d224 */ /* 0x000fc800078e0a07 */
[----:B------:R-:W-:-:S04]  /*20f60*/  @!P4 IMAD.IADD R8, R8, 0x1, -R21 ;  /* 0x000000010808c824 */ /* 0x000fc800078e0a15 */
[----:B------:R-:W-:Y:S01]  /*20f70*/  @!P2 IMAD.IADD R9, R9, 0x1, -R21 ;  /* 0x000000010909a824 */ /* 0x000fe200078e0a15 */
[----:B------:R-:W-:Y:S01]  /*20f80*/  STL [R1+0x2434], R4 ;  /* 0x0024340401007387 */ /* 0x000fe20000100800 */
[----:B------:R-:W-:Y:S02]  /*20f90*/  @!P6 IMAD.MOV R8, RZ, RZ, -R8 ;  /* 0x000000ffff08e224 */ /* 0x000fe400078e0a08 */
[----:B------:R-:W-:Y:S01]  /*20fa0*/  @!P0 IMAD.MOV R9, RZ, RZ, -R9 ;  /* 0x000000ffff098224 */ /* 0x000fe200078e0a09 */
[----:B------:R-:W-:Y:S04]  /*20fb0*/  STL [R1+0x2438], R5 ;  /* 0x0024380501007387 */ /* 0x000fe80000100800 */
[----:B------:R-:W-:Y:S04]  /*20fc0*/  STL [R1+0x243c], R6 ;  /* 0x00243c0601007387 */ /* 0x000fe80000100800 */
[----:B------:R-:W-:Y:S04]  /*20fd0*/  STL [R1+0x2440], R7 ;  /* 0x0024400701007387 */ /* 0x000fe80000100800 */
[----:B------:R1:W-:Y:S04]  /*20fe0*/  STL [R1+0x2444], R8 ;  /* 0x0024440801007387 */ /* 0x0003e80000100800 */
[----:B------:R0:W-:Y:S01]  /*20ff0*/  STL [R1+0x2448], R9 ;  /* 0x0024480901007387 */ /* 0x0001e20000100800 */
[----:B--2---:R-:W-:-:S05]  /*21000*/  IABS R10, R19 ;  /* 0x00000013000a7213 */ /* 0x004fca0000000000 */
[----:B0-----:R-:W-:-:S04]  /*21010*/  IMAD.HI.U32 R13, R14, R10, RZ ;  /* 0x0000000a0e0d7227 */ /* 0x001fc800078e00ff */
[----:B------:R-:W-:-:S04]  /*21020*/  IMAD.MOV R13, RZ, RZ, -R13 ;  /* 0x000000ffff0d7224 */ /* 0x000fc800078e0a0d */
[----:B------:R-:W-:-:S05]  /*21030*/  IMAD R10, R21, R13, R10 ;  /* 0x0000000d150a7224 */ /* 0x000fca00078e020a */
[----:B------:R-:W-:Y:S02]  /*21040*/  ISETP.GT.U32.AND P3, PT, R21, R10, PT ;  /* 0x0000000a1500720c */ /* 0x000fe40003f64070 */
[----:B------:R-:W-:-:S11]  /*21050*/  ISETP.GE.AND P1, PT, R19, RZ, PT ;  /* 0x000000ff1300720c */ /* 0x000fd60003f26270 */
[----:B------:R-:W-:-:S05]  /*21060*/  @!P3 IMAD.IADD R10, R10, 0x1, -R21 ;  /* 0x000000010a0ab824 */ /* 0x000fca00078e0a15 */
[----:B------:R-:W-:-:S13]  /*21070*/  ISETP.GT.U32.AND P6, PT, R21, R10, PT ;  /* 0x0000000a1500720c */ /* 0x000fda0003fc4070 */
[----:B------:R-:W-:-:S04]  /*21080*/  @!P6 IMAD.IADD R10, R10, 0x1, -R21 ;  /* 0x000000010a0ae824 */ /* 0x000fc800078e0a15 */
[----:B------:R-:W-:Y:S01]  /*21090*/  @!P1 IMAD.MOV R10, RZ, RZ, -R10 ;  /* 0x000000ffff0a9224 */ /* 0x000fe200078e0a0a */
[----:B---3--:R-:W-:Y:S02]  /*210a0*/  ISETP.GE.AND P2, PT, R16, RZ, PT ;  /* 0x000000ff1000720c */ /* 0x008fe40003f46270 */
[----:B------:R-:W-:Y:S02]  /*210b0*/  IABS R13, R16 ;  /* 0x00000010000d7213 */ /* 0x000fe40000000000 */
[----:B----4-:R-:W-:Y:S02]  /*210c0*/  ISETP.GE.AND P0, PT, R3, RZ, PT ;  /* 0x000000ff0300720c */ /* 0x010fe40003f06270 */
[----:B------:R-:W-:Y:S02]  /*210d0*/  IABS R16, R3 ;  /* 0x0000000300107213 */ /* 0x000fe40000000000 */
[----:B------:R-:W2:Y:S04]  /*210e0*/  LDL.LU R3, [R1+0xc48] ;  /* 0x000c480001037983 */ /* 0x000ea80000300800 */
[----:B-1----:R-:W3:Y:S04]  /*210f0*/  LDL.LU R8, [R1+0xc4c] ;  /* 0x000c4c0001087983 */ /* 0x002ee80000300800 */
[----:B------:R-:W4:Y:S04]  /*21100*/  LDL.LU R9, [R1+0xc50] ;  /* 0x000c500001097983 */ /* 0x000f280000300800 */
[----:B------:R-:W3:Y:S04]  /*21110*/  LDL.LU R7, [R1+0xc68] ;  /* 0x000c680001077983 */ /* 0x000ee80000300800 */
[----:B------:R-:W4:Y:S04]  /*21120*/  LDL.LU R28, [R1+0xc6c] ;  /* 0x000c6c00011c7983 */ /* 0x000f280000300800 */
[----:B------:R-:W4:Y:S04]  /*21130*/  LDL.LU R5, [R1+0xc70] ;  /* 0x000c700001057983 */ /* 0x000f280000300800 */
[----:B------:R-:W4:Y:S04]  /*21140*/  LDL.LU R2, [R1+0xc74] ;  /* 0x000c740001027983 */ /* 0x000f280000300800 */
[----:B------:R-:W4:Y:S04]  /*21150*/  LDL.LU R4, [R1+0xc78] ;  /* 0x000c780001047983 */ /* 0x000f280000300800 */
[----:B------:R-:W4:Y:S04]  /*21160*/  LDL.LU R6, [R1+0xc7c] ;  /* 0x000c7c0001067983 */ /* 0x000f280000300800 */
[----:B------:R0:W-:Y:S04]  /*21170*/  STL [R1+0x244c], R10 ;  /* 0x00244c0a01007387 */ /* 0x0001e80000100800 */
[----:B0-----:R-:W4:Y:S01]  /*21180*/  LDL.LU R10, [R1+0xc44] ;  /* 0x000c4400010a7983 */ /* 0x001f220000300800 */
[----:B------:R-:W-:-:S05]  /*21190*/  IABS R11, R18 ;  /* 0x00000012000b7213 */ /* 0x000fca0000000000 */
[----:B------:R-:W-:-:S04]  /*211a0*/  IMAD.HI.U32 R12, R14, R11, RZ ;  /* 0x0000000b0e0c7227 */ /* 0x000fc800078e00ff */
[----:B------:R-:W-:-:S04]  /*211b0*/  IMAD.MOV R12, RZ, RZ, -R12 ;  /* 0x000000ffff0c7224 */ /* 0x000fc800078e0a0c */
[----:B------:R-:W-:Y:S01]  /*211c0*/  IMAD R11, R21, R12, R11 ;  /* 0x0000000c150b7224 */ /* 0x000fe200078e020b */
[----:B------:R-:W-:-:S04]  /*211d0*/  IABS R12, R27 ;  /* 0x0000001b000c7213 */ /* 0x000fc80000000000 */
[----:B------:R-:W-:Y:S01]  /*211e0*/  ISETP.GT.U32.AND P6, PT, R21, R11, PT ;  /* 0x0000000b1500720c */ /* 0x000fe20003fc4070 */
[----:B------:R-:W-:-:S04]  /*211f0*/  IMAD.MOV.U32 R22, RZ, RZ, R12 ;  /* 0x000000ffff167224 */ /* 0x000fc800078e000c */
[----:B------:R-:W-:-:S04]  /*21200*/  IMAD.HI.U32 R12, R14, R22, RZ ;  /* 0x000000160e0c7227 */ /* 0x000fc800078e00ff */
[----:B------:R-:W-:Y:S02]  /*21210*/  IMAD.MOV R12, RZ, RZ, -R12 ;  /* 0x000000ffff0c7224 */ /* 0x000fe400078e0a0c */
[----:B------:R-:W-:Y:S02]  /*21220*/  IMAD.MOV.U32 R20, RZ, RZ, R13 ;  /* 0x000000ffff147224 */ /* 0x000fe400078e000d */
[----:B------:R-:W-:Y:S02]  /*21230*/  IMAD R12, R21, R12, R22 ;  /* 0x0000000c150c7224 */ /* 0x000fe400078e0216 */
[----:B------:R-:W-:Y:S02]  /*21240*/  @!P6 IMAD.IADD R11, R11, 0x1, -R21 ;  /* 0x000000010b0be824 */ /* 0x000fe400078e0a15 */
[----:B------:R-:W-:Y:S01]  /*21250*/  IMAD.HI.U32 R13, R14, R20, RZ ;  /* 0x000000140e0d7227 */ /* 0x000fe200078e00ff */
[C---:B------:R-:W-:Y:S02]  /*21260*/  ISETP.GT.U32.AND P1, PT, R21.reuse, R12, PT ;  /* 0x0000000c1500720c */ /* 0x040fe40003f24070 */
[----:B------:R-:W-:Y:S01]  /*21270*/  ISETP.GT.U32.AND P6, PT, R21, R11, PT ;  /* 0x0000000b1500720c */ /* 0x000fe20003fc4070 */
[----:B------:R-:W-:Y:S01]  /*21280*/  IMAD.MOV R13, RZ, RZ, -R13 ;  /* 0x000000ffff0d7224 */ /* 0x000fe200078e0a0d */
[----:B------:R-:W-:-:S02]  /*21290*/  ISETP.GE.AND P3, PT, R17, RZ, PT ;  /* 0x000000ff1100720c */ /* 0x000fc40003f66270 */
[----:B------:R-:W-:Y:S01]  /*212a0*/  IABS R15, R17 ;  /* 0x00000011000f7213 */ /* 0x000fe20000000000 */
[----:B------:R-:W-:Y:S01]  /*212b0*/  IMAD R13, R21, R13, R20 ;  /* 0x0000000d150d7224 */ /* 0x000fe200078e0214 */
[----:B------:R-:W-:Y:S02]  /*212c0*/  IABS R17, R29 ;  /* 0x0000001d00117213 */ /* 0x000fe40000000000 */
[----:B------:R-:W-:Y:S01]  /*212d0*/  ISETP.GE.AND P5, PT, R18, RZ, PT ;  /* 0x000000ff1200720c */ /* 0x000fe20003fa6270 */
[----:B------:R-:W-:Y:S02]  /*212e0*/  IMAD.MOV.U32 R18, RZ, RZ, R16 ;  /* 0x000000ffff127224 */ /* 0x000fe400078e0010 */
[--C-:B------:R-:W-:Y:S02]  /*212f0*/  @!P1 IMAD.IADD R12, R12, 0x1, -R21.reuse ;  /* 0x000000010c0c9824 */ /* 0x100fe400078e0a15 */
[----:B------:R-:W-:Y:S01]  /*21300*/  @!P6 IMAD.IADD R11, R11, 0x1, -R21 ;  /* 0x000000010b0be824 */ /* 0x000fe200078e0a15 */
[C---:B------:R-:W-:Y:S01]  /*21310*/  ISETP.GT.U32.AND P6, PT, R21.reuse, R13, PT ;  /* 0x0000000d1500720c */ /* 0x040fe20003fc4070 */
[----:B------:R-:W-:Y:S01]  /*21320*/  IMAD.MOV.U32 R16, RZ, RZ, R17 ;  /* 0x000000ffff107224 */ /* 0x000fe200078e0011 */
[----:B------:R-:W-:Y:S01]  /*21330*/  ISETP.GT.U32.AND P1, PT, R21, R12, PT ;  /* 0x0000000c1500720c */ /* 0x000fe20003f24070 */
[----:B------:R-:W-:-:S02]  /*21340*/  IMAD.MOV.U32 R19, RZ, RZ, R15 ;  /* 0x000000ffff137224 */ /* 0x000fc400078e000f */
[----:B------:R-:W-:Y:S01]  /*21350*/  IMAD.HI.U32 R15, R14, R18, RZ ;  /* 0x000000120e0f7227 */ /* 0x000fe200078e00ff */
[----:B------:R-:W-:-:S03]  /*21360*/  ISETP.GE.AND P4, PT, R27, RZ, PT ;  /* 0x000000ff1b00720c */ /* 0x000fc60003f86270 */
[----:B------:R-:W-:-:S04]  /*21370*/  IMAD.HI.U32 R17, R14, R16, RZ ;  /* 0x000000100e117227 */ /* 0x000fc800078e00ff */
[----:B------:R-:W-:Y:S02]  /*21380*/  IMAD.MOV R15, RZ, RZ, -R15 ;  /* 0x000000ffff0f7224 */ /* 0x000fe400078e0a0f */
[----:B------:R-:W-:Y:S02]  /*21390*/  IMAD.MOV R17, RZ, RZ, -R17 ;  /* 0x000000ffff117224 */ /* 0x000fe400078e0a11 */
[C---:B------:R-:W-:Y:S02]  /*213a0*/  IMAD R15, R21.reuse, R15, R18 ;  /* 0x0000000f150f7224 */ /* 0x040fe400078e0212 */
[----:B------:R-:W-:Y:S02]  /*213b0*/  IMAD R16, R21, R17, R16 ;  /* 0x0000001115107224 */ /* 0x000fe400078e0210 */
[--C-:B------:R-:W-:Y:S02]  /*213c0*/  @!P6 IMAD.IADD R13, R13, 0x1, -R21.reuse ;  /* 0x000000010d0de824 */ /* 0x100fe400078e0a15 */
[----:B------:R-:W-:-:S02]  /*213d0*/  @!P1 IMAD.IADD R12, R12, 0x1, -R21 ;  /* 0x000000010c0c9824 */ /* 0x000fc400078e0a15 */
[----:B------:R-:W-:Y:S01]  /*213e0*/  @!P5 IMAD.MOV R11, RZ, RZ, -R11 ;  /* 0x000000ffff0bd224 */ /* 0x000fe200078e0a0b */
[C---:B------:R-:W-:Y:S02]  /*213f0*/  ISETP.GT.U32.AND P6, PT, R21.reuse, R13, PT ;  /* 0x0000000d1500720c */ /* 0x040fe40003fc4070 */
[C---:B------:R-:W-:Y:S01]  /*21400*/  ISETP.GT.U32.AND P5, PT, R21.reuse, R15, PT ;  /* 0x0000000f1500720c */ /* 0x040fe20003fa4070 */
[----:B------:R-:W-:Y:S01]  /*21410*/  @!P4 IMAD.MOV R12, RZ, RZ, -R12 ;  /* 0x000000ffff0cc224 */ /* 0x000fe200078e0a0c */
[----:B------:R-:W-:Y:S01]  /*21420*/  ISETP.GT.U32.AND P4, PT, R21, R16, PT ;  /* 0x000000101500720c */ /* 0x000fe20003f84070 */
[----:B------:R-:W-:-:S04]  /*21430*/  IMAD.HI.U32 R29, R14, R19, RZ ;  /* 0x000000130e1d7227 */ /* 0x000fc800078e00ff */
[----:B------:R-:W-:-:S04]  /*21440*/  IMAD.MOV R29, RZ, RZ, -R29 ;  /* 0x000000ffff1d7224 */ /* 0x000fc800078e0a1d */
[----:B------:R-:W-:Y:S02]  /*21450*/  IMAD R29, R21, R29, R19 ;  /* 0x0000001d151d7224 */ /* 0x000fe400078e0213 */
[--C-:B------:R-:W-:Y:S02]  /*21460*/  @!P6 IMAD.IADD R13, R13, 0x1, -R21.reuse ;  /* 0x000000010d0de824 */ /* 0x100fe400078e0a15 */
[--C-:B------:R-:W-:Y:S02]  /*21470*/  @!P5 IMAD.IADD R15, R15, 0x1, -R21.reuse ;  /* 0x000000010f0fd824 */ /* 0x100fe400078e0a15 */
[----:B------:R-:W-:-:S03]  /*21480*/  @!P4 IMAD.IADD R16, R16, 0x1, -R21 ;  /* 0x000000011010c824 */ /* 0x000fc600078e0a15 */
[C---:B------:R-:W-:Y:S02]  /*21490*/  ISETP.GT.U32.AND P4, PT, R21.reuse, R15, PT ;  /* 0x0000000f1500720c */ /* 0x040fe40003f84070 */
[----:B------:R-:W-:Y:S01]  /*214a0*/  ISETP.GT.U32.AND P1, PT, R21, R29, PT ;  /* 0x0000001d1500720c */ /* 0x000fe20003f24070 */
[----:B------:R0:W-:Y:S10]  /*214b0*/  STL [R1+0x2450], R11 ;  /* 0x0024500b01007387 */ /* 0x0001f40000100800 */
[----:B------:R-:W-:-:S02]  /*214c0*/  @!P4 IMAD.IADD R15, R15, 0x1, -R21 ;  /* 0x000000010f0fc824 */ /* 0x000fc400078e0a15 */
[----:B------:R-:W-:-:S05]  /*214d0*/  @!P1 IMAD.IADD R29, R29, 0x1, -R21 ;  /* 0x000000011d1d9824 */ /* 0x000fca00078e0a15 */
[----:B------:R-:W-:Y:S01]  /*214e0*/  ISETP.GT.U32.AND P5, PT, R21, R29, PT ;  /* 0x0000001d1500720c */ /* 0x000fe20003fa4070 */
[----:B------:R-:W-:-:S12]  /*214f0*/  @!P2 IMAD.MOV R13, RZ, RZ, -R13 ;  /* 0x000000ffff0da224 */ /* 0x000fd800078e0a0d */
[----:B------:R-:W-:Y:S02]  /*21500*/  @!P5 IMAD.IADD R29, R29, 0x1, -R21 ;  /* 0x000000011d1dd824 */ /* 0x000fe400078e0a15 */
[----:B------:R-:W-:Y:S01]  /*21510*/  @!P0 IMAD.MOV R15, RZ, RZ, -R15 ;  /* 0x000000ffff0f8224 */ /* 0x000fe200078e0a0f */
[----:B--2---:R-:W-:-:S05]  /*21520*/  IABS R17, R3 ;  /* 0x0000000300117213 */ /* 0x004fca0000000000 */
[----:B------:R-:W-:-:S04]  /*21530*/  IMAD.HI.U32 R26, R14, R17, RZ ;  /* 0x000000110e1a7227 */ /* 0x000fc800078e00ff */
[----:B------:R-:W-:Y:S01]  /*21540*/  IMAD.MOV R26, RZ, RZ, -R26 ;  /* 0x000000ffff1a7224 */ /* 0x000fe200078e0a1a */
[----:B---3--:R-:W-:-:S03]  /*21550*/  IABS R20, R7 ;  /* 0x0000000700147213 */ /* 0x008fc60000000000 */
[C---:B------:R-:W-:Y:S01]  /*21560*/  IMAD R17, R21.reuse, R26, R17 ;  /* 0x0000001a15117224 */ /* 0x040fe200078e0211 */
[----:B------:R-:W-:Y:S02]  /*21570*/  IABS R18, R8 ;  /* 0x0000000800127213 */ /* 0x000fe40000000000 */
[----:B----4-:R-:W-:Y:S01]  /*21580*/  IABS R19, R9 ;  /* 0x0000000900137213 */ /* 0x010fe20000000000 */
[----:B------:R-:W-:Y:S01]  /*21590*/  IMAD.HI.U32 R23, R14, R20, RZ ;  /* 0x000000140e177227 */ /* 0x000fe200078e00ff */
[----:B------:R-:W-:-:S03]  /*215a0*/  ISETP.GT.U32.AND P6, PT, R21, R17, PT ;  /* 0x000000111500720c */ /* 0x000fc60003fc4070 */
[----:B------:R-:W-:Y:S02]  /*215b0*/  IMAD.MOV R23, RZ, RZ, -R23 ;  /* 0x000000ffff177224 */ /* 0x000fe400078e0a17 */
[----:B------:R-:W-:-:S04]  /*215c0*/  IMAD.HI.U32 R25, R14, R18, RZ ;  /* 0x000000120e197227 */ /* 0x000fc800078e00ff */
[----:B------:R-:W-:Y:S01]  /*215d0*/  IMAD.HI.U32 R24, R14, R19, RZ ;  /* 0x000000130e187227 */ /* 0x000fe200078e00ff */
[----:B------:R-:W-:-:S03]  /*215e0*/  IABS R27, R28 ;  /* 0x0000001c001b7213 */ /* 0x000fc60000000000 */
[C---:B------:R-:W-:Y:S01]  /*215f0*/  IMAD R20, R21.reuse, R23, R20 ;  /* 0x0000001715147224 */ /* 0x040fe200078e0214 */
[----:B------:R-:W-:Y:S01]  /*21600*/  IABS R23, R5 ;  /* 0x0000000500177213 */ /* 0x000fe20000000000 */
[----:B------:R-:W-:Y:S02]  /*21610*/  IMAD.MOV R25, RZ, RZ, -R25 ;  /* 0x000000ffff197224 */ /* 0x000fe400078e0a19 */
[----:B------:R-:W-:Y:S02]  /*21620*/  IMAD.MOV R24, RZ, RZ, -R24 ;  /* 0x000000ffff187224 */ /* 0x000fe400078e0a18 */
[C---:B------:R-:W-:Y:S02]  /*21630*/  IMAD R18, R21.reuse, R25, R18 ;  /* 0x0000001915127224 */ /* 0x040fe400078e0212 */
[----:B------:R-:W-:Y:S01]  /*21640*/  IMAD R19, R21, R24, R19 ;  /* 0x0000001815137224 */ /* 0x000fe200078e0213 */
[----:B------:R-:W-:Y:S01]  /*21650*/  IABS R24, R0 ;  /* 0x0000000000187213 */ /* 0x000fe20000000000 */
[----:B------:R-:W-:Y:S01]  /*21660*/  @!P6 IMAD.IADD R17, R17, 0x1, -R21 ;  /* 0x000000011111e824 */ /* 0x000fe200078e0a15 */
[C---:B------:R-:W-:Y:S01]  /*21670*/  ISETP.GT.U32.AND P6, PT, R21.reuse, R16, PT ;  /* 0x000000101500720c */ /* 0x040fe20003fc4070 */
[----:B------:R-:W-:Y:S01]  /*21680*/  IMAD.HI.U32 R25, R14, R23, RZ ;  /* 0x000000170e197227 */ /* 0x000fe200078e00ff */
[----:B------:R-:W-:-:S03]  /*21690*/  ISETP.GT.U32.AND P4, PT, R21, R20, PT ;  /* 0x000000141500720c */ /* 0x000fc60003f84070 */
[----:B------:R-:W-:-:S04]  /*216a0*/  IMAD.HI.U32 R22, R14, R27, RZ ;  /* 0x0000001b0e167227 */ /* 0x000fc800078e00ff */
[----:B------:R-:W-:Y:S02]  /*216b0*/  IMAD.MOV R25, RZ, RZ, -R25 ;  /* 0x000000ffff197224 */ /* 0x000fe400078e0a19 */
[----:B------:R-:W-:Y:S02]  /*216c0*/  IMAD.MOV R22, RZ, RZ, -R22 ;  /* 0x000000ffff167224 */ /* 0x000fe400078e0a16 */
[----:B0-----:R-:W-:-:S04]  /*216d0*/  IMAD.HI.U32 R11, R14, R24, RZ ;  /* 0x000000180e0b7227 */ /* 0x001fc800078e00ff */
[C---:B------:R-:W-:Y:S02]  /*216e0*/  IMAD R23, R21.reuse, R25, R23 ;  /* 0x0000001915177224 */ /* 0x040fe400078e0217 */
[C---:B------:R-:W-:Y:S02]  /*216f0*/  IMAD R27, R21.reuse, R22, R27 ;  /* 0x00000016151b7224 */ /* 0x040fe400078e021b */
[----:B------:R-:W-:Y:S01]  /*21700*/  IMAD.MOV R25, RZ, RZ, -R11 ;  /* 0x000000ffff197224 */ /* 0x000fe200078e0a0b */
[C---:B------:R-:W-:Y:S01]  /*21710*/  ISETP.GT.U32.AND P1, PT, R21.reuse, R18, PT ;  /* 0x000000121500720c */ /* 0x040fe20003f24070 */
[--C-:B------:R-:W-:Y:S01]  /*21720*/  @!P6 IMAD.IADD R16, R16, 0x1, -R21.reuse ;  /* 0x000000011010e824 */ /* 0x100fe200078e0a15 */
[C---:B------:R-:W-:Y:S01]  /*21730*/  ISETP.GT.U32.AND P6, PT, R21.reuse, R27, PT ;  /* 0x0000001b1500720c */ /* 0x040fe20003fc4070 */
[----:B------:R-:W-:Y:S02]  /*21740*/  IMAD R24, R21, R25, R24 ;  /* 0x0000001915187224 */ /* 0x000fe400078e0218 */
[----:B------:R-:W-:-:S03]  /*21750*/  @!P4 IMAD.IADD R20, R20, 0x1, -R21 ;  /* 0x000000011414c824 */ /* 0x000fc600078e0a15 */
[C---:B------:R-:W-:Y:S02]  /*21760*/  ISETP.GT.U32.AND P4, PT, R21.reuse, R24, PT ;  /* 0x000000181500720c */ /* 0x040fe40003f84070 */
[----:B------:R-:W-:Y:S02]  /*21770*/  ISETP.GT.U32.AND P2, PT, R21, R17, PT ;  /* 0x000000111500720c */ /* 0x000fe40003f44070 */
[----:B------:R-:W-:Y:S01]  /*21780*/  IABS R22, R2 ;  /* 0x0000000200167213 */ /* 0x000fe20000000000 */
[--C-:B------:R-:W-:Y:S02]  /*21790*/  @!P1 IMAD.IADD R18, R18, 0x1, -R21.reuse ;  /* 0x0000000112129824 */ /* 0x100fe400078e0a15 */
[----:B------:R-:W-:Y:S01]  /*217a0*/  @!P6 IMAD.IADD R27, R27, 0x1, -R21 ;  /* 0x000000011b1be824 */ /* 0x000fe200078e0a15 */
[C---:B------:R-:W-:Y:S01]  /*217b0*/  ISETP.GT.U32.AND P5, PT, R21.reuse, R19, PT ;  /* 0x000000131500720c */ /* 0x040fe20003fa4070 */
[----:B------:R-:W-:Y:S01]  /*217c0*/  IMAD.HI.U32 R26, R14, R22, RZ ;  /* 0x000000160e1a7227 */ /* 0x000fe200078e00ff */
[----:B------:R-:W-:-:S03]  /*217d0*/  ISETP.GT.U32.AND P1, PT, R21, R18, PT ;  /* 0x000000121500720c */ /* 0x000fc60003f24070 */
[--C-:B------:R-:W-:Y:S01]  /*217e0*/  @!P4 IMAD.IADD R24, R24, 0x1, -R21.reuse ;  /* 0x000000011818c824 */ /* 0x100fe200078e0a15 */
[----:B------:R-:W-:Y:S01]  /*217f0*/  ISETP.GT.U32.AND P4, PT, R21, R27, PT ;  /* 0x0000001b1500720c */ /* 0x000fe20003f84070 */
[----:B------:R-:W-:Y:S02]  /*21800*/  IMAD.MOV R26, RZ, RZ, -R26 ;  /* 0x000000ffff1a7224 */ /* 0x000fe400078e0a1a */
[--C-:B------:R-:W-:Y:S01]  /*21810*/  @!P2 IMAD.IADD R17, R17, 0x1, -R21.reuse ;  /* 0x000000011111a824 */ /* 0x100fe200078e0a15 */
[C---:B------:R-:W-:Y:S01]  /*21820*/  ISETP.GT.U32.AND P2, PT, R21.reuse, R23, PT ;  /* 0x000000171500720c */ /* 0x040fe20003f44070 */
[----:B------:R-:W-:Y:S02]  /*21830*/  IMAD R22, R21, R26, R22 ;  /* 0x0000001a15167224 */ /* 0x000fe400078e0216 */
[--C-:B------:R-:W-:Y:S01]  /*21840*/  @!P5 IMAD.IADD R19, R19, 0x1, -R21.reuse ;  /* 0x000000011313d824 */ /* 0x100fe200078e0a15 */
[----:B------:R-:W-:Y:S01]  /*21850*/  ISETP.GE.AND P5, PT, R10, RZ, PT ;  /* 0x000000ff0a00720c */ /* 0x000fe20003fa6270 */
[----:B------:R-:W-:Y:S01]  /*21860*/  @!P1 IMAD.IADD R18, R18, 0x1, -R21 ;  /* 0x0000000112129824 */ /* 0x000fe200078e0a15 */
[----:B------:R-:W-:-:S03]  /*21870*/  ISETP.GT.U32.AND P1, PT, R21, R22, PT ;  /* 0x000000161500720c */ /* 0x000fc60003f24070 */
[--C-:B------:R-:W-:Y:S01]  /*21880*/  @!P4 IMAD.IADD R27, R27, 0x1, -R21.reuse ;  /* 0x000000011b1bc824 */ /* 0x100fe200078e0a15 */
[----:B------:R-:W-:Y:S02]  /*21890*/  ISETP.GE.AND P4, PT, R28, RZ, PT ;  /* 0x000000ff1c00720c */ /* 0x000fe40003f86270 */
[----:B------:R-:W0:Y:S01]  /*218a0*/  S2R R28, SR_TID.X ;  /* 0x00000000001c7919 */ /* 0x000e220000002100 */
[--C-:B------:R-:W-:Y:S01]  /*218b0*/  @!P2 IMAD.IADD R23, R23, 0x1, -R21.reuse ;  /* 0x000000011717a824 */ /* 0x100fe200078e0a15 */
[----:B------:R-:W-:Y:S02]  /*218c0*/  ISETP.GE.AND P2, PT, R8, RZ, PT ;  /* 0x000000ff0800720c */ /* 0x000fe40003f46270 */
[----:B------:R-:W-:Y:S02]  /*218d0*/  IABS R25, R4 ;  /* 0x0000000400197213 */ /* 0x000fe40000000000 */
[----:B------:R-:W-:Y:S01]  /*218e0*/  IABS R26, R6 ;  /* 0x00000006001a7213 */ /* 0x000fe20000000000 */
[----:B------:R-:W-:Y:S01]  /*218f0*/  @!P1 IMAD.IADD R22, R22, 0x1, -R21 ;  /* 0x0000000116169824 */ /* 0x000fe200078e0a15 */
[----:B------:R-:W-:Y:S01]  /*21900*/  ISETP.GE.AND P1, PT, R9, RZ, PT ;  /* 0x000000ff0900720c */ /* 0x000fe20003f26270 */
[----:B------:R-:W-:Y:S01]  /*21910*/  @!P5 IMAD.MOV R16, RZ, RZ, -R16 ;  /* 0x000000ffff10d224 */ /* 0x000fe200078e0a10 */
[C---:B------:R-:W-:Y:S01]  /*21920*/  ISETP.GT.U32.AND P0, PT, R21.reuse, R20, PT ;  /* 0x000000141500720c */ /* 0x040fe20003f04070 */
[----:B------:R-:W-:Y:S01]  /*21930*/  IMAD.HI.U32 R8, R14, R25, RZ ;  /* 0x000000190e087227 */ /* 0x000fe200078e00ff */
[----:B------:R-:W-:-:S03]  /*21940*/  ISETP.GT.U32.AND P5, PT, R21, R23, PT ;  /* 0x000000171500720c */ /* 0x000fc60003fa4070 */
[----:B------:R-:W-:-:S04]  /*21950*/  IMAD.HI.U32 R9, R14, R26, RZ ;  /* 0x0000001a0e097227 */ /* 0x000fc800078e00ff */
[----:B------:R-:W-:Y:S02]  /*21960*/  IMAD.MOV.U32 R14, RZ, RZ, R29 ;  /* 0x000000ffff0e7224 */ /* 0x000fe400078e001d */
[----:B------:R-:W-:Y:S02]  /*21970*/  IMAD.MOV R8, RZ, RZ, -R8 ;  /* 0x000000ffff087224 */ /* 0x000fe400078e0a08 */
[----:B------:R-:W-:Y:S02]  /*21980*/  IMAD.MOV R29, RZ, RZ, -R9 ;  /* 0x000000ffff1d7224 */ /* 0x000fe400078e0a09 */
[----:B------:R-:W-:Y:S01]  /*21990*/  @!P2 IMAD.MOV R18, RZ, RZ, -R18 ;  /* 0x000000ffff12a224 */ /* 0x000fe200078e0a12 */
[C---:B------:R-:W-:Y:S01]  /*219a0*/  ISETP.GT.U32.AND P2, PT, R21.reuse, R24, PT ;  /* 0x000000181500720c */ /* 0x040fe20003f44070 */
[C---:B------:R-:W-:Y:S02]  /*219b0*/  IMAD R25, R21.reuse, R8, R25 ;  /* 0x0000000815197224 */ /* 0x040fe400078e0219 */
[----:B------:R-:W-:-:S02]  /*219c0*/  IMAD R26, R21, R29, R26 ;  /* 0x0000001d151a7224 */ /* 0x000fc400078e021a */
[----:B------:R-:W-:Y:S01]  /*219d0*/  @!P3 IMAD.MOV R14, RZ, RZ, -R14 ;  /* 0x000000ffff0eb224 */ /* 0x000fe200078e0a0e */
[C---:B------:R-:W-:Y:S01]  /*219e0*/  ISETP.GT.U32.AND P3, PT, R21.reuse, R19, PT ;  /* 0x000000131500720c */ /* 0x040fe20003f64070 */
[--C-:B------:R-:W-:Y:S01]  /*219f0*/  @!P0 IMAD.IADD R20, R20, 0x1, -R21.reuse ;  /* 0x0000000114148824 */ /* 0x100fe200078e0a15 */
[----:B------:R-:W-:Y:S01]  /*21a00*/  ISETP.GT.U32.AND P0, PT, R21, R25, PT ;  /* 0x000000191500720c */ /* 0x000fe20003f04070 */
[--C-:B------:R-:W-:Y:S01]  /*21a10*/  @!P5 IMAD.IADD R23, R23, 0x1, -R21.reuse ;  /* 0x000000011717d824 */ /* 0x100fe200078e0a15 */
[----:B------:R-:W-:Y:S02]  /*21a20*/  ISETP.GT.U32.AND P5, PT, R21, R26, PT ;  /* 0x0000001a1500720c */ /* 0x000fe40003fa4070 */
[----:B------:R-:W-:Y:S01]  /*21a30*/  ISETP.GE.AND P6, PT, R3, RZ, PT ;  /* 0x000000ff0300720c */ /* 0x000fe20003fc6270 */
[----:B0-----:R-:W-:Y:S02]  /*21a40*/  IMAD.SHL.U32 R29, R28, 0x40, RZ ;  /* 0x000000401c1d7824 */ /* 0x001fe400078e00ff */
[--C-:B------:R-:W-:Y:S01]  /*21a50*/  @!P2 IMAD.IADD R24, R24, 0x1, -R21.reuse ;  /* 0x000000011818a824 */ /* 0x100fe200078e0a15 */
[----:B------:R-:W-:Y:S01]  /*21a60*/  ISETP.GE.AND P2, PT, R2, RZ, PT ;  /* 0x000000ff0200720c */ /* 0x000fe20003f46270 */
[----:B------:R-:W-:Y:S01]  /*21a70*/  IMAD.SHL.U32 R2, R28, 0x8, RZ ;  /* 0x000000081c027824 */ /* 0x000fe200078e00ff */
[----:B------:R-:W-:Y:S01]  /*21a80*/  LOP3.LUT R29, R29, 0x1c0, RZ, 0xc0, !PT ;  /* 0x000001c01d1d7812 */ /* 0x000fe200078ec0ff */
[----:B------:R-:W-:-:S02]  /*21a90*/  @!P3 IMAD.IADD R19, R19, 0x1, -R21 ;  /* 0x000000011313b824 */ /* 0x000fc400078e0a15 */
[--C-:B------:R-:W-:Y:S01]  /*21aa0*/  @!P0 IMAD.IADD R25, R25, 0x1, -R21.reuse ;  /* 0x0000000119198824 */ /* 0x100fe200078e0a15 */
[----:B------:R-:W-:Y:S01]  /*21ab0*/  LOP3.LUT R29, R29, 0x30, R2, 0xf8, !PT ;  /* 0x000000301d1d7812 */ /* 0x000fe200078ef802 */
[----:B------:R-:W-:Y:S02]  /*21ac0*/  @!P5 IMAD.IADD R26, R26, 0x1, -R21 ;  /* 0x000000011a1ad824 */ /* 0x000fe400078e0a15 */
[----:B------:R-:W-:Y:S01]  /*21ad0*/  @!P6 IMAD.MOV R17, RZ, RZ, -R17 ;  /* 0x000000ffff11e224 */ /* 0x000fe200078e0a11 */
[C---:B------:R-:W-:Y:S01]  /*21ae0*/  ISETP.GT.U32.AND P6, PT, R21.reuse, R22, PT ;  /* 0x000000161500720c */ /* 0x040fe20003fc4070 */
[----:B------:R-:W-:Y:S01]  /*21af0*/  IMAD.SHL.U32 R2, R28, 0x2, RZ ;  /* 0x000000021c027824 */ /* 0x000fe200078e00ff */
[----:B------:R-:W-:Y:S01]  /*21b00*/  STL [R1+0x2454], R12 ;  /* 0x0024540c01007387 */ /* 0x000fe20000100800 */
[----:B------:R-:W-:Y:S01]  /*21b10*/  @!P1 IMAD.MOV R19, RZ, RZ, -R19 ;  /* 0x000000ffff139224 */ /* 0x000fe200078e0a13 */
[C---:B------:R-:W-:Y:S02]  /*21b20*/  ISETP.GT.U32.AND P1, PT, R21.reuse, R25, PT ;  /* 0x000000191500720c */ /* 0x040fe40003f24070 */
[----:B------:R-:W-:Y:S01]  /*21b30*/  STL [R1+0x2458], R13 ;  /* 0x0024580d01007387 */ /* 0x000fe20000100800 */
[----:B------:R-:W-:-:S02]  /*21b40*/  ISETP.GT.U32.AND P5, PT, R21, R26, PT ;  /* 0x0000001a1500720c */ /* 0x000fc40003fa4070 */
[----:B------:R-:W-:Y:S01]  /*21b50*/  LOP3.LUT R29, R29, 0x30, R2, 0x78, !PT ;  /* 0x000000301d1d7812 */ /* 0x000fe200078e7802 */
[----:B------:R-:W2:Y:S01]  /*21b60*/  LDL.LU R3, [R1+0x2548] ;  /* 0x0025480001037983 */ /* 0x000ea20000300800 */
[----:B------:R-:W-:Y:S01]  /*21b70*/  ISETP.GE.AND P3, PT, R7, RZ, PT ;  /* 0x000000ff0700720c */ /* 0x000fe20003f66270 */
[----:B------:R-:W-:Y:S02]  /*21b80*/  IMAD.SHL.U32 R2, R28, 0x10, RZ ;  /* 0x000000101c027824 */ /* 0x000fe400078e00ff */
[----:B------:R-:W-:Y:S04]  /*21b90*/  STL [R1+0x245c], R14 ;  /* 0x00245c0e01007387 */ /* 0x000fe80000100800 */
[----:B------:R-:W-:Y:S04]  /*21ba0*/  STL [R1+0x2460], R15 ;  /* 0x0024600f01007387 */ /* 0x000fe80000100800 */
[----:B------:R-:W-:Y:S04]  /*21bb0*/  STL [R1+0x2464], R16 ;  /* 0x0024641001007387 */ /* 0x000fe80000100800 */
[----:B------:R-:W-:Y:S04]  /*21bc0*/  STL [R1+0x2468], R17 ;  /* 0x0024681101007387 */ /* 0x000fe80000100800 */
[----:B------:R-:W-:Y:S04]  /*21bd0*/  STL [R1+0x246c], R18 ;  /* 0x00246c1201007387 */ /* 0x000fe80000100800 */
[----:B------:R-:W-:Y:S01]  /*21be0*/  STL [R1+0x2470], R19 ;  /* 0x0024701301007387 */ /* 0x000fe20000100800 */
[----:B------:R-:W-:-:S03]  /*21bf0*/  @!P6 IMAD.IADD R22, R22, 0x1, -R21 ;  /* 0x000000011616e824 */ /* 0x000fc600078e0a15 */
[----:B------:R0:W-:Y:S01]  /*21c00*/  STL [R1+0x23d0], R2 ;  /* 0x0023d00201007387 */ /* 0x0001e20000100800 */
[----:B------:R-:W-:Y:S01]  /*21c10*/  ISETP.GE.AND P6, PT, R5, RZ, PT ;  /* 0x000000ff0500720c */ /* 0x000fe20003fc6270 */
[--C-:B------:R-:W-:Y:S01]  /*21c20*/  @!P1 IMAD.IADD R25, R25, 0x1, -R21.reuse ;  /* 0x0000000119199824 */ /* 0x100fe200078e0a15 */
[----:B------:R-:W-:Y:S01]  /*21c30*/  ISETP.GE.AND P0, PT, R4, RZ, PT ;  /* 0x000000ff0400720c */ /* 0x000fe20003f06270 */
[----:B------:R-:W-:Y:S01]  /*21c40*/  @!P5 IMAD.IADD R26, R26, 0x1, -R21 ;  /* 0x000000011a1ad824 */ /* 0x000fe200078e0a15 */
[----:B------:R-:W-:Y:S02]  /*21c50*/  LOP3.LUT R4, R28, 0x3, RZ, 0xc0, !PT ;  /* 0x000000031c047812 */ /* 0x000fe400078ec0ff */
[----:B0-----:R-:W-:Y:S01]  /*21c60*/  LOP3.LUT R2, R2, 0x200, RZ, 0xc0, !PT ;  /* 0x0000020002027812 */ /* 0x001fe200078ec0ff */
[----:B------:R-:W-:Y:S01]  /*21c70*/  IMAD.MOV.U32 R21, RZ, RZ, R27 ;  /* 0x000000ffff157224 */ /* 0x000fe200078e001b */
[----:B------:R-:W-:Y:S02]  /*21c80*/  SHF.R.U32.HI R5, RZ, 0x2, R28 ;  /* 0x00000002ff057819 */ /* 0x000fe4000001161c */
[----:B------:R-:W-:-:S02]  /*21c90*/  IADD3 R2, PT, PT, R29, UR5, R2 ;  /* 0x000000051d027c10 */ /* 0x000fc4000fffe002 */
[----:B------:R-:W-:Y:S01]  /*21ca0*/  LOP3.LUT R28, R28, 0x3f, RZ, 0xc0, !PT ;  /* 0x0000003f1c1c7812 */ /* 0x000fe200078ec0ff */
[----:B------:R-:W-:Y:S02]  /*21cb0*/  @!P3 IMAD.MOV R20, RZ, RZ, -R20 ;  /* 0x000000ffff14b224 */ /* 0x000fe400078e0a14 */
[----:B------:R0:W-:Y:S01]  /*21cc0*/  STL [R1+0xa4], R2 ;  /* 0x0000a40201007387 */ /* 0x0001e20000100800 */
[----:B------:R-:W-:-:S03]  /*21cd0*/  @!P4 IMAD.MOV R21, RZ, RZ, -R21 ;  /* 0x000000ffff15c224 */ /* 0x000fc600078e0a15 */
[----:B------:R-:W-:Y:S01]  /*21ce0*/  STL [R1+0x2474], R20 ;  /* 0x0024741401007387 */ /* 0x000fe20000100800 */
[----:B0-----:R-:W-:-:S03]  /*21cf0*/  IMAD R2, R28, UR6, RZ ;  /* 0x000000061c027c24 */ /* 0x001fc6000f8e02ff */
[----:B------:R-:W-:Y:S01]  /*21d00*/  STL [R1+0x23d8], R0 ;  /* 0x0023d80001007387 */ /* 0x000fe20000100800 */
[----:B------:R-:W-:-:S03]  /*21d10*/  ISETP.GE.AND P3, PT, R0, RZ, PT ;  /* 0x000000ff0000720c */ /* 0x000fc60003f66270 */
[----:B------:R0:W-:Y:S04]  /*21d20*/  STL [R1+0x2478], R21 ;  /* 0x0024781501007387 */ /* 0x0001e80000100800 */
[----:B------:R1:W-:Y:S04]  /*21d30*/  STL [R1+0x828], R2 ;  /* 0x0008280201007387 */ /* 0x0003e80000100800 */
[----:B0-----:R-:W3:Y:S04]  /*21d40*/  LDL.LU R21, [R1+0xa34] ;  /* 0x000a340001157983 */ /* 0x001ee80000300800 */
[----:B------:R-:W4:Y:S04]  /*21d50*/  LDL.LU R0, [R1+0xa30] ;  /* 0x000a300001007983 */ /* 0x000f280000300800 */
        /* <DEDUP_REMOVED lines=8> */
[----:B------:R-:W4:Y:S01]  /*21de0*/  LDL.LU R13, [R1+0xa0c] ;  /* 0x000a0c00010d7983 */ /* 0x000f220000300800 */
[----:B------:R-:W-:-:S03]  /*21df0*/  IMAD R4, R4, 0x110, RZ ;  /* 0x0000011004047824 */ /* 0x000fc600078e02ff */
[----:B------:R-:W4:Y:S01]  /*21e00*/  LDL.LU R12, [R1+0xa00] ;  /* 0x000a0000010c7983 */ /* 0x000f220000300800 */
[----:B------:R-:W-:-:S03]  /*21e10*/  SGXT.U32 R5, R5, 0x3 ;  /* 0x000000030505781a */ /* 0x000fc60000000000 */
[----:B------:R-:W4:Y:S04]  /*21e20*/  LDL.LU R11, [R1+0x9f8] ;  /* 0x0009f800010b7983 */ /* 0x000f280000300800 */
[----:B------:R-:W4:Y:S01]  /*21e30*/  LDL.LU R10, [R1+0x9e8] ;  /* 0x0009e800010a7983 */ /* 0x000f220000300800 */
[----:B------:R-:W-:-:S03]  /*21e40*/  LOP3.LUT R4, R4, R5, RZ, 0xfc, !PT ;  /* 0x0000000504047212 */ /* 0x000fc600078efcff */
[----:B------:R-:W4:Y:S04]  /*21e50*/  LDL.LU R9, [R1+0x9dc] ;  /* 0x0009dc0001097983 */ /* 0x000f280000300800 */
[----:B------:R-:W4:Y:S01]  /*21e60*/  LDL.LU R8, [R1+0x9d8] ;  /* 0x0009d80001087983 */ /* 0x000f220000300800 */
[----:B------:R-:W-:-:S03]  /*21e70*/  ISETP.GE.AND P1, PT, R6, RZ, PT ;  /* 0x000000ff0600720c */ /* 0x000fc60003f26270 */
[----:B------:R-:W4:Y:S04]  /*21e80*/  LDL.LU R7, [R1+0x9c4] ;  /* 0x0009c40001077983 */ /* 0x000f280000300800 */
[----:B------:R-:W4:Y:S04]  /*21e90*/  LDL.LU R6, [R1+0x9c0] ;  /* 0x0009c00001067983 */ /* 0x000f280000300800 */
[----:B------:R-:W4:Y:S04]  /*21ea0*/  LDL.LU R5, [R1+0x9bc] ;  /* 0x0009bc0001057983 */ /* 0x000f280000300800 */
[----:B------:R-:W4:Y:S01]  /*21eb0*/  LDL.LU R4, [R1+0x9b8] ;  /* 0x0009b80001047983 */ /* 0x000f220000300800 */
[----:B------:R-:W-:-:S02]  /*21ec0*/  @!P6 IMAD.MOV R23, RZ, RZ, -R23 ;  /* 0x000000ffff17e224 */ /* 0x000fc400078e0a17 */
[----:B------:R-:W-:Y:S02]  /*21ed0*/  @!P2 IMAD.MOV R22, RZ, RZ, -R22 ;  /* 0x000000ffff16a224 */ /* 0x000fe400078e0a16 */
[----:B------:R-:W-:Y:S02]  /*21ee0*/  @!P3 IMAD.MOV R24, RZ, RZ, -R24 ;  /* 0x000000ffff18b224 */ /* 0x000fe400078e0a18 */
[----:B------:R-:W-:Y:S02]  /*21ef0*/  @!P0 IMAD.MOV R25, RZ, RZ, -R25 ;  /* 0x000000ffff198224 */ /* 0x000fe400078e0a19 */
[----:B------:R-:W-:Y:S01]  /*21f00*/  @!P1 IMAD.MOV R26, RZ, RZ, -R26 ;  /* 0x000000ffff1a9224 */ /* 0x000fe200078e0a1a */
[----:B--2---:R-:W-:Y:S02]  /*21f10*/  ISETP.NE.AND P4, PT, R3, RZ, PT ;  /* 0x000000ff0300720c */ /* 0x004fe40003f85270 */
[----:B------:R-:W-:Y:S02]  /*21f20*/  LOP3.LUT R27, RZ, R3, RZ, 0x33, !PT ;  /* 0x00000003ff1b7212 */ /* 0x000fe400078e33ff */
[----:B------:R-:W-:-:S02]  /*21f30*/  IADD3 R3, P5, PT, R2, UR10, RZ ;  /* 0x0000000a02037c10 */ /* 0x000fc4000ffbe0ff */
[----:B-1----:R-:W2:Y:S04]  /*21f40*/  LDL.LU R2, [R1+0x9b4] ;  /* 0x0009b40001027983 */ /* 0x002ea80000300800 */
[----:B------:R-:W2:Y:S04]  /*21f50*/  LDL.LU R28, [R1+0x9ac] ;  /* 0x0009ac00011c7983 */ /* 0x000ea80000300800 */
[----:B------:R3:W-:Y:S04]  /*21f60*/  STL [R1+0x2424], R3 ;  /* 0x0024240301007387 */ /* 0x0007e80000100800 */
[----:B------:R-:W-:Y:S04]  /*21f70*/  STL [R1+0x247c], R23 ;  /* 0x00247c1701007387 */ /* 0x000fe80000100800 */
[----:B------:R-:W-:Y:S04]  /*21f80*/  STL [R1+0x2480], R22 ;  /* 0x0024801601007387 */ /* 0x000fe80000100800 */
[----:B------:R-:W-:Y:S04]  /*21f90*/  STL [R1+0x2484], R24 ;  /* 0x0024841801007387 */ /* 0x000fe80000100800 */
[----:B------:R-:W-:Y:S04]  /*21fa0*/  STL [R1+0x2488], R25 ;  /* 0x0024881901007387 */ /* 0x000fe80000100800 */
[----:B------:R-:W-:Y:S01]  /*21fb0*/  STL [R1+0x248c], R26 ;  /* 0x00248c1a01007387 */ /* 0x000fe20000100800 */
[----:B---3--:R-:W-:-:S02]  /*21fc0*/  SEL R3, R27, R21, !P4 ;  /* 0x000000151b037207 */ /* 0x008fc40006000000 */
[----:B----4-:R-:W-:-:S03]  /*21fd0*/  SEL R0, R27, R0, !P4 ;  /* 0x000000001b007207 */ /* 0x010fc60006000000 */
[----:B------:R0:W-:Y:S01]  /*21fe0*/  STL [R1+0x1c], R3 ;  /* 0x00001c0301007387 */ /* 0x0001e20000100800 */
[----:B------:R-:W-:-:S03]  /*21ff0*/  SEL R20, R27, R20, !P4 ;  /* 0x000000141b147207 */ /* 0x000fc60006000000 */
[----:B------:R1:W-:Y:S01]  /*22000*/  STL [R1+0x18], R0 ;  /* 0x0000180001007387 */ /* 0x0003e20000100800 */
[----:B0-----:R-:W-:-:S03]  /*22010*/  SEL R3, R27, R29, !P4 ;  /* 0x0000001d1b037207 */ /* 0x001fc60006000000 */
[----:B------:R-:W-:Y:S01]  /*22020*/  STL [R1+0x14], R20 ;  /* 0x0000141401007387 */ /* 0x000fe20000100800 */
[----:B-1----:R-:W-:-:S03]  /*22030*/  SEL R0, R27, R19, !P4 ;  /* 0x000000131b007207 */ /* 0x002fc60006000000 */
[----:B------:R0:W-:Y:S01]  /*22040*/  STL [R1+0x10], R3 ;  /* 0x0000100301007387 */ /* 0x0001e20000100800 */
[----:B------:R-:W-:-:S03]  /*22050*/  SEL R18, R27, R18, !P4 ;  /* 0x000000121b127207 */ /* 0x000fc60006000000 */
[----:B------:R1:W-:Y:S01]  /*22060*/  STL [R1+0xc], R0 ;  /* 0x00000c0001007387 */ /* 0x0003e20000100800 */
[C---:B0-----:R-:W-:Y:S02]  /*22070*/  SEL R3, R27.reuse, R17, !P4 ;  /* 0x000000111b037207 */ /* 0x041fe40006000000 */
[C---:B------:R-:W-:Y:S02]  /*22080*/  SEL R29, R27.reuse, R15, !P4 ;  /* 0x0000000f1b1d7207 */ /* 0x040fe40006000000 */
[C---:B-1----:R-:W-:Y:S01]  /*22090*/  SEL R0, R27.reuse, R16, !P4 ;  /* 0x000000101b007207 */ /* 0x042fe20006000000 */
[----:B------:R-:W-:Y:S04]  /*220a0*/  STL [R1+0x8], R18 ;  /* 0x0000081201007387 */ /* 0x000fe80000100800 */
[----:B------:R0:W-:Y:S04]  /*220b0*/  STL [R1+0x4], R3 ;  /* 0x0000040301007387 */ /* 0x0001e80000100800 */
[----:B------:R-:W-:Y:S04]  /*220c0*/  STL [R1+0x2490], R29 ;  /* 0x0024901d01007387 */ /* 0x000fe80000100800 */
[----:B------:R1:W-:Y:S01]  /*220d0*/  STL [R1], R0 ;  /* 0x0000000001007387 */ /* 0x0003e20000100800 */
[----:B0-----:R-:W-:-:S02]  /*220e0*/  SEL R3, R27, R13, !P4 ;  /* 0x0000000d1b037207 */ /* 0x001fc40006000000 */
[C---:B------:R-:W-:Y:S02]  /*220f0*/  SEL R12, R27.reuse, R12, !P4 ;  /* 0x0000000c1b0c7207 */ /* 0x040fe40006000000 */
[----:B-1----:R-:W-:-:S05]  /*22100*/  SEL R0, R27, R14, !P4 ;  /* 0x0000000e1b007207 */ /* 0x002fca0006000000 */
[----:B------:R0:W-:Y:S04]  /*22110*/  STL [R1+0x54], R0 ;  /* 0x0000540001007387 */ /* 0x0001e80000100800 */
[----:B------:R1:W-:Y:S01]  /*22120*/  STL [R1+0x5c], R3 ;  /* 0x00005c0301007387 */ /* 0x0003e20000100800 */
[C---:B------:R-:W-:Y:S02]  /*22130*/  SEL R9, R27.reuse, R9, !P4 ;  /* 0x000000091b097207 */ /* 0x040fe40006000000 */
[C---:B0-----:R-:W-:Y:S01]  /*22140*/  SEL R0, R27.reuse, R11, !P4 ;  /* 0x0000000b1b007207 */ /* 0x041fe20006000000 */
[----:B------:R-:W-:Y:S01]  /*22150*/  STL [R1+0x6c], R12 ;  /* 0x00006c0c01007387 */ /* 0x000fe20000100800 */
[----:B-1----:R-:W-:-:S03]  /*22160*/  SEL R3, R27, R10, !P4 ;  /* 0x0000000a1b037207 */ /* 0x002fc60006000000 */
        /* <DEDUP_REMOVED lines=8> */
[----:B0-----:R-:W-:-:S03]  /*221f0*/  SEL R0, R27, R5, !P4 ;  /* 0x000000051b007207 */ /* 0x001fc60006000000 */
[----:B------:R-:W-:Y:S01]  /*22200*/  STL [R1+0xd8], R6 ;  /* 0x0000d80601007387 */ /* 0x000fe20000100800 */
[----:B-1----:R-:W-:-:S03]  /*22210*/  SEL R3, R27, R4, !P4 ;  /* 0x000000041b037207 */ /* 0x002fc60006000000 */
[----:B------:R0:W-:Y:S04]  /*22220*/  STL [R1+0xe8], R0 ;  /* 0x0000e80001007387 */ /* 0x0001e80000100800 */
[----:B------:R-:W-:Y:S04]  /*22230*/  STL [R1+0xf0], R3 ;  /* 0x0000f00301007387 */ /* 0x000fe80000100800 */
[----:B------:R-:W3:Y:S01]  /*22240*/  LDL.LU R29, [R1+0x99c] ;  /* 0x00099c00011d7983 */ /* 0x000ee20000300800 */
[C---:B--2---:R-:W-:Y:S02]  /*22250*/  SEL R2, R27.reuse, R2, !P4 ;  /* 0x000000021b027207 */ /* 0x044fe40006000000 */
[----:B0-----:R-:W-:-:S03]  /*22260*/  SEL R0, R27, R28, !P4 ;  /* 0x0000001c1b007207 */ /* 0x001fc60006000000 */
[----:B------:R-:W-:Y:S04]  /*22270*/  STL [R1+0x10c], R2 ;  /* 0x00010c0201007387 */ /* 0x000fe80000100800 */
[----:B---3--:R0:W-:Y:S04]  /*22280*/  STL [R1+0x253c], R29 ;  /* 0x00253c1d01007387 */ /* 0x0081e80000100800 */
[----:B------:R-:W-:Y:S04]  /*22290*/  STL [R1+0x124], R0 ;  /* 0x0001240001007387 */ /* 0x000fe80000100800 */
[----:B0-----:R-:W2:Y:S04]  /*222a0*/  LDL.LU R29, [R1+0x9a0] ;  /* 0x0009a000011d7983 */ /* 0x001ea80000300800 */
[----:B--2---:R0:W-:Y:S04]  /*222b0*/  STL [R1+0x2540], R29 ;  /* 0x0025401d01007387 */ /* 0x0041e80000100800 */
[----:B0-----:R-:W2:Y:S04]  /*222c0*/  LDL.LU R29, [R1+0x9a4] ;  /* 0x0009a400011d7983 */ /* 0x001ea80000300800 */
[----:B--2---:R0:W-:Y:S04]  /*222d0*/  STL [R1+0x2544], R29 ;  /* 0x0025441d01007387 */ /* 0x0041e80000100800 */
[----:B0-----:R-:W2:Y:S04]  /*222e0*/  LDL.LU R29, [R1+0x9a8] ;  /* 0x0009a800011d7983 */ /* 0x001ea80000300800 */
[----:B------:R-:W3:Y:S04]  /*222f0*/  LDL.LU R26, [R1+0x998] ;  /* 0x00099800011a7983 */ /* 0x000ee80000300800 */
[----:B------:R-:W4:Y:S04]  /*22300*/  LDL.LU R25, [R1+0x994] ;  /* 0x0009940001197983 */ /* 0x000f280000300800 */
[----:B------:R-:W3:Y:S04]  /*22310*/  LDL.LU R24, [R1+0x990] ;  /* 0x0009900001187983 */ /* 0x000ee80000300800 */
        /* <DEDUP_REMOVED lines=23> */
[----:B------:R-:W3:Y:S01]  /*22490*/  LDL.LU R28, [R1+0x8f8] ;  /* 0x0008f800011c7983 */ /* 0x000ee20000300800 */
[----:B--2---:R-:W-:-:S05]  /*224a0*/  SEL R29, R27, R29, !P4 ;  /* 0x0000001d1b1d7207 */ /* 0x004fca0006000000 */
[----:B------:R0:W-:Y:S04]  /*224b0*/  STL [R1+0x138], R29 ;  /* 0x0001381d01007387 */ /* 0x0001e80000100800 */
[----:B0-----:R-:W2:Y:S02]  /*224c0*/  LDL.LU R29, [R1+0x2544] ;  /* 0x00254400011d7983 */ /* 0x001ea40000300800 */
[----:B--2---:R-:W-:-:S05]  /*224d0*/  SEL R29, R27, R29, !P4 ;  /* 0x0000001d1b1d7207 */ /* 0x004fca0006000000 */
[----:B------:R0:W-:Y:S04]  /*224e0*/  STL [R1+0x144], R29 ;  /* 0x0001441d01007387 */ /* 0x0001e80000100800 */
[----:B0-----:R-:W2:Y:S02]  /*224f0*/  LDL.LU R29, [R1+0x2540] ;  /* 0x00254000011d7983 */ /* 0x001ea40000300800 */
[----:B--2---:R-:W-:-:S05]  /*22500*/  SEL R29, R27, R29, !P4 ;  /* 0x0000001d1b1d7207 */ /* 0x004fca0006000000 */
[----:B------:R0:W-:Y:S04]  /*22510*/  STL [R1+0x150], R29 ;  /* 0x0001501d01007387 */ /* 0x0001e80000100800 */
[----:B0-----:R-:W2:Y:S01]  /*22520*/  LDL.LU R29, [R1+0x253c] ;  /* 0x00253c00011d7983 */ /* 0x001ea20000300800 */
[C---:B---3--:R-:W-:Y:S02]  /*22530*/  SEL R23, R27.reuse, R23, !P4 ;  /* 0x000000171b177207 */ /* 0x048fe40006000000 */
[C---:B------:R-:W-:Y:S02]  /*22540*/  SEL R18, R27.reuse, R18, !P4 ;  /* 0x000000121b127207 */ /* 0x040fe40006000000 */
[C---:B------:R-:W-:Y:S02]  /*22550*/  SEL R15, R27.reuse, R15, !P4 ;  /* 0x0000000f1b0f7207 */ /* 0x040fe40006000000 */
[----:B------:R-:W-:-:S02]  /*22560*/  SEL R12, R27, R12, !P4 ;  /* 0x0000000c1b0c7207 */ /* 0x000fc40006000000 */
[C---:B------:R-:W-:Y:S02]  /*22570*/  SEL R9, R27.reuse, R9, !P4 ;  /* 0x000000091b097207 */ /* 0x040fe40006000000 */
[C---:B------:R-:W-:Y:S02]  /*22580*/  SEL R6, R27.reuse, R6, !P4 ;  /* 0x000000061b067207 */ /* 0x040fe40006000000 */
[----:B--2---:R-:W-:-:S05]  /*22590*/  SEL R29, R27, R29, !P4 ;  /* 0x0000001d1b1d7207 */ /* 0x004fca0006000000 */
[----:B------:R0:W-:Y:S02]  /*225a0*/  STL [R1+0x168], R29 ;  /* 0x0001681d01007387 */ /* 0x0001e40000100800 */
[C---:B0-----:R-:W-:Y:S02]  /*225b0*/  SEL R29, R27.reuse, R26, !P4 ;  /* 0x0000001a1b1d7207 */ /* 0x041fe40006000000 */
[C---:B----4-:R-:W-:Y:S02]  /*225c0*/  SEL R26, R27.reuse, R25, !P4 ;  /* 0x000000191b1a7207 */ /* 0x050fe40006000000 */
[C---:B------:R-:W-:Y:S02]  /*225d0*/  SEL R25, R27.reuse, R24, !P4 ;  /* 0x000000181b197207 */ /* 0x040fe40006000000 */
[C---:B------:R-:W-:Y:S01]  /*225e0*/  SEL R24, R27.reuse, R22, !P4 ;  /* 0x000000161b187207 */ /* 0x040fe20006000000 */
[----:B------:R-:W-:Y:S01]  /*225f0*/  STL [R1+0x184], R29 ;  /* 0x0001841d01007387 */ /* 0x000fe20000100800 */
[----:B------:R-:W-:-:S02]  /*22600*/  SEL R22, R27, R3, !P4 ;  /* 0x000000031b167207 */ /* 0x000fc40006000000 */
[C---:B------:R-:W-:Y:S01]  /*22610*/  SEL R3, R27.reuse, R21, !P4 ;  /* 0x000000151b037207 */ /* 0x040fe20006000000 */
[----:B------:R-:W-:Y:S01]  /*22620*/  STL [R1+0x18c], R26 ;  /* 0x00018c1a01007387 */ /* 0x000fe20000100800 */
[----:B------:R-:W-:-:S03]  /*22630*/  SEL R21, R27, R0, !P4 ;  /* 0x000000001b157207 */ /* 0x000fc60006000000 */
[----:B------:R-:W-:Y:S01]  /*22640*/  STL [R1+0x1d4], R25 ;  /* 0x0001d41901007387 */ /* 0x000fe20000100800 */
[----:B------:R-:W-:-:S03]  /*22650*/  SEL R0, R27, R20, !P4 ;  /* 0x000000141b007207 */ /* 0x000fc60006000000 */
[----:B------:R-:W-:Y:S04]  /*22660*/  STL [R1+0x1d8], R24 ;  /* 0x0001d81801007387 */ /* 0x000fe80000100800 */
[----:B------:R-:W-:Y:S04]  /*22670*/  STL [R1+0x1dc], R23 ;  /* 0x0001dc1701007387 */ /* 0x000fe80000100800 */
[----:B------:R-:W-:Y:S04]  /*22680*/  STL [R1+0x1e0], R22 ;  /* 0x0001e01601007387 */ /* 0x000fe80000100800 */
[----:B------:R0:W-:Y:S04]  /*22690*/  STL [R1+0x1e4], R3 ;  /* 0x0001e40301007387 */ /* 0x0001e80000100800 */
[----:B------:R-:W-:Y:S01]  /*226a0*/  STL [R1+0x1e8], R21 ;  /* 0x0001e81501007387 */ /* 0x000fe20000100800 */
[----:B0-----:R-:W-:-:S03]  /*226b0*/  SEL R3, R27, R19, !P4 ;  /* 0x000000131b037207 */ /* 0x001fc60006000000 */
[----:B------:R0:W-:Y:S04]  /*226c0*/  STL [R1+0x1ec], R0 ;  /* 0x0001ec0001007387 */ /* 0x0001e80000100800 */
[----:B------:R1:W-:Y:S01]  /*226d0*/  STL [R1+0x1f0], R3 ;  /* 0x0001f00301007387 */ /* 0x0003e20000100800 */
[----:B0-----:R-:W-:-:S03]  /*226e0*/  SEL R0, R27, R17, !P4 ;  /* 0x000000111b007207 */ /* 0x001fc60006000000 */
        /* <DEDUP_REMOVED lines=24> */
[----:B------:R-:W2:Y:S01]  /*22870*/  LDL.LU R29, [R1+0x8e0] ;  /* 0x0008e000011d7983 */ /* 0x000ea20000300800 */
[C---:B------:R-:W-:Y:S02]  /*22880*/  SEL R2, R27.reuse, R2, !P4 ;  /* 0x000000021b027207 */ /* 0x040fe40006000000 */
[----:B0-----:R-:W-:-:S03]  /*22890*/  SEL R0, R27, R28, !P4 ;  /* 0x0000001c1b007207 */ /* 0x001fc60006000000 */
[----:B------:R-:W-:Y:S04]  /*228a0*/  STL [R1+0x274], R2 ;  /* 0x0002740201007387 */ /* 0x000fe80000100800 */
[----:B--2---:R0:W-:Y:S04]  /*228b0*/  STL [R1+0x2530], R29 ;  /* 0x0025301d01007387 */ /* 0x0041e80000100800 */
        /* <DEDUP_REMOVED lines=845> */
[C---:B------:R-:W-:Y:S02]  /*25d90*/  SEL R24, R27.reuse, R22, !P4 ;  /* 0x000000161b187207 */ /* 0x040fe40006000000 */
[C---:B------:R-:W-:Y:S01]  /*25da0*/  SEL R22, R27.reuse, R3, !P4 ;  /* 0x000000031b167207 */ /* 0x040fe20006000000 */
[----:B------:R-:W-:Y:S04]  /*25db0*/  STL [R1+0x57c], R29 ;  /* 0x00057c1d01007387 */ /* 0x000fe80000100800 */
[----:B------:R-:W-:Y:S01]  /*25dc0*/  STL [R1+0x570], R26 ;  /* 0x0005701a01007387 */ /* 0x000fe20000100800 */
[----:B------:R-:W-:-:S03]  /*25dd0*/  SEL R3, R27, R21, !P4 ;  /* 0x000000151b037207 */ /* 0x000fc60006000000 */
[----:B------:R-:W-:Y:S04]  /*25de0*/  STL [R1+0x564], R25 ;  /* 0x0005641901007387 */ /* 0x000fe80000100800 */
[----:B------:R-:W-:Y:S04]  /*25df0*/  STL [R1+0x560], R24 ;  /* 0x0005601801007387 */ /* 0x000fe80000100800 */
[----:B------:R-:W-:Y:S01]  /*25e00*/  STL [R1+0x55c], R23 ;  /* 0x00055c1701007387 */ /* 0x000fe20000100800 */
[----:B------:R-:W-:-:S03]  /*25e10*/  SEL R21, R27, R0, !P4 ;  /* 0x000000001b157207 */ /* 0x000fc60006000000 */
[----:B------:R-:W-:Y:S01]  /*25e20*/  STL [R1+0x554], R22 ;  /* 0x0005541601007387 */ /* 0x000fe20000100800 */
[----:B------:R-:W-:-:S03]  /*25e30*/  SEL R0, R27, R20, !P4 ;  /* 0x000000141b007207 */ /* 0x000fc60006000000 */
[----:B------:R0:W-:Y:S04]  /*25e40*/  STL [R1+0x544], R3 ;  /* 0x0005440301007387 */ /* 0x0001e80000100800 */
[----:B------:R-:W-:Y:S04]  /*25e50*/  STL [R1+0x540], R21 ;  /* 0x0005401501007387 */ /* 0x000fe80000100800 */
[----:B------:R1:W-:Y:S01]  /*25e60*/  STL [R1+0x53c], R0 ;  /* 0x00053c0001007387 */ /* 0x0003e20000100800 */
[C---:B0-----:R-:W-:Y:S02]  /*25e70*/  SEL R3, R27.reuse, R19, !P4 ;  /* 0x000000131b037207 */ /* 0x041fe40006000000 */
[----:B-1----:R-:W-:-:S03]  /*25e80*/  SEL R0, R27, R17, !P4 ;  /* 0x000000111b007207 */ /* 0x002fc60006000000 */
        /* <DEDUP_REMOVED lines=23> */
[----:B0-----:R-:W-:-:S05]  /*26000*/  SEL R3, R27, R4, !P4 ;  /* 0x000000041b037207 */ /* 0x001fca0006000000 */
[----:B------:R-:W-:Y:S04]  /*26010*/  STL [R1+0x4d0], R3 ;  /* 0x0004d00301007387 */ /* 0x000fe80000100800 */
[----:B------:R-:W2:Y:S01]  /*26020*/  LDL.LU R29, [R1+0x3b4] ;  /* 0x0003b400011d7983 */ /* 0x000ea20000300800 */
[C---:B------:R-:W-:Y:S02]  /*26030*/  SEL R2, R27.reuse, R2, !P4 ;  /* 0x000000021b027207 */ /* 0x040fe40006000000 */
[----:B-1----:R-:W-:-:S03]  /*26040*/  SEL R0, R27, R28, !P4 ;  /* 0x0000001c1b007207 */ /* 0x002fc60006000000 */
        /* <DEDUP_REMOVED lines=441> */
[C---:B----4-:R-:W-:Y:S02]  /*27be0*/  SEL R25, R27.reuse, R25, !P4 ;  /* 0x000000191b197207 */ /* 0x050fe40006000000 */
[C---:B------:R-:W-:Y:S02]  /*27bf0*/  SEL R24, R27.reuse, R24, !P4 ;  /* 0x000000181b187207 */ /* 0x040fe40006000000 */
[----:B------:R-:W-:-:S02]  /*27c00*/  SEL R22, R27, R22, !P4 ;  /* 0x000000161b167207 */ /* 0x000fc40006000000 */
[C---:B------:R-:W-:Y:S02]  /*27c10*/  SEL R23, R27.reuse, R23, !P4 ;  /* 0x000000171b177207 */ /* 0x040fe40006000000 */
[C---:B------:R-:W-:Y:S02]  /*27c20*/  SEL R21, R27.reuse, R21, !P4 ;  /* 0x000000151b157207 */ /* 0x040fe40006000000 */
[C---:B------:R-:W-:Y:S02]  /*27c30*/  SEL R20, R27.reuse, R20, !P4 ;  /* 0x000000141b147207 */ /* 0x040fe40006000000 */
[C---:B------:R-:W-:Y:S02]  /*27c40*/  SEL R19, R27.reuse, R19, !P4 ;  /* 0x000000131b137207 */ /* 0x040fe40006000000 */
        /* <DEDUP_REMOVED lines=17> */
[----:B--2---:R-:W-:-:S05]  /*27d60*/  SEL R29, R27, R29, !P4 ;  /* 0x0000001d1b1d7207 */ /* 0x004fca0006000000 */
[----:B------:R0:W-:Y:S04]  /*27d70*/  STL [R1+0x15c], R29 ;  /* 0x00015c1d01007387 */ /* 0x0001e80000100800 */
[----:B0-----:R-:W2:Y:S04]  /*27d80*/  LDL.LU R29, [R1+0x2490] ;  /* 0x00249000011d7983 */ /* 0x001ea80000300800 */
[----:B------:R0:W-:Y:S04]  /*27d90*/  STL [R1+0x158], R26 ;  /* 0x0001581a01007387 */ /* 0x0001e80000100800 */
[----:B0-----:R-:W3:Y:S04]  /*27da0*/  LDL.LU R26, [R1+0x248c] ;  /* 0x00248c00011a7983 */ /* 0x001ee80000300800 */
[----:B------:R0:W-:Y:S04]  /*27db0*/  STL [R1+0x154], R25 ;  /* 0x0001541901007387 */ /* 0x0001e80000100800 */
[----:B0-----:R-:W4:Y:S04]  /*27dc0*/  LDL.LU R25, [R1+0x2488] ;  /* 0x0024880001197983 */ /* 0x001f280000300800 */
[----:B------:R0:W-:Y:S04]  /*27dd0*/  STL [R1+0x14c], R24 ;  /* 0x00014c1801007387 */ /* 0x0001e80000100800 */
[----:B0-----:R-:W2:Y:S04]  /*27de0*/  LDL.LU R24, [R1+0x2484] ;  /* 0x0024840001187983 */ /* 0x001ea80000300800 */
        /* <DEDUP_REMOVED lines=43> */
[----:B0-----:R-:W3:Y:S01]  /*280a0*/  LDL.LU R28, [R1+0x242c] ;  /* 0x00242c00011c7983 */ /* 0x001ee20000300800 */
[----:B------:R-:W-:-:S02]  /*280b0*/  SEL R3, R27, R3, !P4 ;  /* 0x000000031b037207 */ /* 0x000fc40006000000 */
[----:B------:R-:W-:-:S03]  /*280c0*/  SEL R0, R27, R0, !P4 ;  /* 0x000000001b007207 */ /* 0x000fc60006000000 */
[----:B------:R-:W-:Y:S04]  /*280d0*/  STL [R1+0xd4], R3 ;  /* 0x0000d40301007387 */ /* 0x000fe80000100800 */
[----:B------:R2:W-:Y:S02]  /*280e0*/  STL [R1+0xcc], R0 ;  /* 0x0000cc0001007387 */ /* 0x0005e40000100800 */
[C---:B--2---:R-:W-:Y:S02]  /*280f0*/  SEL R0, R27.reuse, R2, !P4 ;  /* 0x000000021b007207 */ /* 0x044fe40006000000 */
[C---:B------:R-:W-:Y:S02]  /*28100*/  SEL R2, R27.reuse, R4, !P4 ;  /* 0x000000041b027207 */ /* 0x040fe40006000000 */
[----:B---3--:R-:W-:-:S05]  /*28110*/  SEL R3, R27, R28, !P4 ;  /* 0x0000001c1b037207 */ /* 0x008fca0006000000 */
[----:B------:R0:W-:Y:S04]  /*28120*/  STL [R1+0xc8], R3 ;  /* 0x0000c80301007387 */ /* 0x0001e80000100800 */
[----:B------:R1:W-:Y:S04]  /*28130*/  STL [R1+0xc4], R0 ;  /* 0x0000c40001007387 */ /* 0x0003e80000100800 */
[----:B------:R2:W-:Y:S01]  /*28140*/  STL [R1+0xbc], R2 ;  /* 0x0000bc0201007387 */ /* 0x0005e20000100800 */
[C---:B0-----:R-:W-:Y:S02]  /*28150*/  SEL R3, R27.reuse, R5, !P4 ;  /* 0x000000051b037207 */ /* 0x041fe40006000000 */
[----:B-1----:R-:W-:-:S02]  /*28160*/  SEL R0, R27, R6, !P4 ;  /* 0x000000061b007207 */ /* 0x002fc40006000000 */
[C---:B--2---:R-:W-:Y:S01]  /*28170*/  SEL R2, R27.reuse, R7, !P4 ;  /* 0x000000071b027207 */ /* 0x044fe20006000000 */
[----:B------:R0:W-:Y:S04]  /*28180*/  STL [R1+0xb8], R3 ;  /* 0x0000b80301007387 */ /* 0x0001e80000100800 */
[----:B------:R1:W-:Y:S04]  /*28190*/  STL [R1+0xb4], R0 ;  /* 0x0000b40001007387 */ /* 0x0003e80000100800 */
[----:B------:R2:W-:Y:S01]  /*281a0*/  STL [R1+0xb0], R2 ;  /* 0x0000b00201007387 */ /* 0x0005e20000100800 */
[----:B0-----:R-:W-:-:S02]  /*281b0*/  SEL R3, R27, R8, !P4 ;  /* 0x000000081b037207 */ /* 0x001fc40006000000 */
[C---:B-1----:R-:W-:Y:S02]  /*281c0*/  SEL R0, R27.reuse, R9, !P4 ;  /* 0x000000091b007207 */ /* 0x042fe40006000000 */
[C---:B--2---:R-:W-:Y:S01]  /*281d0*/  SEL R2, R27.reuse, R10, !P4 ;  /* 0x0000000a1b027207 */ /* 0x044fe20006000000 */
[----:B------:R0:W-:Y:S04]  /*281e0*/  STL [R1+0xa8], R3 ;  /* 0x0000a80301007387 */ /* 0x0001e80000100800 */
[----:B------:R1:W-:Y:S04]  /*281f0*/  STL [R1+0x9c], R0 ;  /* 0x00009c0001007387 */ /* 0x0003e80000100800 */
[----:B------:R2:W-:Y:S01]  /*28200*/  STL [R1+0x98], R2 ;  /* 0x0000980201007387 */ /* 0x0005e20000100800 */
[----:B0-----:R-:W-:-:S02]  /*28210*/  SEL R3, R27, R11, !P4 ;  /* 0x0000000b1b037207 */ /* 0x001fc40006000000 */
[C---:B-1----:R-:W-:Y:S02]  /*28220*/  SEL R0, R27.reuse, R12, !P4 ;  /* 0x0000000c1b007207 */ /* 0x042fe40006000000 */
[C---:B--2---:R-:W-:Y:S01]  /*28230*/  SEL R2, R27.reuse, R13, !P4 ;  /* 0x0000000d1b027207 */ /* 0x044fe20006000000 */
[----:B------:R-:W-:Y:S04]  /*28240*/  STL [R1+0x94], R3 ;  /* 0x0000940301007387 */ /* 0x000fe80000100800 */
[----:B------:R-:W2:Y:S04]  /*28250*/  LDL.LU R28, [R1+0x828] ;  /* 0x00082800011c7983 */ /* 0x000ea80000300800 */
[----:B------:R0:W-:Y:S04]  /*28260*/  STL [R1+0x90], R0 ;  /* 0x0000900001007387 */ /* 0x0001e80000100800 */
[----:B------:R1:W-:Y:S01]  /*28270*/  STL [R1+0x8c], R2 ;  /* 0x00008c0201007387 */ /* 0x0003e20000100800 */
[----:B0-----:R-:W-:-:S02]  /*28280*/  SEL R0, R27, R14, !P4 ;  /* 0x0000000e1b007207 */ /* 0x001fc40006000000 */
[C---:B-1----:R-:W-:Y:S02]  /*28290*/  SEL R2, R27.reuse, R15, !P4 ;  /* 0x0000000f1b027207 */ /* 0x042fe40006000000 */
[C---:B------:R-:W-:Y:S01]  /*282a0*/  SEL R3, R27.reuse, R16, !P4 ;  /* 0x000000101b037207 */ /* 0x040fe20006000000 */
[----:B------:R0:W-:Y:S04]  /*282b0*/  STL [R1+0x88], R0 ;  /* 0x0000880001007387 */ /* 0x0001e80000100800 */
[----:B0-----:R-:W3:Y:S04]  /*282c0*/  LDL.LU R0, [R1+0x900] ;  /* 0x0009000001007983 */ /* 0x001ee80000300800 */
[----:B------:R0:W-:Y:S04]  /*282d0*/  STL [R1+0x84], R2 ;  /* 0x0000840201007387 */ /* 0x0001e80000100800 */
[----:B------:R1:W-:Y:S04]  /*282e0*/  STL [R1+0x7c], R3 ;  /* 0x00007c0301007387 */ /* 0x0003e80000100800 */
[----:B------:R-:W3:Y:S01]  /*282f0*/  LDL.LU R4, [R1+0x1c] ;  /* 0x00001c0001047983 */ /* 0x000ee20000300800 */
[----:B0-----:R-:W-:-:S02]  /*28300*/  SEL R2, R27, R17, !P4 ;  /* 0x000000111b027207 */ /* 0x001fc40006000000 */
[----:B-1----:R-:W-:-:S03]  /*28310*/  SEL R3, R27, R18, !P4 ;  /* 0x000000121b037207 */ /* 0x002fc60006000000 */
[----:B------:R0:W-:Y:S04]  /*28320*/  STL [R1+0x74], R2 ;  /* 0x0000740201007387 */ /* 0x0001e80000100800 */
[----:B------:R-:W3:Y:S04]  /*28330*/  LDL.LU R5, [R1+0x14] ;  /* 0x0000140001057983 */ /* 0x000ee80000300800 */
[----:B------:R-:W-:Y:S01]  /*28340*/  STL [R1+0x70], R3 ;  /* 0x0000700301007387 */ /* 0x000fe20000100800 */
[----:B0-----:R-:W-:-:S03]  /*28350*/  SEL R2, R27, R19, !P4 ;  /* 0x000000131b027207 */ /* 0x001fc60006000000 */
[----:B------:R-:W3:Y:S04]  /*28360*/  LDL.LU R19, [R1+0x10] ;  /* 0x0000100001137983 */ /* 0x000ee80000300800 */
[----:B------:R-:W3:Y:S04]  /*28370*/  LDL.LU R6, [R1+0xc] ;  /* 0x00000c0001067983 */ /* 0x000ee80000300800 */
[----:B------:R0:W-:Y:S02]  /*28380*/  STL [R1+0x68], R2 ;  /* 0x0000680201007387 */ /* 0x0001e40000100800 */
[----:B0-----:R-:W-:-:S02]  /*28390*/  SEL R2, R27, R20, !P4 ;  /* 0x000000141b027207 */ /* 0x001fc40006000000 */
[----:B------:R-:W3:Y:S04]  /*283a0*/  LDL.LU R20, [R1+0x18] ;  /* 0x0000180001147983 */ /* 0x000ee80000300800 */
[----:B------:R-:W3:Y:S04]  /*283b0*/  LDL.LU R7, [R1+0x8] ;  /* 0x0000080001077983 */ /* 0x000ee80000300800 */
[----:B------:R0:W-:Y:S04]  /*283c0*/  STL [R1+0x64], R2 ;  /* 0x0000640201007387 */ /* 0x0001e80000100800 */
[----:B------:R-:W3:Y:S04]  /*283d0*/  LDL.LU R18, [R1+0x4] ;  /* 0x0000040001127983 */ /* 0x000ee80000300800 */
[----:B------:R-:W3:Y:S01]  /*283e0*/  LDL.LU R8, [R1] ;  /* 0x0000000001087983 */ /* 0x000ee20000300800 */
[----:B------:R-:W-:-:S02]  /*283f0*/  SEL R3, R27, R22, !P4 ;  /* 0x000000161b037207 */ /* 0x000fc40006000000 */
[----:B0-----:R-:W-:-:S05]  /*28400*/  SEL R2, R27, R21, !P4 ;  /* 0x000000151b027207 */ /* 0x001fca0006000000 */
[----:B------:R0:W-:Y:S04]  /*28410*/  STL [R1+0x60], R2 ;  /* 0x0000600201007387 */ /* 0x0001e80000100800 */
[----:B------:R-:W3:Y:S01]  /*28420*/  LDL.LU R9, [R1+0x54] ;  /* 0x0000540001097983 */ /* 0x000ee20000300800 */
[----:B0-----:R-:W-:-:S05]  /*28430*/  SEL R2, R27, R23, !P4 ;  /* 0x000000171b027207 */ /* 0x001fca0006000000 */
[----:B------:R0:W-:Y:S04]  /*28440*/  STL [R1+0x58], R2 ;  /* 0x0000580201007387 */ /* 0x0001e80000100800 */
[----:B------:R4:W-:Y:S04]  /*28450*/  STL [R1+0x50], R3 ;  /* 0x0000500301007387 */ /* 0x0009e80000100800 */
[----:B------:R-:W3:Y:S04]  /*28460*/  LDL.LU R10, [R1+0x5c] ;  /* 0x00005c00010a7983 */ /* 0x000ee80000300800 */
[----:B------:R-:W3:Y:S01]  /*28470*/  LDL.LU R11, [R1+0x6c] ;  /* 0x00006c00010b7983 */ /* 0x000ee20000300800 */
[----:B0-----:R-:W-:-:S02]  /*28480*/  SEL R2, R27, R24, !P4 ;  /* 0x000000181b027207 */ /* 0x001fc40006000000 */
[----:B----4-:R-:W-:-:S03]  /*28490*/  SEL R3, R27, R25, !P4 ;  /* 0x000000191b037207 */ /* 0x010fc60006000000 */
[----:B------:R0:W-:Y:S04]  /*284a0*/  STL [R1+0x4c], R2 ;  /* 0x00004c0201007387 */ /* 0x0001e80000100800 */
[----:B------:R-:W4:Y:S04]  /*284b0*/  LDL.LU R12, [R1+0x78] ;  /* 0x00007800010c7983 */ /* 0x000f280000300800 */
[----:B------:R-:W-:Y:S04]  /*284c0*/  STL [R1+0x2428], R3 ;  /* 0x0024280301007387 */ /* 0x000fe80000100800 */
[----:B------:R-:W4:Y:S04]  /*284d0*/  LDL.LU R17, [R1+0x80] ;  /* 0x0000800001117983 */ /* 0x000f280000300800 */
[----:B------:R-:W4:Y:S01]  /*284e0*/  LDL.LU R16, [R1+0xac] ;  /* 0x0000ac0001107983 */ /* 0x000f220000300800 */
[----:B0-----:R-:W-:-:S05]  /*284f0*/  SEL R2, R27, R26, !P4 ;  /* 0x0000001a1b027207 */ /* 0x001fca0006000000 */
[----:B------:R2:W-:Y:S04]  /*28500*/  STL [R1+0x40], R2 ;  /* 0x0000400201007387 */ /* 0x0005e80000100800 */
[----:B------:R-:W4:Y:S04]  /*28510*/  LDL.LU R13, [R1+0xc0] ;  /* 0x0000c000010d7983 */ /* 0x000f280000300800 */
[----:B------:R-:W4:Y:S04]  /*28520*/  LDL.LU R15, [R1+0xd0] ;  /* 0x0000d000010f7983 */ /* 0x000f280000300800 */
[----:B------:R-:W4:Y:S01]  /*28530*/  LDL.LU R14, [R1+0xd8] ;  /* 0x0000d800010e7983 */ /* 0x000f220000300800 */
[----:B--2---:R-:W-:-:S05]  /*28540*/  LEA.HI.X.SX32 R2, R28, UR11, 0x1, P5 ;  /* 0x0000000b1c027c11 */ /* 0x004fca000a8f0eff */
[----:B------:R3:W-:Y:S04]  /*28550*/  STL [R1+0x2420], R2 ;  /* 0x0024200201007387 */ /* 0x0007e80000100800 */
[----:B------:R-:W2:Y:S01]  /*28560*/  LDL.LU R28, [R1+0xe8] ;  /* 0x0000e800011c7983 */ /* 0x000ea20000300800 */
[----:B---3--:R-:W-:-:S03]  /*28570*/  IMAD R2, R4, UR12, RZ ;  /* 0x0000000c04027c24 */ /* 0x008fc6000f8e02ff */
[----:B------:R-:W3:Y:S04]  /*28580*/  LDL.LU R4, [R1+0xf0] ;  /* 0x0000f00001047983 */ /* 0x000ee80000300800 */
[----:B------:R0:W-:Y:S02]  /*28590*/  STL [R1+0x44], R2 ;  /* 0x0000440201007387 */ /* 0x0001e40000100800 */
[----:B0-----:R-:W-:Y:S02]  /*285a0*/  IMAD R2, R5, UR12, RZ ;  /* 0x0000000c05027c24 */ /* 0x001fe4000f8e02ff */
[----:B------:R-:W3:Y:S01]  /*285b0*/  LDL.LU R5, [R1+0x10c] ;  /* 0x00010c0001057983 */ /* 0x000ee20000300800 */
[----:B------:R-:W-:-:S05]  /*285c0*/  IMAD R3, R20, UR12, RZ ;  /* 0x0000000c14037c24 */ /* 0x000fca000f8e02ff */
[----:B------:R-:W-:Y:S04]  /*285d0*/  STL [R1+0x3c], R3 ;  /* 0x00003c0301007387 */ /* 0x000fe80000100800 */
[----:B------:R0:W-:Y:S02]  /*285e0*/  STL [R1+0x38], R2 ;  /* 0x0000380201007387 */ /* 0x0001e40000100800 */
[----:B0-----:R-:W-:Y:S02]  /*285f0*/  IMAD R2, R6, UR12, RZ ;  /* 0x0000000c06027c24 */ /* 0x001fe4000f8e02ff */
[----:B------:R-:W3:Y:S01]  /*28600*/  LDL.LU R6, [R1+0x124] ;  /* 0x0001240001067983 */ /* 0x000ee20000300800 */
[----:B------:R-:W-:-:S05]  /*28610*/  IMAD R3, R19, UR12, RZ ;  /* 0x0000000c13037c24 */ /* 0x000fca000f8e02ff */
[----:B------:R0:W-:Y:S04]  /*28620*/  STL [R1+0x34], R3 ;  /* 0x0000340301007387 */ /* 0x0001e80000100800 */
[----:B------:R1:W-:Y:S01]  /*28630*/  STL [R1+0x30], R2 ;  /* 0x0000300201007387 */ /* 0x0003e20000100800 */
[----:B0-----:R-:W-:-:S03]  /*28640*/  IMAD R3, R7, UR12, RZ ;  /* 0x0000000c07037c24 */ /* 0x001fc6000f8e02ff */
[----:B------:R-:W3:Y:S01]  /*28650*/  LDL.LU R7, [R1+0x138] ;  /* 0x0001380001077983 */ /* 0x000ee20000300800 */
[----:B-1----:R-:W-:-:S03]  /*28660*/  IMAD R2, R18, UR12, RZ ;  /* 0x0000000c12027c24 */ /* 0x002fc6000f8e02ff */
[----:B------:R0:W-:Y:S02]  /*28670*/  STL [R1+0x2c], R3 ;  /* 0x00002c0301007387 */ /* 0x0001e40000100800 */
[----:B0-----:R-:W-:Y:S02]  /*28680*/  IMAD R3, R8, UR12, RZ ;  /* 0x0000000c08037c24 */ /* 0x001fe4000f8e02ff */
[----:B------:R-:W3:Y:S04]  /*28690*/  LDL.LU R8, [R1+0x144] ;  /* 0x0001440001087983 */ /* 0x000ee80000300800 */
[----:B------:R0:W-:Y:S04]  /*286a0*/  STL [R1+0x28], R2 ;  /* 0x0000280201007387 */ /* 0x0001e80000100800 */
[----:B------:R1:W-:Y:S01]  /*286b0*/  STL [R1+0x24], R3 ;  /* 0x0000240301007387 */ /* 0x0003e20000100800 */
[----:B0-----:R-:W-:-:S02]  /*286c0*/  IMAD R2, R29, UR12, RZ ;  /* 0x0000000c1d027c24 */ /* 0x001fc4000f8e02ff */
[----:B-1----:R-:W-:Y:S02]  /*286d0*/  IMAD R3, R9, UR12, RZ ;  /* 0x0000000c09037c24 */ /* 0x002fe4000f8e02ff */
[----:B------:R-:W3:Y:S04]  /*286e0*/  LDL.LU R9, [R1+0x150] ;  /* 0x0001500001097983 */ /* 0x000ee80000300800 */
[----:B------:R0:W-:Y:S04]  /*286f0*/  STL [R1+0x20], R2 ;  /* 0x0000200201007387 */ /* 0x0001e80000100800 */
[----:B------:R1:W-:Y:S01]  /*28700*/  STL [R1+0x1c], R3 ;  /* 0x00001c0301007387 */ /* 0x0003e20000100800 */
[----:B0-----:R-:W-:-:S02]  /*28710*/  IMAD R2, R10, UR12, RZ ;  /* 0x0000000c0a027c24 */ /* 0x001fc4000f8e02ff */
[----:B-1----:R-:W-:Y:S01]  /*28720*/  IMAD R3, R11, UR12, RZ ;  /* 0x0000000c0b037c24 */ /* 0x002fe2000f8e02ff */
[----:B------:R-:W3:Y:S04]  /*28730*/  LDL.LU R10, [R1+0x168] ;  /* 0x00016800010a7983 */ /* 0x000ee80000300800 */
[----:B------:R0:W-:Y:S04]  /*28740*/  STL [R1+0x18], R2 ;  /* 0x0000180201007387 */ /* 0x0001e80000100800 */
[----:B------:R-:W3:Y:S01]  /*28750*/  LDL.LU R11, [R1+0x184] ;  /* 0x00018400010b7983 */ /* 0x000ee20000300800 */
[----:B----4-:R-:W-:-:S03]  /*28760*/  IMAD R17, R17, UR12, RZ ;  /* 0x0000000c11117c24 */ /* 0x010fc6000f8e02ff */
[----:B------:R1:W-:Y:S01]  /*28770*/  STL [R1+0x14], R3 ;  /* 0x0000140301007387 */ /* 0x0003e20000100800 */
[----:B0-----:R-:W-:-:S03]  /*28780*/  IMAD R2, R12, UR12, RZ ;  /* 0x0000000c0c027c24 */ /* 0x001fc6000f8e02ff */
[----:B------:R-:W4:Y:S04]  /*28790*/  LDL.LU R12, [R1+0x18c] ;  /* 0x00018c00010c7983 */ /* 0x000f280000300800 */
[----:B------:R0:W-:Y:S01]  /*287a0*/  STL [R1+0x10], R2 ;  /* 0x0000100201007387 */ /* 0x0001e20000100800 */
[----:B-1----:R-:W-:-:S03]  /*287b0*/  IMAD R3, R13, UR12, RZ ;  /* 0x0000000c0d037c24 */ /* 0x002fc6000f8e02ff */
[----:B------:R-:W-:Y:S04]  /*287c0*/  STL [R1+0xc], R17 ;  /* 0x00000c1101007387 */ /* 0x000fe80000100800 */
[----:B------:R-:W4:Y:S01]  /*287d0*/  LDL.LU R13, [R1+0x1d4] ;  /* 0x0001d400010d7983 */ /* 0x000f220000300800 */
[----:B0-----:R-:W-:Y:S02]  /*287e0*/  IMAD R2, R16, UR12, RZ ;  /* 0x0000000c10027c24 */ /* 0x001fe4000f8e02ff */
[----:B------:R-:W-:-:S03]  /*287f0*/  IMAD R29, R14, UR12, RZ ;  /* 0x0000000c0e1d7c24 */ /* 0x000fc6000f8e02ff */
[----:B------:R0:W-:Y:S04]  /*28800*/  STL [R1+0x8], R2 ;  /* 0x0000080201007387 */ /* 0x0001e80000100800 */
[----:B------:R-:W-:Y:S04]  /*28810*/  STL [R1+0x4], R3 ;  /* 0x0000040301007387 */ /* 0x000fe80000100800 */
[----:B------:R-:W4:Y:S01]  /*28820*/  LDL.LU R14, [R1+0x1d8] ;  /* 0x0001d800010e7983 */ /* 0x000f220000300800 */
[----:B0-----:R-:W-:-:S05]  /*28830*/  IMAD R2, R15, UR12, RZ ;  /* 0x0000000c0f027c24 */ /* 0x001fca000f8e02ff */
[----:B------:R0:W-:Y:S04]  /*28840*/  STL [R1], R2 ;  /* 0x0000000201007387 */ /* 0x0001e80000100800 */
[----:B------:R-:W-:Y:S01]  /*28850*/  STL [R1+0x23f4], R29 ;  /* 0x0023f41d01007387 */ /* 0x000fe20000100800 */
[----:B--2---:R-:W-:-:S05]  /*28860*/  IMAD R28, R28, UR12, RZ ;  /* 0x0000000c1c1c7c24 */ /* 0x004fca000f8e02ff */
[----:B------:R-:W-:Y:S04]  /*28870*/  STL [R1+0x23f0], R28 ;  /* 0x0023f01c01007387 */ /* 0x000fe80000100800 */
[----:B------:R-:W2:Y:S01]  /*28880*/  LDL.LU R15, [R1+0x1dc] ;  /* 0x0001dc00010f7983 */ /* 0x000ea20000300800 */
[----:B---3--:R-:W-:-:S05]  /*28890*/  IMAD R4, R4, UR12, RZ ;  /* 0x0000000c04047c24 */ /* 0x008fca000f8e02ff */
[----:B------:R-:W-:Y:S04]  /*288a0*/  STL [R1+0x23ec], R4 ;  /* 0x0023ec0401007387 */ /* 0x000fe80000100800 */
[----:B------:R-:W3:Y:S01]  /*288b0*/  LDL.LU R16, [R1+0x1e0] ;  /* 0x0001e00001107983 */ /* 0x000ee20000300800 */
[----:B------:R-:W-:-:S05]  /*288c0*/  IMAD R5, R5, UR12, RZ ;  /* 0x0000000c05057c24 */ /* 0x000fca000f8e02ff */
[----:B------:R-:W-:Y:S01]  /*288d0*/  STL [R1+0x23e8], R5 ;  /* 0x0023e80501007387 */ /* 0x000fe20000100800 */
[----:B------:R-:W-:-:S05]  /*288e0*/  IMAD R6, R6, UR12, RZ ;  /* 0x0000000c06067c24 */ /* 0x000fca000f8e02ff */
[----:B------:R-:W-:Y:S04]  /*288f0*/  STL [R1+0x23e4], R6 ;  /* 0x0023e40601007387 */ /* 0x000fe80000100800 */
[----:B------:R-:W3:Y:S01]  /*28900*/  LDL.LU R17, [R1+0x1e4] ;  /* 0x0001e40001117983 */ /* 0x000ee20000300800 */
[----:B------:R-:W-:-:S05]  /*28910*/  IMAD R7, R7, UR12, RZ ;  /* 0x0000000c07077c24 */ /* 0x000fca000f8e02ff */
[----:B------:R-:W-:Y:S04]  /*28920*/  STL [R1+0x23e0], R7 ;  /* 0x0023e00701007387 */ /* 0x000fe80000100800 */
[----:B------:R-:W3:Y:S01]  /*28930*/  LDL.LU R18, [R1+0x1e8] ;  /* 0x0001e80001127983 */ /* 0x000ee20000300800 */
[----:B------:R-:W-:-:S05]  /*28940*/  IMAD R8, R8, UR12, RZ ;  /* 0x0000000c08087c24 */ /* 0x000fca000f8e02ff */
[----:B------:R-:W-:Y:S01]  /*28950*/  STL [R1+0x23dc], R8 ;  /* 0x0023dc0801007387 */ /* 0x000fe20000100800 */
[----:B------:R-:W-:-:S05]  /*28960*/  IMAD R9, R9, UR12, RZ ;  /* 0x0000000c09097c24 */ /* 0x000fca000f8e02ff */
[----:B------:R-:W-:Y:S01]  /*28970*/  STL [R1+0x23f8], R9 ;  /* 0x0023f80901007387 */ /* 0x000fe20000100800 */
[----:B------:R-:W-:Y:S02]  /*28980*/  IMAD R10, R10, UR12, RZ ;  /* 0x0000000c0a0a7c24 */ /* 0x000fe4000f8e02ff */
[----:B------:R-:W-:-:S03]  /*28990*/  IMAD R11, R11, UR12, RZ ;  /* 0x0000000c0b0b7c24 */ /* 0x000fc6000f8e02ff */
[----:B------:R-:W-:Y:S04]  /*289a0*/  STL [R1+0x23fc], R10 ;  /* 0x0023fc0a01007387 */ /* 0x000fe80000100800 */
[----:B------:R-:W-:Y:S04]  /*289b0*/  STL [R1+0x2400], R11 ;  /* 0x0024000b01007387 */ /* 0x000fe80000100800 */
[----:B------:R-:W3:Y:S04]  /*289c0*/  LDL.LU R19, [R1+0x1ec] ;  /* 0x0001ec0001137983 */ /* 0x000ee80000300800 */
[----:B------:R-:W3:Y:S01]  /*289d0*/  LDL.LU R20, [R1+0x1f0] ;  /* 0x0001f00001147983 */ /* 0x000ee20000300800 */
[----:B----4-:R-:W-:-:S02]  /*289e0*/  IMAD R12, R12, UR12, RZ ;  /* 0x0000000c0c0c7c24 */ /* 0x010fc4000f8e02ff */
[----:B------:R-:W-:-:S03]  /*289f0*/  IMAD R13, R13, UR12, RZ ;  /* 0x0000000c0d0d7c24 */ /* 0x000fc6000f8e02ff */
[----:B------:R1:W-:Y:S04]  /*28a00*/  STL [R1+0x2404], R12 ;  /* 0x0024040c01007387 */ /* 0x0003e80000100800 */
[----:B------:R-:W4:Y:S04]  /*28a10*/  LDL.LU R21, [R1+0x1f4] ;  /* 0x0001f40001157983 */ /* 0x000f280000300800 */
[----:B------:R-:W4:Y:S04]  /*28a20*/  LDL.LU R22, [R1+0x1fc] ;  /* 0x0001fc0001167983 */ /* 0x000f280000300800 */
[----:B------:R-:W-:Y:S04]  /*28a30*/  STL [R1+0x2408], R13 ;  /* 0x0024080d01007387 */ /* 0x000fe80000100800 */
[----:B------:R-:W4:Y:S04]  /*28a40*/  LDL.LU R23, [R1+0x200] ;  /* 0x0002000001177983 */ /* 0x000f280000300800 */
[----:B------:R-:W4:Y:S01]  /*28a50*/  LDL.LU R24, [R1+0x210] ;  /* 0x0002100001187983 */ /* 0x000f220000300800 */
[----:B------:R-:W-:-:S05]  /*28a60*/  IMAD R14, R14, UR12, RZ ;  /* 0x0000000c0e0e7c24 */ /* 0x000fca000f8e02ff */
[----:B------:R-:W-:Y:S04]  /*28a70*/  STL [R1+0x240c], R14 ;  /* 0x00240c0e01007387 */ /* 0x000fe80000100800 */
[----:B------:R-:W4:Y:S04]  /*28a80*/  LDL.LU R25, [R1+0x214] ;  /* 0x0002140001197983 */ /* 0x000f280000300800 */
[----:B------:R-:W4:Y:S01]  /*28a90*/  LDL.LU R26, [R1+0x218] ;  /* 0x00021800011a7983 */ /* 0x000f220000300800 */
[----:B--2---:R-:W-:-:S05]  /*28aa0*/  IMAD R15, R15, UR12, RZ ;  /* 0x0000000c0f0f7c24 */ /* 0x004fca000f8e02ff */
[----:B------:R-:W-:Y:S04]  /*28ab0*/  STL [R1+0x2410], R15 ;  /* 0x0024100f01007387 */ /* 0x000fe80000100800 */
[----:B------:R-:W2:Y:S04]  /*28ac0*/  LDL.LU R27, [R1+0x234] ;  /* 0x00023400011b7983 */ /* 0x000ea80000300800 */
[----:B0-----:R-:W2:Y:S01]  /*28ad0*/  LDL.LU R2, [R1+0x238] ;  /* 0x0002380001027983 */ /* 0x001ea20000300800 */
[----:B---3--:R-:W-:-:S05]  /*28ae0*/  IMAD R16, R16, UR12, RZ ;  /* 0x0000000c10107c24 */ /* 0x008fca000f8e02ff */
[----:B------:R-:W-:Y:S04]  /*28af0*/  STL [R1+0x2414], R16 ;  /* 0x0024141001007387 */ /* 0x000fe80000100800 */
[----:B-1----:R-:W3:Y:S01]  /*28b00*/  LDL.LU R12, [R1+0x23c] ;  /* 0x00023c00010c7983 */ /* 0x002ee20000300800 */
[----:B------:R-:W-:-:S05]  /*28b10*/  IMAD R17, R17, UR12, RZ ;  /* 0x0000000c11117c24 */ /* 0x000fca000f8e02ff */
[----:B------:R0:W-:Y:S04]  /*28b20*/  STL [R1+0x2418], R17 ;  /* 0x0024181101007387 */ /* 0x0001e80000100800 */
[----:B------:R-:W4:Y:S04]  /*28b30*/  LDL.LU R3, [R1+0x248] ;  /* 0x0002480001037983 */ /* 0x000f280000300800 */
[----:B0-----:R-:W4:Y:S04]  /*28b40*/  LDL.LU R17, [R1+0x258] ;  /* 0x0002580001117983 */ /* 0x001f280000300800 */
[----:B------:R-:W4:Y:S01]  /*28b50*/  LDL.LU R16, [R1+0x25c] ;  /* 0x00025c0001107983 */ /* 0x000f220000300800 */
[----:B------:R-:W-:-:S03]  /*28b60*/  IMAD R18, R18, UR12, RZ ;  /* 0x0000000c12127c24 */ /* 0x000fc6000f8e02ff */
[----:B------:R-:W4:Y:S04]  /*28b70*/  LDL.LU R15, [R1+0x268] ;  /* 0x00026800010f7983 */ /* 0x000f280000300800 */
[----:B------:R-:W4:Y:S04]  /*28b80*/  LDL.LU R14, [R1+0x270] ;  /* 0x00027000010e7983 */ /* 0x000f280000300800 */
[----:B------:R-:W4:Y:S04]  /*28b90*/  LDL.LU R11, [R1+0x274] ;  /* 0x00027400010b7983 */ /* 0x000f280000300800 */
[----:B------:R0:W-:Y:S04]  /*28ba0*/  STL [R1+0x241c], R18 ;  /* 0x00241c1201007387 */ /* 0x0001e80000100800 */
[----:B0-----:R-:W4:Y:S04]  /*28bb0*/  LDL.LU R18, [R1+0x24c] ;  /* 0x00024c0001127983 */ /* 0x001f280000300800 */
        /* <DEDUP_REMOVED lines=9> */
[----:B--2---:R-:W-:-:S03]  /*28c50*/  IMAD R13, R2, UR12, RZ ;  /* 0x0000000c020d7c24 */ /* 0x004fc6000f8e02ff */
[----:B------:R-:W2:Y:S04]  /*28c60*/  LDL.LU R2, [R1+0x2e0] ;  /* 0x0002e00001027983 */ /* 0x000ea80000300800 */
[----:B------:R0:W-:Y:S04]  /*28c70*/  STL [R1+0x54], R13 ;  /* 0x0000540d01007387 */ /* 0x0001e80000100800 */
[----:B0-----:R-:W2:Y:S01]  /*28c80*/  LDL.LU R13, [R1+0x2e8] ;  /* 0x0002e800010d7983 */ /* 0x001ea20000300800 */
[----:B---3--:R-:W-:-:S05]  /*28c90*/  IMAD R12, R12, UR12, RZ ;  /* 0x0000000c0c0c7c24 */ /* 0x008fca000f8e02ff */
[----:B------:R0:W-:Y:S04]  /*28ca0*/  STL [R1+0x5c], R12 ;  /* 0x00005c0c01007387 */ /* 0x0001e80000100800 */
[----:B0-----:R-:W3:Y:S01]  /*28cb0*/  LDL.LU R12, [R1+0x2f4] ;  /* 0x0002f400010c7983 */ /* 0x001ee20000300800 */
[----:B----4-:R-:W-:-:S05]  /*28cc0*/  IMAD R3, R3, UR12, RZ ;  /* 0x0000000c03037c24 */ /* 0x010fca000f8e02ff */
[----:B------:R0:W-:Y:S04]  /*28cd0*/  STL [R1+0x6c], R3 ;  /* 0x00006c0301007387 */ /* 0x0001e80000100800 */
[----:B0-----:R-:W4:Y:S01]  /*28ce0*/  LDL.LU R3, [R1+0x2f8] ;  /* 0x0002f80001037983 */ /* 0x001f220000300800 */
[----:B------:R-:W-:-:S05]  /*28cf0*/  IMAD R18, R18, UR12, RZ ;  /* 0x0000000c12127c24 */ /* 0x000fca000f8e02ff */
[----:B------:R0:W-:Y:S01]  /*28d00*/  STL [R1+0x78], R18 ;  /* 0x0000781201007387 */ /* 0x0001e20000100800 */
[----:B------:R-:W-:Y:S02]  /*28d10*/  IMAD R14, R14, UR12, RZ ;  /* 0x0000000c0e0e7c24 */ /* 0x000fe4000f8e02ff */
[----:B0-----:R-:W-:Y:S02]  /*28d20*/  IMAD R18, R17, UR12, RZ ;  /* 0x0000000c11127c24 */ /* 0x001fe4000f8e02ff */
[----:B------:R-:W-:Y:S02]  /*28d30*/  IMAD R17, R16, UR12, RZ ;  /* 0x0000000c10117c24 */ /* 0x000fe4000f8e02ff */
[----:B------:R-:W-:Y:S02]  /*28d40*/  IMAD R16, R15, UR12, RZ ;  /* 0x0000000c0f107c24 */ /* 0x000fe4000f8e02ff */
[----:B------:R-:W-:Y:S01]  /*28d50*/  IMAD R15, R11, UR12, RZ ;  /* 0x0000000c0b0f7c24 */ /* 0x000fe2000f8e02ff */
[----:B------:R-:W-:Y:S04]  /*28d60*/  STL [R1+0x80], R18 ;  /* 0x0000801201007387 */ /* 0x000fe80000100800 */
[----:B------:R-:W-:Y:S04]  /*28d70*/  STL [R1+0xac], R17 ;  /* 0x0000ac1101007387 */ /* 0x000fe80000100800 */
[----:B------:R-:W-:Y:S04]  /*28d80*/  STL [R1+0xc0], R16 ;  /* 0x0000c01001007387 */ /* 0x000fe80000100800 */
[----:B------:R-:W4:Y:S04]  /*28d90*/  LDL.LU R11, [R1+0x300] ;  /* 0x00030000010b7983 */ /* 0x000f280000300800 */
[----:B------:R0:W-:Y:S04]  /*28da0*/  STL [R1+0xd0], R14 ;  /* 0x0000d00e01007387 */ /* 0x0001e80000100800 */
[----:B------:R1:W-:Y:S01]  /*28db0*/  STL [R1+0xd8], R15 ;  /* 0x0000d80f01007387 */ /* 0x0003e20000100800 */
[----:B0-----:R-:W-:-:S03]  /*28dc0*/  IMAD R14, R10, UR12, RZ ;  /* 0x0000000c0a0e7c24 */ /* 0x001fc6000f8e02ff */
[----:B------:R-:W4:Y:S01]  /*28dd0*/  LDL.LU R10, [R1+0x304] ;  /* 0x00030400010a7983 */ /* 0x000f220000300800 */
[----:B-1----:R-:W-:-:S03]  /*28de0*/  IMAD R15, R9, UR12, RZ ;  /* 0x0000000c090f7c24 */ /* 0x002fc6000f8e02ff */
[----:B------:R0:W-:Y:S04]  /*28df0*/  STL [R1+0xe8], R14 ;  /* 0x0000e80e01007387 */ /* 0x0001e80000100800 */
[----:B------:R-:W4:Y:S04]  /*28e00*/  LDL.LU R9, [R1+0x314] ;  /* 0x0003140001097983 */ /* 0x000f280000300800 */
[----:B------:R1:W-:Y:S01]  /*28e10*/  STL [R1+0xf0], R15 ;  /* 0x0000f00f01007387 */ /* 0x0003e20000100800 */
[----:B0-----:R-:W-:-:S03]  /*28e20*/  IMAD R14, R29, UR12, RZ ;  /* 0x0000000c1d0e7c24 */ /* 0x001fc6000f8e02ff */
[----:B------:R-:W4:Y:S04]  /*28e30*/  LDL.LU R29, [R1+0x318] ;  /* 0x00031800011d7983 */ /* 0x000f280000300800 */
[----:B------:R0:W-:Y:S01]  /*28e40*/  STL [R1+0x10c], R14 ;  /* 0x00010c0e01007387 */ /* 0x0001e20000100800 */
[----:B-1----:R-:W-:-:S03]  /*28e50*/  IMAD R15, R28, UR12, RZ ;  /* 0x0000000c1c0f7c24 */ /* 0x002fc6000f8e02ff */
        /* <DEDUP_REMOVED lines=17> */
[----:B--2---:R-:W-:-:S03]  /*28f70*/  IMAD R15, R2, UR12, RZ ;  /* 0x0000000c020f7c24 */ /* 0x004fc6000f8e02ff */
[----:B------:R-:W2:Y:S04]  /*28f80*/  LDL.LU R2, [R1+0x358] ;  /* 0x0003580001027983 */ /* 0x000ea80000300800 */
[----:B------:R1:W-:Y:S01]  /*28f90*/  STL [R1+0x18c], R15 ;  /* 0x00018c0f01007387 */ /* 0x0003e20000100800 */
[----:B0-----:R-:W-:Y:S02]  /*28fa0*/  IMAD R14, R13, UR12, RZ ;  /* 0x0000000c0d0e7c24 */ /* 0x001fe4000f8e02ff */
[----:B---3--:R-:W-:Y:S02]  /*28fb0*/  IMAD R13, R12, UR12, RZ ;  /* 0x0000000c0c0d7c24 */ /* 0x008fe4000f8e02ff */
[----:B------:R-:W3:Y:S04]  /*28fc0*/  LDL.LU R12, [R1+0x368] ;  /* 0x00036800010c7983 */ /* 0x000ee80000300800 */
[----:B------:R0:W-:Y:S04]  /*28fd0*/  STL [R1+0x1d4], R14 ;  /* 0x0001d40e01007387 */ /* 0x0001e80000100800 */
[----:B------:R-:W-:Y:S04]  /*28fe0*/  STL [R1+0x1d8], R13 ;  /* 0x0001d80d01007387 */ /* 0x000fe80000100800 */
[----:B------:R-:W3:Y:S04]  /*28ff0*/  LDL.LU R18, [R1+0x36c] ;  /* 0x00036c0001127983 */ /* 0x000ee80000300800 */
[----:B------:R-:W3:Y:S01]  /*29000*/  LDL.LU R17, [R1+0x374] ;  /* 0x0003740001117983 */ /* 0x000ee20000300800 */
[----:B----4-:R-:W-:-:S05]  /*29010*/  IMAD R3, R3, UR12, RZ ;  /* 0x0000000c03037c24 */ /* 0x010fca000f8e02ff */
[----:B------:R4:W-:Y:S04]  /*29020*/  STL [R1+0x1dc], R3 ;  /* 0x0001dc0301007387 */ /* 0x0009e80000100800 */
[----:B------:R-:W3:Y:S04]  /*29030*/  LDL.LU R16, [R1+0x388] ;  /* 0x0003880001107983 */ /* 0x000ee80000300800 */
[----:B-1----:R-:W3:Y:S04]  /*29040*/  LDL.LU R15, [R1+0x38c] ;  /* 0x00038c00010f7983 */ /* 0x002ee80000300800 */
[----:B0-----:R-:W3:Y:S04]  /*29050*/  LDL.LU R14, [R1+0x39c] ;  /* 0x00039c00010e7983 */ /* 0x001ee80000300800 */
[----:B----4-:R-:W4:Y:S01]  /*29060*/  LDL.LU R3, [R1+0x3a0] ;  /* 0x0003a00001037983 */ /* 0x010f220000300800 */
[----:B------:R-:W-:-:S03]  /*29070*/  IMAD R13, R11, UR12, RZ ;  /* 0x0000000c0b0d7c24 */ /* 0x000fc6000f8e02ff */
[----:B------:R-:W4:Y:S04]  /*29080*/  LDL.LU R11, [R1+0x3a4] ;  /* 0x0003a400010b7983 */ /* 0x000f280000300800 */
[----:B------:R0:W-:Y:S02]  /*29090*/  STL [R1+0x1e0], R13 ;  /* 0x0001e00d01007387 */ /* 0x0001e40000100800 */
[----:B0-----:R-:W-:Y:S02]  /*290a0*/  IMAD R13, R10, UR12, RZ ;  /* 0x0000000c0a0d7c24 */ /* 0x001fe4000f8e02ff */
[----:B------:R-:W4:Y:S04]  /*290b0*/  LDL.LU R10, [R1+0x3ac] ;  /* 0x0003ac00010a7983 */ /* 0x000f280000300800 */
[----:B------:R0:W-:Y:S02]  /*290c0*/  STL [R1+0x1e4], R13 ;  /* 0x0001e40d01007387 */ /* 0x0001e40000100800 */
[----:B0-----:R-:W-:-:S02]  /*290d0*/  IMAD R13, R9, UR12, RZ ;  /* 0x0000000c090d7c24 */ /* 0x001fc4000f8e02ff */
        /* <DEDUP_REMOVED lines=22> */
[----:B------:R0:W-:Y:S04]  /*29240*/  STL [R1+0x214], R13 ;  /* 0x0002140d01007387 */ /* 0x0001e80000100800 */
[----:B0-----:R-:W4:Y:S01]  /*29250*/  LDL.LU R13, [R1+0x404] ;  /* 0x00040400010d7983 */ /* 0x001f220000300800 */
[----:B--2---:R-:W-:-:S05]  /*29260*/  IMAD R2, R2, UR12, RZ ;  /* 0x0000000c02027c24 */ /* 0x004fca000f8e02ff */
[----:B------:R0:W-:Y:S04]  /*29270*/  STL [R1+0x218], R2 ;  /* 0x0002180201007387 */ /* 0x0001e80000100800 */
[----:B0-----:R-:W2:Y:S01]  /*29280*/  LDL.LU R2, [R1+0x408] ;  /* 0x0004080001027983 */ /* 0x001ea20000300800 */
[----:B---3--:R-:W-:-:S05]  /*29290*/  IMAD R12, R12, UR12, RZ ;  /* 0x0000000c0c0c7c24 */ /* 0x008fca000f8e02ff */
[----:B------:R0:W-:Y:S01]  /*292a0*/  STL [R1+0x234], R12 ;  /* 0x0002340c01007387 */ /* 0x0001e20000100800 */
[----:B------:R-:W-:-:S03]  /*292b0*/  IMAD R18, R18, UR12, RZ ;  /* 0x0000000c12127c24 */ /* 0x000fc6000f8e02ff */
[----:B0-----:R-:W3:Y:S04]  /*292c0*/  LDL.LU R12, [R1+0x414] ;  /* 0x00041400010c7983 */ /* 0x001ee80000300800 */
[----:B------:R0:W-:Y:S02]  /*292d0*/  STL [R1+0x238], R18 ;  /* 0x0002381201007387 */ /* 0x0001e40000100800 */
[----:B0-----:R-:W-:-:S05]  /*292e0*/  IMAD R18, R17, UR12, RZ ;  /* 0x0000000c11127c24 */ /* 0x001fca000f8e02ff */
[----:B------:R-:W-:Y:S01]  /*292f0*/  STL [R1+0x23c], R18 ;  /* 0x00023c1201007387 */ /* 0x000fe20000100800 */
[----:B------:R-:W-:Y:S02]  /*29300*/  IMAD R17, R16, UR12, RZ ;  /* 0x0000000c10117c24 */ /* 0x000fe4000f8e02ff */
[----:B------:R-:W-:Y:S02]  /*29310*/  IMAD R16, R15, UR12, RZ ;  /* 0x0000000c0f107c24 */ /* 0x000fe4000f8e02ff */
[----:B------:R-:W-:Y:S01]  /*29320*/  IMAD R14, R14, UR12, RZ ;  /* 0x0000000c0e0e7c24 */ /* 0x000fe2000f8e02ff */
[----:B------:R-:W-:Y:S04]  /*29330*/  STL [R1+0x248], R17 ;  /* 0x0002481101007387 */ /* 0x000fe80000100800 */
[----:B------:R-:W-:Y:S01]  /*29340*/  STL [R1+0x24c], R16 ;  /* 0x00024c1001007387 */ /* 0x000fe20000100800 */
[----:B----4-:R-:W-:-:S03]  /*29350*/  IMAD R15, R3, UR12, RZ ;  /* 0x0000000c030f7c24 */ /* 0x010fc6000f8e02ff */
[----:B------:R-:W4:Y:S04]  /*29360*/  LDL.LU R3, [R1+0x41c] ;  /* 0x00041c0001037983 */ /* 0x000f280000300800 */
[----:B------:R0:W-:Y:S04]  /*29370*/  STL [R1+0x258], R14 ;  /* 0x0002580e01007387 */ /* 0x0001e80000100800 */
        /* <DEDUP_REMOVED lines=31> */
[----:B0-----:R-:W-:Y:S02]  /*29570*/  IMAD R14, R13, UR12, RZ ;  /* 0x0000000c0d0e7c24 */ /* 0x001fe4000f8e02ff */
[----:B--2---:R-:W-:Y:S02]  /*29580*/  IMAD R13, R2, UR12, RZ ;  /* 0x0000000c020d7c24 */ /* 0x004fe4000f8e02ff */
[----:B------:R-:W2:Y:S04]  /*29590*/  LDL.LU R2, [R1+0x48c] ;  /* 0x00048c0001027983 */ /* 0x000ea80000300800 */
[----:B------:R0:W-:Y:S04]  /*295a0*/  STL [R1+0x2c4], R14 ;  /* 0x0002c40e01007387 */ /* 0x0001e80000100800 */
[----:B------:R-:W-:Y:S04]  /*295b0*/  STL [R1+0x2c8], R13 ;  /* 0x0002c80d01007387 */ /* 0x000fe80000100800 */
[----:B------:R-:W2:Y:S04]  /*295c0*/  LDL.LU R18, [R1+0x494] ;  /* 0x0004940001127983 */ /* 0x000ea80000300800 */
[----:B------:R-:W2:Y:S01]  /*295d0*/  LDL.LU R17, [R1+0x4a0] ;  /* 0x0004a00001117983 */ /* 0x000ea20000300800 */
[----:B---3--:R-:W-:-:S05]  /*295e0*/  IMAD R12, R12, UR12, RZ ;  /* 0x0000000c0c0c7c24 */ /* 0x008fca000f8e02ff */
[----:B------:R3:W-:Y:S04]  /*295f0*/  STL [R1+0x2e0], R12 ;  /* 0x0002e00c01007387 */ /* 0x0007e80000100800 */
[----:B------:R-:W2:Y:S04]  /*29600*/  LDL.LU R16, [R1+0x4a4] ;  /* 0x0004a40001107983 */ /* 0x000ea80000300800 */
[----:B-1----:R-:W2:Y:S04]  /*29610*/  LDL.LU R15, [R1+0x4ac] ;  /* 0x0004ac00010f7983 */ /* 0x002ea80000300800 */
[----:B0-----:R-:W2:Y:S04]  /*29620*/  LDL.LU R14, [R1+0x4b0] ;  /* 0x0004b000010e7983 */ /* 0x001ea80000300800 */
[----:B---3--:R-:W3:Y:S01]  /*29630*/  LDL.LU R12, [R1+0x4c0] ;  /* 0x0004c000010c7983 */ /* 0x008ee20000300800 */
[----:B----4-:R-:W-:-:S03]  /*29640*/  IMAD R13, R3, UR12, RZ ;  /* 0x0000000c030d7c24 */ /* 0x010fc6000f8e02ff */
        /* <DEDUP_REMOVED lines=28> */
[----:B------:R0:W-:Y:S01]  /*29810*/  STL [R1+0x338], R13 ;  /* 0x0003380d01007387 */ /* 0x0001e20000100800 */
[----:B------:R-:W-:-:S03]  /*29820*/  IMAD R8, R8, UR12, RZ ;  /* 0x0000000c08087c24 */ /* 0x000fc6000f8e02ff */
[----:B0-----:R-:W4:Y:S04]  /*29830*/  LDL.LU R13, [R1+0x520] ;  /* 0x00052000010d7983 */ /* 0x001f280000300800 */
[----:B------:R0:W-:Y:S04]  /*29840*/  STL [R1+0x348], R8 ;  /* 0x0003480801007387 */ /* 0x0001e80000100800 */
[----:B0-----:R-:W4:Y:S01]  /*29850*/  LDL.LU R8, [R1+0x534] ;  /* 0x0005340001087983 */ /* 0x001f220000300800 */
[----:B--2---:R-:W-:-:S05]  /*29860*/  IMAD R2, R2, UR12, RZ ;  /* 0x0000000c02027c24 */ /* 0x004fca000f8e02ff */
[----:B------:R0:W-:Y:S01]  /*29870*/  STL [R1+0x34c], R2 ;  /* 0x00034c0201007387 */ /* 0x0001e20000100800 */
[----:B------:R-:W-:-:S03]  /*29880*/  IMAD R18, R18, UR12, RZ ;  /* 0x0000000c12127c24 */ /* 0x000fc6000f8e02ff */
[----:B0-----:R-:W2:Y:S04]  /*29890*/  LDL.LU R2, [R1+0x538] ;  /* 0x0005380001027983 */ /* 0x001ea80000300800 */
        /* <DEDUP_REMOVED lines=8> */
[----:B---3--:R-:W-:-:S03]  /*29920*/  IMAD R15, R12, UR12, RZ ;  /* 0x0000000c0c0f7c24 */ /* 0x008fc6000f8e02ff */
[----:B------:R-:W3:Y:S04]  /*29930*/  LDL.LU R12, [R1+0x548] ;  /* 0x00054800010c7983 */ /* 0x000ee80000300800 */
[----:B------:R4:W-:Y:S04]  /*29940*/  STL [R1+0x374], R14 ;  /* 0x0003740e01007387 */ /* 0x0009e80000100800 */
[----:B------:R0:W-:Y:S01]  /*29950*/  STL [R1+0x388], R15 ;  /* 0x0003880f01007387 */ /* 0x0001e20000100800 */
[----:B----4-:R-:W-:-:S03]  /*29960*/  IMAD R14, R3, UR12, RZ ;  /* 0x0000000c030e7c24 */ /* 0x010fc6000f8e02ff */
        /* <DEDUP_REMOVED lines=29> */
[----:B-1----:R-:W-:Y:S02]  /*29b40*/  IMAD R14, R13, UR12, RZ ;  /* 0x0000000c0d0e7c24 */ /* 0x002fe4000f8e02ff */
[----:B------:R-:W-:Y:S02]  /*29b50*/  IMAD R13, R8, UR12, RZ ;  /* 0x0000000c080d7c24 */ /* 0x000fe4000f8e02ff */
[----:B------:R-:W4:Y:S04]  /*29b60*/  LDL.LU R8, [R1+0x5a8] ;  /* 0x0005a80001087983 */ /* 0x000f280000300800 */
[----:B------:R1:W-:Y:S04]  /*29b70*/  STL [R1+0x3ec], R14 ;  /* 0x0003ec0e01007387 */ /* 0x0003e80000100800 */
[----:B------:R-:W-:Y:S04]  /*29b80*/  STL [R1+0x3f4], R13 ;  /* 0x0003f40d01007387 */ /* 0x000fe80000100800 */
[----:B------:R-:W4:Y:S04]  /*29b90*/  LDL.LU R18, [R1+0x5b0] ;  /* 0x0005b00001127983 */ /* 0x000f280000300800 */
[----:B------:R-:W4:Y:S01]  /*29ba0*/  LDL.LU R17, [R1+0x5b4] ;  /* 0x0005b40001117983 */ /* 0x000f220000300800 */
[----:B--2---:R-:W-:-:S05]  /*29bb0*/  IMAD R2, R2, UR12, RZ ;  /* 0x0000000c02027c24 */ /* 0x004fca000f8e02ff */
[----:B------:R2:W-:Y:S04]  /*29bc0*/  STL [R1+0x3fc], R2 ;  /* 0x0003fc0201007387 */ /* 0x0005e80000100800 */
[----:B------:R-:W4:Y:S04]  /*29bd0*/  LDL.LU R16, [R1+0x5c4] ;  /* 0x0005c40001107983 */ /* 0x000f280000300800 */
[----:B0-----:R-:W4:Y:S04]  /*29be0*/  LDL.LU R15, [R1+0x5c8] ;  /* 0x0005c800010f7983 */ /* 0x001f280000300800 */
[----:B-1----:R-:W4:Y:S04]  /*29bf0*/  LDL.LU R14, [R1+0x5cc] ;  /* 0x0005cc00010e7983 */ /* 0x002f280000300800 */
[----:B--2---:R-:W2:Y:S01]  /*29c00*/  LDL.LU R2, [R1+0x5e4] ;  /* 0x0005e40001027983 */ /* 0x004ea20000300800 */
[----:B---3--:R-:W-:-:S03]  /*29c10*/  IMAD R13, R12, UR12, RZ ;  /* 0x0000000c0c0d7c24 */ /* 0x008fc6000f8e02ff */
[----:B------:R-:W3:Y:S04]  /*29c20*/  LDL.LU R12, [R1+0x5ec] ;  /* 0x0005ec00010c7983 */ /* 0x000ee80000300800 */
[----:B------:R4:W-:Y:S02]  /*29c30*/  STL [R1+0x404], R13 ;  /* 0x0004040d01007387 */ /* 0x0009e40000100800 */
[----:B----4-:R-:W-:Y:S02]  /*29c40*/  IMAD R13, R3, UR12, RZ ;  /* 0x0000000c030d7c24 */ /* 0x010fe4000f8e02ff */
        /* <DEDUP_REMOVED lines=30> */
[----:B------:R-:W-:-:S05]  /*29e30*/  IMAD R8, R8, UR12, RZ ;  /* 0x0000000c08087c24 */ /* 0x000fca000f8e02ff */
[----:B------:R0:W-:Y:S04]  /*29e40*/  STL [R1+0x468], R8 ;  /* 0x0004680801007387 */ /* 0x0001e80000100800 */
[----:B0-----:R-:W4:Y:S01]  /*29e50*/  LDL.LU R8, [R1+0x658] ;  /* 0x0006580001087983 */ /* 0x001f220000300800 */
[----:B------:R-:W-:-:S05]  /*29e60*/  IMAD R18, R18, UR12, RZ ;  /* 0x0000000c12127c24 */ /* 0x000fca000f8e02ff */
        /* <DEDUP_REMOVED lines=8> */
[----:B--2---:R-:W-:-:S03]  /*29ef0*/  IMAD R15, R2, UR12, RZ ;  /* 0x0000000c020f7c24 */ /* 0x004fc6000f8e02ff */
[----:B------:R-:W2:Y:S04]  /*29f00*/  LDL.LU R2, [R1+0x65c] ;  /* 0x00065c0001027983 */ /* 0x000ea80000300800 */
[----:B------:R3:W-:Y:S04]  /*29f10*/  STL [R1+0x4a0], R14 ;  /* 0x0004a00e01007387 */ /* 0x0007e80000100800 */
[----:B------:R4:W-:Y:S01]  /*29f20*/  STL [R1+0x4a4], R15 ;  /* 0x0004a40f01007387 */ /* 0x0009e20000100800 */
[----:B---3--:R-:W-:-:S03]  /*29f30*/  IMAD R14, R12, UR12, RZ ;  /* 0x0000000c0c0e7c24 */ /* 0x008fc6000f8e02ff */
[----:B------:R-:W3:Y:S04]  /*29f40*/  LDL.LU R12, [R1+0x66c] ;  /* 0x00066c00010c7983 */ /* 0x000ee80000300800 */
        /* <DEDUP_REMOVED lines=29> */
[----:B------:R-:W-:Y:S02]  /*2a120*/  IMAD R13, R7, UR12, RZ ;  /* 0x0000000c070d7c24 */ /* 0x000fe4000f8e02ff */
[----:B------:R-:W4:Y:S04]  /*2a130*/  LDL.LU R7, [R1+0x6c4] ;  /* 0x0006c40001077983 */ /* 0x000f280000300800 */
[----:B------:R0:W-:Y:S04]  /*2a140*/  STL [R1+0x504], R14 ;  /* 0x0005040e01007387 */ /* 0x0001e80000100800 */
[----:B------:R-:W-:Y:S04]  /*2a150*/  STL [R1+0x514], R13 ;  /* 0x0005140d01007387 */ /* 0x000fe80000100800 */
[----:B------:R-:W4:Y:S04]  /*2a160*/  LDL.LU R18, [R1+0x6cc] ;  /* 0x0006cc0001127983 */ /* 0x000f280000300800 */
[----:B------:R-:W4:Y:S01]  /*2a170*/  LDL.LU R17, [R1+0x6d4] ;  /* 0x0006d40001117983 */ /* 0x000f220000300800 */
[----:B------:R-:W-:-:S05]  /*2a180*/  IMAD R8, R8, UR12, RZ ;  /* 0x0000000c08087c24 */ /* 0x000fca000f8e02ff */
[----:B------:R0:W-:Y:S04]  /*2a190*/  STL [R1+0x518], R8 ;  /* 0x0005180801007387 */ /* 0x0001e80000100800 */
[----:B------:R-:W4:Y:S04]  /*2a1a0*/  LDL.LU R16, [R1+0x6e4] ;  /* 0x0006e40001107983 */ /* 0x000f280000300800 */
[----:B-1----:R-:W4:Y:S04]  /*2a1b0*/  LDL.LU R15, [R1+0x6ec] ;  /* 0x0006ec00010f7983 */ /* 0x002f280000300800 */
[----:B0-----:R-:W4:Y:S04]  /*2a1c0*/  LDL.LU R14, [R1+0x6f0] ;  /* 0x0006f000010e7983 */ /* 0x001f280000300800 */
[----:B------:R-:W4:Y:S01]  /*2a1d0*/  LDL.LU R8, [R1+0x700] ;  /* 0x0007000001087983 */ /* 0x000f220000300800 */
[----:B--2---:R-:W-:-:S03]  /*2a1e0*/  IMAD R13, R2, UR12, RZ ;  /* 0x0000000c020d7c24 */ /* 0x004fc6000f8e02ff */
[----:B------:R-:W2:Y:S04]  /*2a1f0*/  LDL.LU R2, [R1+0x704] ;  /* 0x0007040001027983 */ /* 0x000ea80000300800 */
[----:B------:R3:W-:Y:S02]  /*2a200*/  STL [R1+0x520], R13 ;  /* 0x0005200d01007387 */ /* 0x0007e40000100800 */
[----:B---3--:R-:W-:Y:S02]  /*2a210*/  IMAD R13, R12, UR12, RZ ;  /* 0x0000000c0c0d7c24 */ /* 0x008fe4000f8e02ff */
[----:B------:R-:W3:Y:S04]  /*2a220*/  LDL.LU R12, [R1+0x708] ;  /* 0x00070800010c7983 */ /* 0x000ee80000300800 */
[----:B------:R4:W-:Y:S02]  /*2a230*/  STL [R1+0x534], R13 ;  /* 0x0005340d01007387 */ /* 0x0009e40000100800 */
[----:B----4-:R-:W-:-:S02]  /*2a240*/  IMAD R13, R3, UR12, RZ ;  /* 0x0000000c030d7c24 */ /* 0x010fc4000f8e02ff */
        /* <DEDUP_REMOVED lines=28> */
[----:B------:R0:W-:Y:S01]  /*2a410*/  STL [R1+0x590], R7 ;  /* 0x0005900701007387 */ /* 0x0001e20000100800 */
[----:B------:R-:W-:-:S03]  /*2a420*/  IMAD R18, R18, UR12, RZ ;  /* 0x0000000c12127c24 */ /* 0x000fc6000f8e02ff */
[----:B0-----:R-:W4:Y:S04]  /*2a430*/  LDL.LU R7, [R1+0x750] ;  /* 0x0007500001077983 */ /* 0x001f280000300800 */
[----:B------:R0:W-:Y:S02]  /*2a440*/  STL [R1+0x598], R18 ;  /* 0x0005981201007387 */ /* 0x0001e40000100800 */
[----:B0-----:R-:W-:Y:S02]  /*2a450*/  IMAD R18, R17, UR12, RZ ;  /* 0x0000000c11127c24 */ /* 0x001fe4000f8e02ff */
[----:B------:R-:W-:Y:S02]  /*2a460*/  IMAD R17, R16, UR12, RZ ;  /* 0x0000000c10117c24 */ /* 0x000fe4000f8e02ff */
[----:B------:R-:W-:Y:S01]  /*2a470*/  IMAD R16, R15, UR12, RZ ;  /* 0x0000000c0f107c24 */ /* 0x000fe2000f8e02ff */
[----:B------:R-:W-:Y:S04]  /*2a480*/  STL [R1+0x5a0], R18 ;  /* 0x0005a01201007387 */ /* 0x000fe80000100800 */
[----:B------:R-:W-:Y:S04]  /*2a490*/  STL [R1+0x5a8], R17 ;  /* 0x0005a81101007387 */ /* 0x000fe80000100800 */
[----:B------:R-:W-:Y:S01]  /*2a4a0*/  STL [R1+0x5b0], R16 ;  /* 0x0005b01001007387 */ /* 0x000fe20000100800 */
[----:B------:R-:W-:-:S03]  /*2a4b0*/  IMAD R15, R8, UR12, RZ ;  /* 0x0000000c080f7c24 */ /* 0x000fc6000f8e02ff */
[----:B------:R-:W4:Y:S01]  /*2a4c0*/  LDL.LU R8, [R1+0x754] ;  /* 0x0007540001087983 */ /* 0x000f220000300800 */
[----:B------:R-:W-:-:S05]  /*2a4d0*/  IMAD R14, R14, UR12, RZ ;  /* 0x0000000c0e0e7c24 */ /* 0x000fca000f8e02ff */
[----:B------:R2:W-:Y:S04]  /*2a4e0*/  STL [R1+0x5b4], R14 ;  /* 0x0005b40e01007387 */ /* 0x0005e80000100800 */
[----:B------:R3:W-:Y:S01]  /*2a4f0*/  STL [R1+0x5c4], R15 ;  /* 0x0005c40f01007387 */ /* 0x0007e20000100800 */
[----:B--2---:R-:W-:-:S03]  /*2a500*/  IMAD R14, R2, UR12, RZ ;  /* 0x0000000c020e7c24 */ /* 0x004fc6000f8e02ff */
[----:B------:R-:W2:Y:S04]  /*2a510*/  LDL.LU R2, [R1+0x75c] ;  /* 0x00075c0001027983 */ /* 0x000ea80000300800 */
        /* <DEDUP_REMOVED lines=38> */
[----:B0-----:R-:W4:Y:S04]  /*2a780*/  LDL.LU R15, [R1+0x7ac] ;  /* 0x0007ac00010f7983 */ /* 0x001f280000300800 */
[----:B-1----:R-:W4:Y:S04]  /*2a790*/  LDL.LU R14, [R1+0x7b4] ;  /* 0x0007b400010e7983 */ /* 0x002f280000300800 */
[----:B------:R-:W4:Y:S01]  /*2a7a0*/  LDL.LU R7, [R1+0x824] ;  /* 0x0008240001077983 */ /* 0x000f220000300800 */
[----:B------:R-:W-:-:S03]  /*2a7b0*/  IMAD R13, R8, UR12, RZ ;  /* 0x0000000c080d7c24 */ /* 0x000fc6000f8e02ff */
[----:B------:R-:W4:Y:S04]  /*2a7c0*/  LDL.LU R8, [R1+0x820] ;  /* 0x0008200001087983 */ /* 0x000f280000300800 */
[----:B------:R2:W-:Y:S02]  /*2a7d0*/  STL [R1+0x64c], R13 ;  /* 0x00064c0d01007387 */ /* 0x0005e40000100800 */
[----:B--2---:R-:W-:Y:S02]  /*2a7e0*/  IMAD R13, R2, UR12, RZ ;  /* 0x0000000c020d7c24 */ /* 0x004fe4000f8e02ff */
[----:B------:R-:W2:Y:S04]  /*2a7f0*/  LDL.LU R2, [R1+0x81c] ;  /* 0x00081c0001027983 */ /* 0x000ea80000300800 */
[----:B------:R3:W-:Y:S02]  /*2a800*/  STL [R1+0x650], R13 ;  /* 0x0006500d01007387 */ /* 0x0007e40000100800 */
[----:B---3--:R-:W-:-:S02]  /*2a810*/  IMAD R13, R12, UR12, RZ ;  /* 0x0000000c0c0d7c24 */ /* 0x008fc4000f8e02ff */
        /* <DEDUP_REMOVED lines=36> */
[----:B------:R-:W-:Y:S01]  /*2aa60*/  STL [R1+0x6c4], R17 ;  /* 0x0006c41101007387 */ /* 0x000fe20000100800 */
[----:B------:R-:W-:-:S03]  /*2aa70*/  IMAD R14, R14, UR12, RZ ;  /* 0x0000000c0e0e7c24 */ /* 0x000fc6000f8e02ff */
[----:B------:R-:W-:Y:S01]  /*2aa80*/  STL [R1+0x6cc], R16 ;  /* 0x0006cc1001007387 */ /* 0x000fe20000100800 */
[----:B------:R-:W-:-:S03]  /*2aa90*/  IMAD R15, R7, UR12, RZ ;  /* 0x0000000c070f7c24 */ /* 0x000fc6000f8e02ff */
[----:B------:R-:W4:Y:S04]  /*2aaa0*/  LDL.LU R7, [R1+0x7ec] ;  /* 0x0007ec0001077983 */ /* 0x000f280000300800 */
[----:B------:R0:W-:Y:S04]  /*2aab0*/  STL [R1+0x6d4], R14 ;  /* 0x0006d40e01007387 */ /* 0x0001e80000100800 */
[----:B------:R2:W-:Y:S01]  /*2aac0*/  STL [R1+0x6e4], R15 ;  /* 0x0006e40f01007387 */ /* 0x0005e20000100800 */
[----:B0-----:R-:W-:-:S03]  /*2aad0*/  IMAD R14, R8, UR12, RZ ;  /* 0x0000000c080e7c24 */ /* 0x001fc6000f8e02ff */
[----:B------:R-:W4:Y:S04]  /*2aae0*/  LDL.LU R8, [R1+0x7e8] ;  /* 0x0007e80001087983 */ /* 0x000f280000300800 */
        /* <DEDUP_REMOVED lines=41> */
[----:B------:R-:W-:-:S03]  /*2ad80*/  IMAD R13, R7, UR12, RZ ;  /* 0x0000000c070d7c24 */ /* 0x000fc6000f8e02ff */
[----:B------:R-:W4:Y:S04]  /*2ad90*/  LDL.LU R7, [R1+0x784] ;  /* 0x0007840001077983 */ /* 0x000f280000300800 */
[----:B------:R0:W-:Y:S02]  /*2ada0*/  STL [R1+0x744], R13 ;  /* 0x0007440d01007387 */ /* 0x0001e40000100800 */
[----:B0-----:R-:W-:Y:S02]  /*2adb0*/  IMAD R13, R8, UR12, RZ ;  /* 0x0000000c080d7c24 */ /* 0x001fe4000f8e02ff */
[----:B------:R-:W4:Y:S04]  /*2adc0*/  LDL.LU R8, [R1+0x774] ;  /* 0x0007740001087983 */ /* 0x000f280000300800 */
[----:B------:R2:W-:Y:S02]  /*2add0*/  STL [R1+0x748], R13 ;  /* 0x0007480d01007387 */ /* 0x0005e40000100800 */
[----:B--2---:R-:W-:-:S02]  /*2ade0*/  IMAD R13, R2, UR12, RZ ;  /* 0x0000000c020d7c24 */ /* 0x004fc4000f8e02ff */
        /* <DEDUP_REMOVED lines=221> */
[----:B------:R-:W-:Y:S01]  /*2bbc0*/  STL [R1+0x5bc], R18 ;  /* 0x0005bc1201007387 */ /* 0x000fe20000100800 */
[----:B------:R-:W-:-:S03]  /*2bbd0*/  IMAD R15, R14, UR12, RZ ;  /* 0x0000000c0e0f7c24 */ /* 0x000fc6000f8e02ff */
[----:B------:R-:W-:Y:S04]  /*2bbe0*/  STL [R1+0x5b8], R17 ;  /* 0x0005b81101007387 */ /* 0x000fe80000100800 */
        /* <DEDUP_REMOVED lines=31> */
[----:B------:R-:W-:Y:S01]  /*2bde0*/  STL [R1+0x560], R15 ;  /* 0x0005600f01007387 */ /* 0x000fe20000100800 */
[----:B0-----:R-:W-:-:S03]  /*2bdf0*/  IMAD R14, R9, UR12, RZ ;  /* 0x0000000c090e7c24 */ /* 0x001fc6000f8e02ff */
[----:B------:R-:W4:Y:S04]  /*2be00*/  LDL.LU R9, [R1+0x4f0] ;  /* 0x0004f00001097983 */ /* 0x000f280000300800 */
[----:B------:R0:W-:Y:S01]  /*2be10*/  STL [R1+0x55c], R14 ;  /* 0x00055c0e01007387 */ /* 0x0001e20000100800 */
[----:B------:R-:W-:Y:S02]  /*2be20*/  IMAD R13, R13, UR12, RZ ;  /* 0x0000000c0d0d7c24 */ /* 0x000fe4000f8e02ff */
[----:B0-----:R-:W-:Y:S02]  /*2be30*/  IMAD R14, R29, UR12, RZ ;  /* 0x0000000c1d0e7c24 */ /* 0x001fe4000f8e02ff */
[----:B------:R-:W4:Y:S04]  /*2be40*/  LDL.LU R29, [R1+0x4ec] ;  /* 0x0004ec00011d7983 */ /* 0x000f280000300800 */
[----:B------:R0:W-:Y:S04]  /*2be50*/  STL [R1+0x554], R13 ;  /* 0x0005540d01007387 */ /* 0x0001e80000100800 */
[----:B------:R1:W-:Y:S04]  /*2be60*/  STL [R1+0x544], R14 ;  /* 0x0005440e01007387 */ /* 0x0003e80000100800 */
[----:B------:R-:W4:Y:S04]  /*2be70*/  LDL.LU R18, [R1+0x4e8] ;  /* 0x0004e80001127983 */ /* 0x000f280000300800 */
[----:B------:R-:W4:Y:S01]  /*2be80*/  LDL.LU R17, [R1+0x4dc] ;  /* 0x0004dc0001117983 */ /* 0x000f220000300800 */
[----:B0-----:R-:W-:-:S05]  /*2be90*/  IMAD R13, R28, UR12, RZ ;  /* 0x0000000c1c0d7c24 */ /* 0x001fca000f8e02ff */
[----:B------:R0:W-:Y:S04]  /*2bea0*/  STL [R1+0x540], R13 ;  /* 0x0005400d01007387 */ /* 0x0001e80000100800 */
[----:B------:R-:W4:Y:S04]  /*2beb0*/  LDL.LU R16, [R1+0x4d8] ;  /* 0x0004d80001107983 */ /* 0x000f280000300800 */
[----:B------:R-:W4:Y:S04]  /*2bec0*/  LDL.LU R15, [R1+0x4d4] ;  /* 0x0004d400010f7983 */ /* 0x000f280000300800 */
[----:B-1----:R-:W4:Y:S04]  /*2bed0*/  LDL.LU R14, [R1+0x4d0] ;  /* 0x0004d000010e7983 */ /* 0x002f280000300800 */
[----:B------:R-:W4:Y:S01]  /*2bee0*/  LDL.LU R28, [R1+0x4cc] ;  /* 0x0004cc00011c7983 */ /* 0x000f220000300800 */
[----:B0-----:R-:W-:-:S03]  /*2bef0*/  IMAD R13, R4, UR12, RZ ;  /* 0x0000000c040d7c24 */ /* 0x001fc6000f8e02ff */
        /* <DEDUP_REMOVED lines=43> */
[----:B------:R-:W-:Y:S01]  /*2c1b0*/  STL [R1+0x4d8], R17 ;  /* 0x0004d81101007387 */ /* 0x000fe20000100800 */
[----:B------:R-:W-:-:S03]  /*2c1c0*/  IMAD R14, R28, UR12, RZ ;  /* 0x0000000c1c0e7c24 */ /* 0x000fc6000f8e02ff */
[----:B------:R-:W-:Y:S04]  /*2c1d0*/  STL [R1+0x4d4], R16 ;  /* 0x0004d41001007387 */ /* 0x000fe80000100800 */
        /* <DEDUP_REMOVED lines=29> */
[----:B------:R-:W-:Y:S01]  /*2c3b0*/  STL [R1+0x484], R15 ;  /* 0x0004840f01007387 */ /* 0x000fe20000100800 */
[----:B-1----:R-:W-:-:S03]  /*2c3c0*/  IMAD R14, R10, UR12, RZ ;  /* 0x0000000c0a0e7c24 */ /* 0x002fc6000f8e02ff */
        /* <DEDUP_REMOVED lines=59> */
[----:B------:R-:W-:-:S02]  /*2c780*/  IMAD R14, R14, UR12, RZ ;  /* 0x0000000c0e0e7c24 */ /* 0x000fc4000f8e02ff */
[----:B------:R-:W-:Y:S01]  /*2c790*/  IMAD R15, R29, UR12, RZ ;  /* 0x0000000c1d0f7c24 */ /* 0x000fe2000f8e02ff */
        /* <DEDUP_REMOVED lines=76> */
[----:B------:R0:W-:Y:S04]  /*2cc60*/  STL [R1+0x344], R13 ;  /* 0x0003440d01007387 */ /* 0x0001e80000100800 */
[----:B0-----:R-:W4:Y:S01]  /*2cc70*/  LDL.LU R13, [R1+0x2cc] ;  /* 0x0002cc00010d7983 */ /* 0x001f220000300800 */
[----:B------:R-:W-:-:S05]  /*2cc80*/  IMAD R11, R11, UR12, RZ ;  /* 0x0000000c0b0b7c24 */ /* 0x000fca000f8e02ff */
        /* <DEDUP_REMOVED lines=90> */
[----:B------:R0:W-:Y:S04]  /*2d230*/  STL [R1+0x278], R13 ;  /* 0x0002780d01007387 */ /* 0x0001e80000100800 */
[----:B0-----:R-:W3:Y:S01]  /*2d240*/  LDL.LU R13, [R1+0x1cc] ;  /* 0x0001cc00010d7983 */ /* 0x001ee20000300800 */
[----:B----4-:R-:W-:-:S05]  /*2d250*/  IMAD R3, R3, UR12, RZ ;  /* 0x0000000c03037c24 */ /* 0x010fca000f8e02ff */
        /* <DEDUP_REMOVED lines=48> */
[----:B0-----:R-:W-:Y:S02]  /*2d560*/  IMAD R14, R13, UR12, RZ ;  /* 0x0000000c0d0e7c24 */ /* 0x001fe4000f8e02ff */
[----:B----4-:R-:W-:Y:S02]  /*2d570*/  IMAD R13, R3, UR12, RZ ;  /* 0x0000000c030d7c24 */ /* 0x010fe4000f8e02ff */
        /* <DEDUP_REMOVED lines=40> */
[----:B------:R0:W-:Y:S04]  /*2d800*/  STL [R1+0x19c], R13 ;  /* 0x00019c0d01007387 */ /* 0x0001e80000100800 */
[----:B0-----:R-:W2:Y:S01]  /*2d810*/  LDL.LU R13, [R1+0x13c] ;  /* 0x00013c00010d7983 */ /* 0x001ea20000300800 */
[----:B---3--:R-:W-:-:S05]  /*2d820*/  IMAD R12, R12, UR12, RZ ;  /* 0x0000000c0c0c7c24 */ /* 0x008fca000f8e02ff */
[----:B------:R0:W-:Y:S04]  /*2d830*/  STL [R1+0x198], R12 ;  /* 0x0001980c01007387 */ /* 0x0001e80000100800 */
[----:B0-----:R-:W3:Y:S01]  /*2d840*/  LDL.LU R12, [R1+0x134] ;  /* 0x00013400010c7983 */ /* 0x001ee20000300800 */
[----:B----4-:R-:W-:Y:S02]  /*2d850*/  IMAD R3, R3, UR12, RZ ;  /* 0x0000000c03037c24 */ /* 0x010fe4000f8e02ff */
[----:B------:R-:W-:-:S03]  /*2d860*/  IMAD R18, R18, UR12, RZ ;  /* 0x0000000c12127c24 */ /* 0x000fc6000f8e02ff */
[----:B------:R0:W-:Y:S04]  /*2d870*/  STL [R1+0x194], R3 ;  /* 0x0001940301007387 */ /* 0x0001e80000100800 */
[----:B0-----:R-:W4:Y:S04]  /*2d880*/  LDL.LU R3, [R1+0x130] ;  /* 0x0001300001037983 */ /* 0x001f280000300800 */
        /* <DEDUP_REMOVED lines=42> */
[----:B0-----:R-:W-:-:S03]  /*2db30*/  IMAD R15, R13, UR12, RZ ;  /* 0x0000000c0d0f7c24 */ /* 0x001fc6000f8e02ff */
[----:B------:R-:W2:Y:S04]  /*2db40*/  LDL.LU R13, [R1+0xf8] ;  /* 0x0000f800010d7983 */ /* 0x000ea80000300800 */
[----:B------:R0:W-:Y:S01]  /*2db50*/  STL [R1+0x13c], R15 ;  /* 0x00013c0f01007387 */ /* 0x0001e20000100800 */
[----:B---3--:R-:W-:-:S05]  /*2db60*/  IMAD R14, R12, UR12, RZ ;  /* 0x0000000c0c0e7c24 */ /* 0x008fca000f8e02ff */
[----:B------:R-:W-:Y:S01]  /*2db70*/  STL [R1+0x134], R14 ;  /* 0x0001340e01007387 */ /* 0x000fe20000100800 */
[----:B----4-:R-:W-:-:S03]  /*2db80*/  IMAD R12, R3, UR12, RZ ;  /* 0x0000000c030c7c24 */ /* 0x010fc6000f8e02ff */
[----:B------:R-:W3:Y:S04]  /*2db90*/  LDL.LU R3, [R1+0xf4] ;  /* 0x0000f40001037983 */ /* 0x000ee80000300800 */
[----:B------:R-:W4:Y:S04]  /*2dba0*/  LDL.LU R18, [R1+0xec] ;  /* 0x0000ec0001127983 */ /* 0x000f280000300800 */
[----:B------:R1:W-:Y:S04]  /*2dbb0*/  STL [R1+0x130], R12 ;  /* 0x0001300c01007387 */ /* 0x0003e80000100800 */
[----:B------:R-:W4:Y:S04]  /*2dbc0*/  LDL.LU R17, [R1+0xe4] ;  /* 0x0000e40001117983 */ /* 0x000f280000300800 */
[----:B------:R-:W4:Y:S04]  /*2dbd0*/  LDL.LU R16, [R1+0xe0] ;  /* 0x0000e00001107983 */ /* 0x000f280000300800 */
[----:B0-----:R-:W4:Y:S04]  /*2dbe0*/  LDL.LU R15, [R1+0xdc] ;  /* 0x0000dc00010f7983 */ /* 0x001f280000300800 */
[----:B-1----:R-:W4:Y:S01]  /*2dbf0*/  LDL.LU R12, [R1+0xd4] ;  /* 0x0000d400010c7983 */ /* 0x002f220000300800 */
        /* <DEDUP_REMOVED lines=32> */
[----:B------:R0:W-:Y:S01]  /*2de00*/  STL [R1+0xfc], R2 ;  /* 0x0000fc0201007387 */ /* 0x0001e20000100800 */
[----:B------:R-:W-:-:S03]  /*2de10*/  IMAD R13, R13, UR12, RZ ;  /* 0x0000000c0d0d7c24 */ /* 0x000fc6000f8e02ff */
[----:B0-----:R-:W2:Y:S04]  /*2de20*/  LDL.LU R2, [R1+0x90] ;  /* 0x0000900001027983 */ /* 0x001ea80000300800 */
[----:B------:R0:W-:Y:S04]  /*2de30*/  STL [R1+0xf8], R13 ;  /* 0x0000f80d01007387 */ /* 0x0001e80000100800 */
[----:B0-----:R-:W2:Y:S01]  /*2de40*/  LDL.LU R13, [R1+0x8c] ;  /* 0x00008c00010d7983 */ /* 0x001ea20000300800 */
[----:B---3--:R-:W-:Y:S02]  /*2de50*/  IMAD R3, R3, UR12, RZ ;  /* 0x0000000c03037c24 */ /* 0x008fe4000f8e02ff */
[----:B----4-:R-:W-:-:S03]  /*2de60*/  IMAD R18, R18, UR12, RZ ;  /* 0x0000000c12127c24 */ /* 0x010fc6000f8e02ff */
[----:B------:R0:W-:Y:S01]  /*2de70*/  STL [R1+0xf4], R3 ;  /* 0x0000f40301007387 */ /* 0x0001e20000100800 */
[----:B------:R-:W-:-:S03]  /*2de80*/  IMAD R15, R15, UR12, RZ ;  /* 0x0000000c0f0f7c24 */ /* 0x000fc6000f8e02ff */
[----:B0-----:R-:W3:Y:S04]  /*2de90*/  LDL.LU R3, [R1+0x2428] ;  /* 0x0024280001037983 */ /* 0x001ee80000300800 */
[----:B------:R0:W-:Y:S02]  /*2dea0*/  STL [R1+0xec], R18 ;  /* 0x0000ec1201007387 */ /* 0x0001e40000100800 */
[----:B0-----:R-:W-:Y:S02]  /*2deb0*/  IMAD R18, R17, UR12, RZ ;  /* 0x0000000c11127c24 */ /* 0x001fe4000f8e02ff */
[----:B------:R-:W-:Y:S02]  /*2dec0*/  IMAD R17, R16, UR12, RZ ;  /* 0x0000000c10117c24 */ /* 0x000fe4000f8e02ff */
[----:B------:R-:W-:Y:S01]  /*2ded0*/  IMAD R16, R12, UR12, RZ ;  /* 0x0000000c0c107c24 */ /* 0x000fe2000f8e02ff */
[----:B------:R-:W-:Y:S04]  /*2dee0*/  STL [R1+0xe4], R18 ;  /* 0x0000e41201007387 */ /* 0x000fe80000100800 */
[----:B------:R-:W-:Y:S04]  /*2def0*/  STL [R1+0xe0], R17 ;  /* 0x0000e01101007387 */ /* 0x000fe80000100800 */
[----:B------:R-:W4:Y:S04]  /*2df00*/  LDL.LU R12, [R1+0x88] ;  /* 0x00008800010c7983 */ /* 0x000f280000300800 */
[----:B------:R0:W-:Y:S04]  /*2df10*/  STL [R1+0xdc], R15 ;  /* 0x0000dc0f01007387 */ /* 0x0001e80000100800 */
[----:B------:R1:W-:Y:S01]  /*2df20*/  STL [R1+0xd4], R16 ;  /* 0x0000d41001007387 */ /* 0x0003e20000100800 */
[----:B0-----:R-:W-:-:S03]  /*2df30*/  IMAD R15, R11, UR12, RZ ;  /* 0x0000000c0b0f7c24 */ /* 0x001fc6000f8e02ff */
[----:B------:R-:W3:Y:S04]  /*2df40*/  LDL.LU R11, [R1+0x84] ;  /* 0x00008400010b7983 */ /* 0x000ee80000300800 */
[----:B------:R0:W-:Y:S01]  /*2df50*/  STL [R1+0xcc], R15 ;  /* 0x0000cc0f01007387 */ /* 0x0001e20000100800 */
[----:B-1----:R-:W-:-:S03]  /*2df60*/  IMAD R16, R10, UR12, RZ ;  /* 0x0000000c0a107c24 */ /* 0x002fc6000f8e02ff */
[----:B------:R-:W3:Y:S04]  /*2df70*/  LDL.LU R10, [R1+0x7c] ;  /* 0x00007c00010a7983 */ /* 0x000ee80000300800 */
        /* <DEDUP_REMOVED lines=25> */
[----:B0-----:R-:W-:Y:S02]  /*2e110*/  IMAD R15, R14, UR12, RZ ;  /* 0x0000000c0e0f7c24 */ /* 0x001fe4000f8e02ff */
[----:B--2---:R-:W-:Y:S02]  /*2e120*/  IMAD R14, R2, UR12, RZ ;  /* 0x0000000c020e7c24 */ /* 0x004fe4000f8e02ff */
[----:B------:R-:W2:Y:S04]  /*2e130*/  LDL.LU R2, [R1+0x40] ;  /* 0x0000400001027983 */ /* 0x000ea80000300800 */
[----:B------:R0:W-:Y:S04]  /*2e140*/  STL [R1+0x94], R15 ;  /* 0x0000940f01007387 */ /* 0x0001e80000100800 */
[----:B------:R0:W-:Y:S04]  /*2e150*/  STL [R1+0x90], R14 ;  /* 0x0000900e01007387 */ /* 0x0001e80000100800 */
[----:B------:R-:W2:Y:S04]  /*2e160*/  LDL.LU R18, [R1+0x44] ;  /* 0x0000440001127983 */ /* 0x000ea80000300800 */
[----:B------:R-:W2:Y:S01]  /*2e170*/  LDL.LU R17, [R1+0x3c] ;  /* 0x00003c0001117983 */ /* 0x000ea20000300800 */
[----:B------:R-:W-:-:S05]  /*2e180*/  IMAD R13, R13, UR12, RZ ;  /* 0x0000000c0d0d7c24 */ /* 0x000fca000f8e02ff */
[----:B------:R0:W-:Y:S04]  /*2e190*/  STL [R1+0x8c], R13 ;  /* 0x00008c0d01007387 */ /* 0x0001e80000100800 */
[----:B-1----:R-:W2:Y:S04]  /*2e1a0*/  LDL.LU R16, [R1+0x38] ;  /* 0x0000380001107983 */ /* 0x002ea80000300800 */
[----:B0-----:R-:W2:Y:S04]  /*2e1b0*/  LDL.LU R15, [R1+0x34] ;  /* 0x00003400010f7983 */ /* 0x001ea80000300800 */
[----:B------:R-:W2:Y:S04]  /*2e1c0*/  LDL.LU R14, [R1+0x30] ;  /* 0x00003000010e7983 */ /* 0x000ea80000300800 */
[----:B------:R-:W2:Y:S01]  /*2e1d0*/  LDL.LU R13, [R1+0x2c] ;  /* 0x00002c00010d7983 */ /* 0x000ea20000300800 */
[----:B----4-:R-:W-:-:S05]  /*2e1e0*/  IMAD R12, R12, UR12, RZ ;  /* 0x0000000c0c0c7c24 */ /* 0x010fca000f8e02ff */
[----:B------:R0:W-:Y:S01]  /*2e1f0*/  STL [R1+0x88], R12 ;  /* 0x0000880c01007387 */ /* 0x0001e20000100800 */
[----:B---3--:R-:W-:-:S03]  /*2e200*/  IMAD R11, R11, UR12, RZ ;  /* 0x0000000c0b0b7c24 */ /* 0x008fc6000f8e02ff */
[----:B0-----:R-:W3:Y:S01]  /*2e210*/  LDL.LU R12, [R1+0x28] ;  /* 0x00002800010c7983 */ /* 0x001ee20000300800 */
[----:B------:R-:W-:-:S03]  /*2e220*/  IMAD R10, R10, UR12, RZ ;  /* 0x0000000c0a0a7c24 */ /* 0x000fc6000f8e02ff */
[----:B------:R0:W-:Y:S04]  /*2e230*/  STL [R1+0x84], R11 ;  /* 0x0000840b01007387 */ /* 0x0001e80000100800 */
[----:B0-----:R-:W4:Y:S01]  /*2e240*/  LDL.LU R11, [R1+0x24] ;  /* 0x00002400010b7983 */ /* 0x001f220000300800 */
[----:B------:R-:W-:-:S03]  /*2e250*/  IMAD R9, R9, UR12, RZ ;  /* 0x0000000c09097c24 */ /* 0x000fc6000f8e02ff */
[----:B------:R0:W-:Y:S04]  /*2e260*/  STL [R1+0x7c], R10 ;  /* 0x00007c0a01007387 */ /* 0x0001e80000100800 */
[----:B0-----:R-:W3:Y:S01]  /*2e270*/  LDL.LU R10, [R1+0x20] ;  /* 0x00002000010a7983 */ /* 0x001ee20000300800 */
[----:B------:R-:W-:-:S03]  /*2e280*/  IMAD R29, R29, UR12, RZ ;  /* 0x0000000c1d1d7c24 */ /* 0x000fc6000f8e02ff */
[----:B------:R0:W-:Y:S04]  /*2e290*/  STL [R1+0x74], R9 ;  /* 0x0000740901007387 */ /* 0x0001e80000100800 */
[----:B0-----:R-:W3:Y:S01]  /*2e2a0*/  LDL.LU R9, [R1+0x1c] ;  /* 0x00001c0001097983 */ /* 0x001ee20000300800 */
[----:B------:R-:W-:-:S03]  /*2e2b0*/  IMAD R28, R28, UR12, RZ ;  /* 0x0000000c1c1c7c24 */ /* 0x000fc6000f8e02ff */
[----:B------:R0:W-:Y:S01]  /*2e2c0*/  STL [R1+0x70], R29 ;  /* 0x0000701d01007387 */ /* 0x0001e20000100800 */
[----:B------:R-:W-:-:S03]  /*2e2d0*/  IMAD R3, R3, UR12, RZ ;  /* 0x0000000c03037c24 */ /* 0x000fc6000f8e02ff */
[----:B0-----:R-:W3:Y:S01]  /*2e2e0*/  LDL.LU R29, [R1+0x18] ;  /* 0x00001800011d7983 */ /* 0x001ee20000300800 */
[----:B------:R-:W-:-:S03]  /*2e2f0*/  IMAD R4, R4, UR12, RZ ;  /* 0x0000000c04047c24 */ /* 0x000fc6000f8e02ff */
[----:B------:R0:W-:Y:S04]  /*2e300*/  STL [R1+0x68], R28 ;  /* 0x0000681c01007387 */ /* 0x0001e80000100800 */
        /* <DEDUP_REMOVED lines=12> */
[----:B0-----:R-:W3:Y:S04]  /*2e3d0*/  LDL.LU R7, [R1+0x4] ;  /* 0x0000040001077983 */ /* 0x001ee80000300800 */
[----:B------:R0:W-:Y:S04]  /*2e3e0*/  STL [R1+0x4c], R8 ;  /* 0x00004c0801007387 */ /* 0x0001e80000100800 */
[----:B0-----:R-:W3:Y:S04]  /*2e3f0*/  LDL.LU R8, [R1] ;  /* 0x0000000001087983 */ /* 0x001ee80000300800 */
[----:B------:R0:W-:Y:S04]  /*2e400*/  STL [R1+0x48], R3 ;  /* 0x0000480301007387 */ /* 0x0001e80000100800 */
[----:B0-----:R-:W3:Y:S01]  /*2e410*/  LDL.LU R3, [R1+0x2424] ;  /* 0x0024240001037983 */ /* 0x001ee20000300800 */
[----:B------:R-:W-:-:S02]  /*2e420*/  IMAD R0, R0, UR7, RZ ;  /* 0x0000000700007c24 */ /* 0x000fc4000f8e02ff */
[----:B--2---:R-:W-:-:S05]  /*2e430*/  IMAD R2, R2, UR12, RZ ;  /* 0x0000000c02027c24 */ /* 0x004fca000f8e02ff */
[----:B------:R0:W-:Y:S02]  /*2e440*/  STL [R1+0x40], R2 ;  /* 0x0000400201007387 */ /* 0x0001e40000100800 */
[----:B0-----:R-:W-:-:S05]  /*2e450*/  IADD3 R2, P0, PT, R0, UR8, RZ ;  /* 0x0000000800027c10 */ /* 0x001fca000ff1e0ff */
[----:B------:R3:W-:Y:S02]  /*2e460*/  STL [R1+0xe90], R2 ;  /* 0x000e900201007387 */ /* 0x0007e40000100800 */
[----:B---3--:R-:W-:-:S05]  /*2e470*/  IADD3 R2, P6, PT, R18, R3, RZ ;  /* 0x0000000312027210 */ /* 0x008fca0007fde0ff */
[----:B------:R0:W-:Y:S02]  /*2e480*/  STL [R1+0x22bc], R2 ;  /* 0x0022bc0201007387 */ /* 0x0001e40000100800 */
[----:B0-----:R-:W-:-:S05]  /*2e490*/  IADD3 R2, P1, PT, R17, R3, RZ ;  /* 0x0000000311027210 */ /* 0x001fca0007f3e0ff */
        /* <DEDUP_REMOVED lines=8> */
[----:B------:R0:W-:Y:S04]  /*2e520*/  STL [R1+0x22d0], R2 ;  /* 0x0022d00201007387 */ /* 0x0001e80000100800 */
[----:B0-----:R-:W2:Y:S02]  /*2e530*/  LDL.LU R2, [R1+0x2420] ;  /* 0x0024200001027983 */ /* 0x001ea40000300800 */
[-C--:B--2---:R-:W-:Y:S02]  /*2e540*/  LEA.HI.X.SX32 R18, R18, R2.reuse, 0x1, P6 ;  /* 0x0000000212127211 */ /* 0x084fe400030f0eff */
[----:B------:R-:W-:-:S03]  /*2e550*/  LEA.HI.X.SX32 R17, R17, R2, 0x1, P1 ;  /* 0x0000000211117211 */ /* 0x000fc600008f0eff */
[----:B------:R0:W-:Y:S02]  /*2e560*/  STL [R1+0x22b4], R18 ;  /* 0x0022b41201007387 */ /* 0x0001e40000100800 */
[----:B0-----:R-:W-:-:S05]  /*2e570*/  IADD3 R18, P6, PT, R12, R3, RZ ;  /* 0x000000030c127210 */ /* 0x001fca0007fde0ff */
[----:B------:R0:W-:Y:S01]  /*2e580*/  STL [R1+0x22b8], R18 ;  /* 0x0022b81201007387 */ /* 0x0001e20000100800 */
[----:B------:R-:W-:-:S03]  /*2e590*/  LEA.HI.X.SX32 R16, R16, R2, 0x1, P2 ;  /* 0x0000000210107211 */ /* 0x000fc600010f0eff */
[----:B0-----:R-:W2:Y:S04]  /*2e5a0*/  LDL.LU R18, [R1+0x241c] ;  /* 0x00241c0001127983 */ /* 0x001ea80000300800 */
[----:B------:R4:W-:Y:S02]  /*2e5b0*/  STL [R1+0x22ac], R17 ;  /* 0x0022ac1101007387 */ /* 0x0009e40000100800 */
[----:B----4-:R-:W-:-:S05]  /*2e5c0*/  IADD3 R17, P1, PT, R11, R3, RZ ;  /* 0x000000030b117210 */ /* 0x010fca0007f3e0ff */
[----:B------:R0:W-:Y:S01]  /*2e5d0*/  STL [R1+0x22b0], R17 ;  /* 0x0022b01101007387 */ /* 0x0001e20000100800 */
[----:B------:R-:W-:-:S03]  /*2e5e0*/  LEA.HI.X.SX32 R15, R15, R2, 0x1, P3 ;  /* 0x000000020f0f7211 */ /* 0x000fc600018f0eff */
[----:B0-----:R-:W3:Y:S04]  /*2e5f0*/  LDL.LU R17, [R1+0x2418] ;  /* 0x0024180001117983 */ /* 0x001ee80000300800 */
[----:B------:R0:W-:Y:S02]  /*2e600*/  STL [R1+0x22a4], R16 ;  /* 0x0022a41001007387 */ /* 0x0001e40000100800 */
[----:B0-----:R-:W-:-:S05]  /*2e610*/  IADD3 R16, P2, PT, R10, R3, RZ ;  /* 0x000000030a107210 */ /* 0x001fca0007f5e0ff */
[----:B------:R0:W-:Y:S01]  /*2e620*/  STL [R1+0x22a8], R16 ;  /* 0x0022a81001007387 */ /* 0x0001e20000100800 */
[----:B------:R-:W-:-:S03]  /*2e630*/  LEA.HI.X.SX32 R14, R14, R2, 0x1, P4 ;  /* 0x000000020e0e7211 */ /* 0x000fc600020f0eff */
[----:B0-----:R-:W4:Y:S04]  /*2e640*/  LDL.LU R16, [R1+0x2414] ;  /* 0x0024140001107983 */ /* 0x001f280000300800 */
[----:B------:R0:W-:Y:S02]  /*2e650*/  STL [R1+0x229c], R15 ;  /* 0x00229c0f01007387 */ /* 0x0001e40000100800 */
[----:B0-----:R-:W-:-:S05]  /*2e660*/  IADD3 R15, P3, PT, R9, R3, RZ ;  /* 0x00000003090f7210 */ /* 0x001fca0007f7e0ff */
[----:B------:R0:W-:Y:S01]  /*2e670*/  STL [R1+0x22a0], R15 ;  /* 0x0022a00f01007387 */ /* 0x0001e20000100800 */
[----:B------:R-:W-:-:S03]  /*2e680*/  LEA.HI.X.SX32 R13, R13, R2, 0x1, P5 ;  /* 0x000000020d0d7211 */ /* 0x000fc600028f0eff */
[----:B0-----:R-:W2:Y:S04]  /*2e690*/  LDL.LU R15, [R1+0x2410] ;  /* 0x00241000010f7983 */ /* 0x001ea80000300800 */
        /* <DEDUP_REMOVED lines=27> */
[----:B------:R0:W-:Y:S04]  /*2e850*/  STL [R1+0x2270], R9 ;  /* 0x0022700901007387 */ /* 0x0001e80000100800 */
[----:B0-----:R-:W2:Y:S04]  /*2e860*/  LDL.LU R9, [R1+0x23f8] ;  /* 0x0023f80001097983 */ /* 0x001ea80000300800 */
[----:B------:R0:W-:Y:S02]  /*2e870*/  STL [R1+0x2264], R29 ;  /* 0x0022641d01007387 */ /* 0x0001e40000100800 */
[----:B0-----:R-:W-:-:S05]  /*2e880*/  IADD3 R29, P4, PT, R8, R3, RZ ;  /* 0x00000003081d7210 */ /* 0x001fca0007f9e0ff */
[----:B------:R0:W-:Y:S04]  /*2e890*/  STL [R1+0x2268], R29 ;  /* 0x0022681d01007387 */ /* 0x0001e80000100800 */
[----:B0-----:R-:W2:Y:S01]  /*2e8a0*/  LDL.LU R29, [R1+0x23f4] ;  /* 0x0023f400011d7983 */ /* 0x001ea20000300800 */
[----:B------:R-:W-:-:S05]  /*2e8b0*/  LEA.HI.X.SX32 R28, R28, R2, 0x1, P5 ;  /* 0x000000021c1c7211 */ /* 0x000fca00028f0eff */
[----:B------:R2:W-:Y:S02]  /*2e8c0*/  STL [R1+0x225c], R28 ;  /* 0x00225c1c01007387 */ /* 0x0005e40000100800 */
[----:B--2---:R-:W-:-:S05]  /*2e8d0*/  IADD3 R28, P5, PT, R29, R3, RZ ;  /* 0x000000031d1c7210 */ /* 0x004fca0007fbe0ff */
        /* <DEDUP_REMOVED lines=28> */
[----:B------:R2:W-:Y:S01]  /*2eaa0*/  STL [R1+0x222c], R29 ;  /* 0x00222c1d01007387 */ /* 0x0005e20000100800 */
[-C--:B------:R-:W-:Y:S02]  /*2eab0*/  LEA.HI.X.SX32 R28, R28, R2.reuse, 0x1, P6 ;  /* 0x000000021c1c7211 */ /* 0x080fe400030f0eff */
[-C--:B------:R-:W-:Y:S02]  /*2eac0*/  LEA.HI.X.SX32 R4, R4, R2.reuse, 0x1, P1 ;  /* 0x0000000204047211 */ /* 0x080fe400008f0eff */
[-C--:B------:R-:W-:Y:S02]  /*2ead0*/  LEA.HI.X.SX32 R5, R5, R2.reuse, 0x1, P2 ;  /* 0x0000000205057211 */ /* 0x080fe400010f0eff */
[----:B------:R-:W-:Y:S01]  /*2eae0*/  LEA.HI.X.SX32 R6, R6, R2, 0x1, P3 ;  /* 0x0000000206067211 */ /* 0x000fe200018f0eff */
[----:B------:R-:W-:Y:S02]  /*2eaf0*/  IMAD R19, R19, UR12, RZ ;  /* 0x0000000c13137c24 */ /* 0x000fe4000f8e02ff */
[----:B------:R-:W-:-:S02]  /*2eb00*/  IMAD R20, R20, UR12, RZ ;  /* 0x0000000c14147c24 */ /* 0x000fc4000f8e02ff */
[----:B------:R-:W-:Y:S02]  /*2eb10*/  IMAD R21, R21, UR12, RZ ;  /* 0x0000000c15157c24 */ /* 0x000fe4000f8e02ff */
[----:B------:R-:W-:Y:S02]  /*2eb20*/  IMAD R22, R22, UR12, RZ ;  /* 0x0000000c16167c24 */ /* 0x000fe4000f8e02ff */
[----:B------:R-:W-:Y:S02]  /*2eb30*/  IMAD R23, R23, UR12, RZ ;  /* 0x0000000c17177c24 */ /* 0x000fe4000f8e02ff */
[----:B------:R-:W-:Y:S02]  /*2eb40*/  IMAD R24, R24, UR12, RZ ;  /* 0x0000000c18187c24 */ /* 0x000fe4000f8e02ff */
[----:B------:R-:W-:Y:S02]  /*2eb50*/  IMAD R25, R25, UR12, RZ ;  /* 0x0000000c19197c24 */ /* 0x000fe4000f8e02ff */
[----:B------:R-:W-:Y:S01]  /*2eb60*/  IMAD R26, R26, UR12, RZ ;  /* 0x0000000c1a1a7c24 */ /* 0x000fe2000f8e02ff */
[----:B--2---:R-:W-:-:S05]  /*2eb70*/  IADD3 R29, P5, PT, R8, R3, RZ ;  /* 0x00000003081d7210 */ /* 0x004fca0007fbe0ff */
[----:B------:R0:W-:Y:S04]  /*2eb80*/  STL [R1+0x2230], R29 ;  /* 0x0022301d01007387 */ /* 0x0001e80000100800 */
[----:B------:R1:W-:Y:S01]  /*2eb90*/  STL [R1+0x2224], R28 ;  /* 0x0022241c01007387 */ /* 0x0003e20000100800 */
[-C--:B0-----:R-:W-:Y:S02]  /*2eba0*/  IADD3 R29, P6, PT, R9, R3.reuse, RZ ;  /* 0x00000003091d7210 */ /* 0x081fe40007fde0ff */
[----:B-1----:R-:W-:-:S03]  /*2ebb0*/  IADD3 R28, P1, PT, R10, R3, RZ ;  /* 0x000000030a1c7210 */ /* 0x002fc60007f3e0ff */
[----:B------:R-:W-:Y:S04]  /*2ebc0*/  STL [R1+0x2228], R29 ;  /* 0x0022281d01007387 */ /* 0x000fe80000100800 */
[----:B------:R0:W-:Y:S04]  /*2ebd0*/  STL [R1+0x221c], R4 ;  /* 0x00221c0401007387 */ /* 0x0001e80000100800 */
[----:B------:R-:W-:Y:S04]  /*2ebe0*/  STL [R1+0x2220], R28 ;  /* 0x0022201c01007387 */ /* 0x000fe80000100800 */
[----:B------:R1:W-:Y:S01]  /*2ebf0*/  STL [R1+0x2214], R5 ;  /* 0x0022140501007387 */ /* 0x0003e20000100800 */
[----:B0-----:R-:W-:-:S02]  /*2ec00*/  IADD3 R4, P2, PT, R11, R3, RZ ;  /* 0x000000030b047210 */ /* 0x001fc40007f5e0ff */
[----:B-1----:R-:W-:-:S03]  /*2ec10*/  IADD3 R5, P3, PT, R12, R3, RZ ;  /* 0x000000030c057210 */ /* 0x002fc60007f7e0ff */
[----:B------:R0:W-:Y:S04]  /*2ec20*/  STL [R1+0x2218], R4 ;  /* 0x0022180401007387 */ /* 0x0001e80000100800 */
[----:B------:R1:W-:Y:S04]  /*2ec30*/  STL [R1+0x220c], R6 ;  /* 0x00220c0601007387 */ /* 0x0003e80000100800 */
[----:B------:R2:W-:Y:S01]  /*2ec40*/  STL [R1+0x2210], R5 ;  /* 0x0022100501007387 */ /* 0x0005e20000100800 */
[----:B0-----:R-:W-:Y:S02]  /*2ec50*/  LEA.HI.X.SX32 R4, R7, R2, 0x1, P4 ;  /* 0x0000000207047211 */ /* 0x001fe400020f0eff */
[----:B-1----:R-:W-:-:S02]  /*2ec60*/  IADD3 R6, P4, PT, R13, R3, RZ ;  /* 0x000000030d067210 */ /* 0x002fc40007f9e0ff */
[----:B--2---:R-:W-:Y:S01]  /*2ec70*/  LEA.HI.X.SX32 R5, R8, R2, 0x1, P5 ;  /* 0x0000000208057211 */ /* 0x004fe200028f0eff */
[----:B------:R0:W-:Y:S04]  /*2ec80*/  STL [R1+0x2204], R4 ;  /* 0x0022040401007387 */ /* 0x0001e80000100800 */
[----:B------:R1:W-:Y:S04]  /*2ec90*/  STL [R1+0x2208], R6 ;  /* 0x0022080601007387 */ /* 0x0003e80000100800 */
[----:B------:R2:W-:Y:S01]  /*2eca0*/  STL [R1+0x21fc], R5 ;  /* 0x0021fc0501007387 */ /* 0x0005e20000100800 */
[----:B0-----:R-:W-:-:S02]  /*2ecb0*/  IADD3 R4, P5, PT, R14, R3, RZ ;  /* 0x000000030e047210 */ /* 0x001fc40007fbe0ff */
[-C--:B-1----:R-:W-:Y:S02]  /*2ecc0*/  LEA.HI.X.SX32 R6, R9, R2.reuse, 0x1, P6 ;  /* 0x0000000209067211 */ /* 0x082fe400030f0eff */
[----:B--2---:R-:W-:Y:S01]  /*2ecd0*/  IADD3 R5, P6, PT, R15, R3, RZ ;  /* 0x000000030f057210 */ /* 0x004fe20007fde0ff */
[----:B------:R0:W-:Y:S04]  /*2ece0*/  STL [R1+0x2200], R4 ;  /* 0x0022000401007387 */ /* 0x0001e80000100800 */
[----:B------:R4:W-:Y:S04]  /*2ecf0*/  STL [R1+0x21f4], R6 ;  /* 0x0021f40601007387 */ /* 0x0009e80000100800 */
[----:B------:R1:W-:Y:S01]  /*2ed00*/  STL [R1+0x21f8], R5 ;  /* 0x0021f80501007387 */ /* 0x0003e20000100800 */
[----:B0-----:R-:W-:-:S02]  /*2ed10*/  LEA.HI.X.SX32 R4, R10, R2, 0x1, P1 ;  /* 0x000000020a047211 */ /* 0x001fc400008f0eff */
[-C--:B----4-:R-:W-:Y:S02]  /*2ed20*/  IADD3 R6, P1, PT, R16, R3.reuse, RZ ;  /* 0x0000000310067210 */ /* 0x090fe40007f3e0ff */
[----:B-1----:R-:W-:Y:S01]  /*2ed30*/  LEA.HI.X.SX32 R5, R11, R2, 0x1, P2 ;  /* 0x000000020b057211 */ /* 0x002fe200010f0eff */
[----:B------:R3:W-:Y:S04]  /*2ed40*/  STL [R1+0x21ec], R4 ;  /* 0x0021ec0401007387 */ /* 0x0007e80000100800 */
[----:B------:R0:W-:Y:S04]  /*2ed50*/  STL [R1+0x21f0], R6 ;  /* 0x0021f00601007387 */ /* 0x0001e80000100800 */
[----:B------:R1:W-:Y:S01]  /*2ed60*/  STL [R1+0x21e4], R5 ;  /* 0x0021e40501007387 */ /* 0x0003e20000100800 */
[----:B---3--:R-:W-:-:S02]  /*2ed70*/  IADD3 R4, P2, PT, R17, R3, RZ ;  /* 0x0000000311047210 */ /* 0x008fc40007f5e0ff */
[-C--:B0-----:R-:W-:Y:S02]  /*2ed80*/  LEA.HI.X.SX32 R6, R12, R2.reuse, 0x1, P3 ;  /* 0x000000020c067211 */ /* 0x081fe400018f0eff */
[----:B-1----:R-:W-:Y:S01]  /*2ed90*/  IADD3 R5, P3, PT, R18, R3, RZ ;  /* 0x0000000312057210 */ /* 0x002fe20007f7e0ff */
[----:B------:R0:W-:Y:S04]  /*2eda0*/  STL [R1+0x21e8], R4 ;  /* 0x0021e80401007387 */ /* 0x0001e80000100800 */
[----:B------:R-:W-:Y:S01]  /*2edb0*/  STL [R1+0x21dc], R6 ;  /* 0x0021dc0601007387 */ /* 0x000fe20000100800 */
[----:B0-----:R-:W-:-:S03]  /*2edc0*/  LEA.HI.X.SX32 R4, R13, R2, 0x1, P4 ;  /* 0x000000020d047211 */ /* 0x001fc600020f0eff */
[----:B------:R-:W2:Y:S04]  /*2edd0*/  LDL.LU R13, [R1+0x5c] ;  /* 0x00005c00010d7983 */ /* 0x000ea80000300800 */
[----:B------:R-:W-:Y:S04]  /*2ede0*/  STL [R1+0x21e0], R5 ;  /* 0x0021e00501007387 */ /* 0x000fe80000100800 */
[----:B------:R0:W-:Y:S02]  /*2edf0*/  STL [R1+0x21d4], R4 ;  /* 0x0021d40401007387 */ /* 0x0001e40000100800 */
[----:B0-----:R-:W-:-:S02]  /*2ee00*/  LEA.HI.X.SX32 R4, R14, R2, 0x1, P5 ;  /* 0x000000020e047211 */ /* 0x001fc400028f0eff */
[----:B------:R-:W3:Y:S01]  /*2ee10*/  LDL.LU R14, [R1+0x54] ;  /* 0x00005400010e7983 */ /* 0x000ee20000300800 */
[----:B------:R-:W-:-:S05]  /*2ee20*/  IADD3 R5, P4, PT, R19, R3, RZ ;  /* 0x0000000313057210 */ /* 0x000fca0007f9e0ff */
[----:B------:R0:W-:Y:S04]  /*2ee30*/  STL [R1+0x21d8], R5 ;  /* 0x0021d80501007387 */ /* 0x0001e80000100800 */
[----:B------:R-:W4:Y:S04]  /*2ee40*/  LDL.LU R12, [R1+0x6c] ;  /* 0x00006c00010c7983 */ /* 0x000f280000300800 */
[----:B------:R1:W-:Y:S04]  /*2ee50*/  STL [R1+0x21cc], R4 ;  /* 0x0021cc0401007387 */ /* 0x0003e80000100800 */
[----:B------:R-:W4:Y:S01]  /*2ee60*/  LDL.LU R11, [R1+0x78] ;  /* 0x00007800010b7983 */ /* 0x000f220000300800 */
[----:B0-----:R-:W-:-:S02]  /*2ee70*/  IADD3 R5, P5, PT, R20, R3, RZ ;  /* 0x0000000314057210 */ /* 0x001fc40007fbe0ff */
[----:B-1----:R-:W-:-:S03]  /*2ee80*/  LEA.HI.X.SX32 R4, R15, R2, 0x1, P6 ;  /* 0x000000020f047211 */ /* 0x002fc600030f0eff */
[----:B------:R0:W-:Y:S04]  /*2ee90*/  STL [R1+0x21d0], R5 ;  /* 0x0021d00501007387 */ /* 0x0001e80000100800 */
[----:B------:R1:W-:Y:S04]  /*2eea0*/  STL [R1+0x21c4], R4 ;  /* 0x0021c40401007387 */ /* 0x0003e80000100800 */
[----:B------:R-:W4:Y:S01]  /*2eeb0*/  LDL.LU R10, [R1+0x80] ;  /* 0x00008000010a7983 */ /* 0x000f220000300800 */
[----:B0-----:R-:W-:Y:S02]  /*2eec0*/  IADD3 R5, P6, PT, R21, R3, RZ ;  /* 0x0000000315057210 */ /* 0x001fe40007fde0ff */
        /* <DEDUP_REMOVED lines=28> */
[----:B0-----:R-:W4:Y:S01]  /*2f090*/  LDL.LU R5, [R1+0xf0] ;  /* 0x0000f00001057983 */ /* 0x001f220000300800 */
[----:B------:R-:W-:Y:S01]  /*2f0a0*/  IMAD R27, R27, UR12, RZ ;  /* 0x0000000c1b1b7c24 */ /* 0x000fe2000f8e02ff */
[----:B-1----:R-:W-:-:S04]  /*2f0b0*/  LEA.HI.X.SX32 R4, R22, R2, 0x1, P1 ;  /* 0x0000000216047211 */ /* 0x002fc800008f0eff */
[----:B------:R-:W-:-:S05]  /*2f0c0*/  IADD3 R15, P6, PT, R27, R3, RZ ;  /* 0x000000031b0f7210 */ /* 0x000fca0007fde0ff */
[----:B------:R0:W-:Y:S04]  /*2f0d0*/  STL [R1+0x2198], R15 ;  /* 0x0021980f01007387 */ /* 0x0001e80000100800 */
[----:B------:R1:W-:Y:S01]  /*2f0e0*/  STL [R1+0x218c], R4 ;  /* 0x00218c0401007387 */ /* 0x0003e20000100800 */
[----:B0-----:R-:W-:-:S03]  /*2f0f0*/  LEA.HI.X.SX32 R15, R23, R2, 0x1, P2 ;  /* 0x00000002170f7211 */ /* 0x001fc600010f0eff */
[----:B-1----:R-:W4:Y:S01]  /*2f100*/  LDL.LU R4, [R1+0x10c] ;  /* 0x00010c0001047983 */ /* 0x002f220000300800 */
[-C--:B--2---:R-:W-:Y:S02]  /*2f110*/  IADD3 R18, P2, PT, R13, R3.reuse, RZ ;  /* 0x000000030d127210 */ /* 0x084fe40007f5e0ff */
[----:B---3--:R-:W-:-:S05]  /*2f120*/  IADD3 R16, P1, PT, R14, R3, RZ ;  /* 0x000000030e107210 */ /* 0x008fca0007f3e0ff */
[----:B------:R0:W-:Y:S04]  /*2f130*/  STL [R1+0x2190], R16 ;  /* 0x0021901001007387 */ /* 0x0001e80000100800 */
[----:B------:R1:W-:Y:S04]  /*2f140*/  STL [R1+0x2184], R15 ;  /* 0x0021840f01007387 */ /* 0x0003e80000100800 */
[----:B0-----:R-:W2:Y:S01]  /*2f150*/  LDL.LU R16, [R1+0x124] ;  /* 0x0001240001107983 */ /* 0x001ea20000300800 */
[----:B-1----:R-:W-:-:S03]  /*2f160*/  LEA.HI.X.SX32 R15, R24, R2, 0x1, P3 ;  /* 0x00000002180f7211 */ /* 0x002fc600018f0eff */
[----:B------:R4:W-:Y:S04]  /*2f170*/  STL [R1+0x2188], R18 ;  /* 0x0021881201007387 */ /* 0x0009e80000100800 */
[----:B------:R0:W-:Y:S04]  /*2f180*/  STL [R1+0x217c], R15 ;  /* 0x00217c0f01007387 */ /* 0x0001e80000100800 */
[----:B------:R-:W3:Y:S01]  /*2f190*/  LDL.LU R28, [R1+0x138] ;  /* 0x00013800011c7983 */ /* 0x000ee20000300800 */
[----:B----4-:R-:W-:Y:S02]  /*2f1a0*/  IADD3 R18, P3, PT, R12, R3, RZ ;  /* 0x000000030c127210 */ /* 0x010fe40007f7e0ff */
[----:B0-----:R-:W-:-:S03]  /*2f1b0*/  LEA.HI.X.SX32 R15, R25, R2, 0x1, P4 ;  /* 0x00000002190f7211 */ /* 0x001fc600020f0eff */
[----:B------:R0:W-:Y:S04]  /*2f1c0*/  STL [R1+0x2180], R18 ;  /* 0x0021801201007387 */ /* 0x0001e80000100800 */
[----:B------:R1:W-:Y:S04]  /*2f1d0*/  STL [R1+0x2174], R15 ;  /* 0x0021740f01007387 */ /* 0x0003e80000100800 */
[----:B------:R-:W4:Y:S01]  /*2f1e0*/  LDL.LU R29, [R1+0x144] ;  /* 0x00014400011d7983 */ /* 0x000f220000300800 */
[----:B0-----:R-:W-:Y:S02]  /*2f1f0*/  IADD3 R18, P4, PT, R11, R3, RZ ;  /* 0x000000030b127210 */ /* 0x001fe40007f9e0ff */
[----:B-1----:R-:W-:-:S03]  /*2f200*/  LEA.HI.X.SX32 R15, R26, R2, 0x1, P5 ;  /* 0x000000021a0f7211 */ /* 0x002fc600028f0eff */
[----:B------:R0:W-:Y:S01]  /*2f210*/  STL [R1+0x2178], R18 ;  /* 0x0021781201007387 */ /* 0x0001e20000100800 */
[----:B------:R-:W-:-:S03]  /*2f220*/  IADD3 R19, P5, PT, R10, R3, RZ ;  /* 0x000000030a137210 */ /* 0x000fc60007fbe0ff */
[----:B------:R1:W-:Y:S01]  /*2f230*/  STL [R1+0x216c], R15 ;  /* 0x00216c0f01007387 */ /* 0x0003e20000100800 */
[----:B0-----:R-:W-:-:S03]  /*2f240*/  LEA.HI.X.SX32 R18, R27, R2, 0x1, P6 ;  /* 0x000000021b127211 */ /* 0x001fc600030f0eff */
[----:B-1----:R-:W4:Y:S04]  /*2f250*/  LDL.LU R15, [R1+0x150] ;  /* 0x00015000010f7983 */ /* 0x002f280000300800 */
[----:B------:R0:W-:Y:S04]  /*2f260*/  STL [R1+0x2170], R19 ;  /* 0x0021701301007387 */ /* 0x0001e80000100800 */
[----:B------:R1:W-:Y:S01]  /*2f270*/  STL [R1+0x12f0], R18 ;  /* 0x0012f01201007387 */ /* 0x0003e20000100800 */
[----:B0-----:R-:W-:Y:S02]  /*2f280*/  IADD3 R19, P6, PT, R9, R3, RZ ;  /* 0x0000000309137210 */ /* 0x001fe40007fde0ff */
[----:B-1----:R-:W-:-:S02]  /*2f290*/  LEA.HI.X.SX32 R18, R14, R2, 0x1, P1 ;  /* 0x000000020e127211 */ /* 0x002fc400008f0eff */
[----:B------:R-:W4:Y:S04]  /*2f2a0*/  LDL.LU R14, [R1+0x168] ;  /* 0x00016800010e7983 */ /* 0x000f280000300800 */
        /* <DEDUP_REMOVED lines=25> */
[----:B------:R-:W-:Y:S04]  /*2f440*/  STL [R1+0x1334], R19 ;  /* 0x0013341301007387 */ /* 0x000fe80000100800 */
[----:B------:R0:W-:Y:S02]  /*2f450*/  STL [R1+0x1308], R18 ;  /* 0x0013081201007387 */ /* 0x0001e40000100800 */
[----:B0-----:R-:W-:-:S02]  /*2f460*/  LEA.HI.X.SX32 R18, R8, R2, 0x1, P1 ;  /* 0x0000000208127211 */ /* 0x001fc400008f0eff */
[----:B------:R-:W4:Y:S01]  /*2f470*/  LDL.LU R8, [R1+0x1e0] ;  /* 0x0001e00001087983 */ /* 0x000f220000300800 */
[----:B------:R-:W-:-:S05]  /*2f480*/  IADD3 R19, P6, PT, R4, R3, RZ ;  /* 0x0000000304137210 */ /* 0x000fca0007fde0ff */
[----:B------:R-:W-:Y:S04]  /*2f490*/  STL [R1+0x133c], R19 ;  /* 0x00133c1301007387 */ /* 0x000fe80000100800 */
[----:B------:R0:W-:Y:S02]  /*2f4a0*/  STL [R1+0x1310], R18 ;  /* 0x0013101201007387 */ /* 0x0001e40000100800 */
[----:B0-----:R-:W-:Y:S02]  /*2f4b0*/  LEA.HI.X.SX32 R18, R7, R2, 0x1, P2 ;  /* 0x0000000207127211 */ /* 0x001fe400010f0eff */
[----:B------:R-:W4:Y:S01]  /*2f4c0*/  LDL.LU R7, [R1+0x1e4] ;  /* 0x0001e40001077983 */ /* 0x000f220000300800 */
[----:B--2---:R-:W-:-:S05]  /*2f4d0*/  IADD3 R19, P1, PT, R16, R3, RZ ;  /* 0x0000000310137210 */ /* 0x004fca0007f3e0ff */
[----:B------:R3:W-:Y:S04]  /*2f4e0*/  STL [R1+0x1344], R19 ;  /* 0x0013441301007387 */ /* 0x0007e80000100800 */
[----:B------:R0:W-:Y:S01]  /*2f4f0*/  STL [R1+0x1318], R18 ;  /* 0x0013181201007387 */ /* 0x0001e20000100800 */
[-C--:B---3--:R-:W-:Y:S02]  /*2f500*/  IADD3 R19, P2, PT, R28, R3.reuse, RZ ;  /* 0x000000031c137210 */ /* 0x088fe40007f5e0ff */
[----:B0-----:R-:W-:Y:S02]  /*2f510*/  LEA.HI.X.SX32 R18, R6, R2, 0x1, P3 ;  /* 0x0000000206127211 */ /* 0x001fe400018f0eff */
[----:B------:R-:W2:Y:S04]  /*2f520*/  LDL.LU R6, [R1+0x1e8] ;  /* 0x0001e80001067983 */ /* 0x000ea80000300800 */
[----:B------:R4:W-:Y:S04]  /*2f530*/  STL [R1+0x134c], R19 ;  /* 0x00134c1301007387 */ /* 0x0009e80000100800 */
[----:B------:R0:W-:Y:S01]  /*2f540*/  STL [R1+0x1320], R18 ;  /* 0x0013201201007387 */ /* 0x0001e20000100800 */
[----:B----4-:R-:W-:-:S02]  /*2f550*/  IADD3 R19, P3, PT, R29, R3, RZ ;  /* 0x000000031d137210 */ /* 0x010fc40007f7e0ff */
[-C--:B0-----:R-:W-:Y:S02]  /*2f560*/  LEA.HI.X.SX32 R18, R17, R2.reuse, 0x1, P4 ;  /* 0x0000000211127211 */ /* 0x081fe400020f0eff */
[----:B------:R-:W3:Y:S04]  /*2f570*/  LDL.LU R17, [R1+0x1ec] ;  /* 0x0001ec0001117983 */ /* 0x000ee80000300800 */
[----:B------:R-:W-:Y:S04]  /*2f580*/  STL [R1+0x1354], R19 ;  /* 0x0013541301007387 */ /* 0x000fe80000100800 */
[----:B------:R0:W-:Y:S02]  /*2f590*/  STL [R1+0x1328], R18 ;  /* 0x0013281201007387 */ /* 0x0001e40000100800 */
[----:B0-----:R-:W-:-:S02]  /*2f5a0*/  LEA.HI.X.SX32 R18, R5, R2, 0x1, P5 ;  /* 0x0000000205127211 */ /* 0x001fc400028f0eff */
[-C--:B------:R-:W-:Y:S01]  /*2f5b0*/  IADD3 R19, P4, PT, R15, R3.reuse, RZ ;  /* 0x000000030f137210 */ /* 0x080fe20007f9e0ff */
[----:B------:R-:W4:Y:S04]  /*2f5c0*/  LDL.LU R5, [R1+0x1f0] ;  /* 0x0001f00001057983 */ /* 0x000f280000300800 */
[----:B------:R0:W-:Y:S04]  /*2f5d0*/  STL [R1+0x135c], R19 ;  /* 0x00135c1301007387 */ /* 0x0001e80000100800 */
[----:B------:R1:W-:Y:S01]  /*2f5e0*/  STL [R1+0x1330], R18 ;  /* 0x0013301201007387 */ /* 0x0003e20000100800 */
[----:B0-----:R-:W-:-:S02]  /*2f5f0*/  IADD3 R19, P5, PT, R14, R3, RZ ;  /* 0x000000030e137210 */ /* 0x001fc40007fbe0ff */
[----:B-1----:R-:W-:Y:S02]  /*2f600*/  LEA.HI.X.SX32 R18, R4, R2, 0x1, P6 ;  /* 0x0000000204127211 */ /* 0x002fe400030f0eff */
        /* <DEDUP_REMOVED lines=29> */
[-C--:B-1----:R-:W-:Y:S02]  /*2f7e0*/  LEA.HI.X.SX32 R18, R13, R2.reuse, 0x1, P6 ;  /* 0x000000020d127211 */ /* 0x082fe400030f0eff */
        /* <DEDUP_REMOVED lines=1868> */
[-C--:B0-----:R-:W-:Y:S02]  /*36cb0*/  LEA.HI.X.SX32 R18, R7, R2.reuse, 0x1, P2 ;  /* 0x0000000207127211 */ /* 0x081fe400010f0eff */
[----:B------:R-:W4:Y:S01]  /*36cc0*/  LDL.LU R7, [R1+0x188] ;  /* 0x0001880001077983 */ /* 0x000f220000300800 */
[----:B------:R-:W-:Y:S02]  /*36cd0*/  LEA.HI.X.SX32 R17, R17, R2, 0x1, P4 ;  /* 0x0000000211117211 */ /* 0x000fe400020f0eff */
        /* <DEDUP_REMOVED lines=8> */
[----:B----4-:R-:W-:-:S03]  /*36d60*/  IADD3 R19, P3, PT, R29, R3, RZ ;  /* 0x000000031d137210 */ /* 0x010fc60007f7e0ff */
[----:B0-----:R-:W3:Y:S04]  /*36d70*/  LDL.LU R18, [R1+0x17c] ;  /* 0x00017c0001127983 */ /* 0x001ee80000300800 */
[----:B------:R-:W-:Y:S04]  /*36d80*/  STL [R1+0x1f54], R19 ;  /* 0x001f541301007387 */ /* 0x000fe80000100800 */
[----:B------:R0:W-:Y:S02]  /*36d90*/  STL [R1+0x1f28], R17 ;  /* 0x001f281101007387 */ /* 0x0001e40000100800 */
[----:B0-----:R-:W-:-:S02]  /*36da0*/  LEA.HI.X.SX32 R17, R5, R2, 0x1, P5 ;  /* 0x0000000205117211 */ /* 0x001fc400028f0eff */
[----:B------:R-:W-:Y:S01]  /*36db0*/  IADD3 R19, P4, PT, R15, R3, RZ ;  /* 0x000000030f137210 */ /* 0x000fe20007f9e0ff */
[----:B------:R-:W4:Y:S04]  /*36dc0*/  LDL.LU R5, [R1+0x178] ;  /* 0x0001780001057983 */ /* 0x000f280000300800 */
[----:B------:R0:W-:Y:S04]  /*36dd0*/  STL [R1+0x1f5c], R19 ;  /* 0x001f5c1301007387 */ /* 0x0001e80000100800 */
[----:B------:R1:W-:Y:S01]  /*36de0*/  STL [R1+0x1f30], R17 ;  /* 0x001f301101007387 */ /* 0x0003e20000100800 */
[----:B------:R-:W-:-:S02]  /*36df0*/  LEA.HI.X.SX32 R16, R16, R2, 0x1, P1 ;  /* 0x0000000210107211 */ /* 0x000fc400008f0eff */
[-C--:B0-----:R-:W-:Y:S02]  /*36e00*/  IADD3 R19, P5, PT, R14, R3.reuse, RZ ;  /* 0x000000030e137210 */ /* 0x081fe40007fbe0ff */
[----:B-1----:R-:W-:Y:S02]  /*36e10*/  LEA.HI.X.SX32 R17, R4, R2, 0x1, P6 ;  /* 0x0000000204117211 */ /* 0x002fe400030f0eff */
[----:B------:R-:W4:Y:S04]  /*36e20*/  LDL.LU R4, [R1+0x174] ;  /* 0x0001740001047983 */ /* 0x000f280000300800 */
[----:B------:R0:W-:Y:S04]  /*36e30*/  STL [R1+0x1f64], R19 ;  /* 0x001f641301007387 */ /* 0x0001e80000100800 */
[----:B------:R1:W-:Y:S01]  /*36e40*/  STL [R1+0x1f38], R17 ;  /* 0x001f381101007387 */ /* 0x0003e20000100800 */
[----:B0-----:R-:W-:-:S03]  /*36e50*/  IADD3 R19, P6, PT, R13, R3, RZ ;  /* 0x000000030d137210 */ /* 0x001fc60007fde0ff */
        /* <DEDUP_REMOVED lines=8> */
[----:B------:R-:W-:Y:S02]  /*36ee0*/  LEA.HI.X.SX32 R15, R15, R2, 0x1, P4 ;  /* 0x000000020f0f7211 */ /* 0x000fe400020f0eff */
[----:B0-----:R-:W-:-:S02]  /*36ef0*/  IADD3 R19, P2, PT, R11, R3, RZ ;  /* 0x000000030b137210 */ /* 0x001fc40007f5e0ff */
[-C--:B-1----:R-:W-:Y:S02]  /*36f00*/  LEA.HI.X.SX32 R16, R29, R2.reuse, 0x1, P3 ;  /* 0x000000021d107211 */ /* 0x082fe400018f0eff */
[----:B------:R-:W4:Y:S04]  /*36f10*/  LDL.LU R29, [R1+0x164] ;  /* 0x00016400011d7983 */ /* 0x000f280000300800 */
[----:B------:R0:W-:Y:S04]  /*36f20*/  STL [R1+0x1f7c], R19 ;  /* 0x001f7c1301007387 */ /* 0x0001e80000100800 */
[----:B------:R1:W-:Y:S01]  /*36f30*/  STL [R1+0x1f50], R16 ;  /* 0x001f501001007387 */ /* 0x0003e20000100800 */
[----:B------:R-:W-:-:S02]  /*36f40*/  LEA.HI.X.SX32 R14, R14, R2, 0x1, P5 ;  /* 0x000000020e0e7211 */ /* 0x000fc400028f0eff */
[----:B0-----:R-:W-:Y:S01]  /*36f50*/  IADD3 R19, P3, PT, R10, R3, RZ ;  /* 0x000000030a137210 */ /* 0x001fe20007f7e0ff */
[----:B-1----:R-:W4:Y:S04]  /*36f60*/  LDL.LU R16, [R1+0x160] ;  /* 0x0001600001107983 */ /* 0x002f280000300800 */
[----:B------:R0:W-:Y:S04]  /*36f70*/  STL [R1+0x1f84], R19 ;  /* 0x001f841301007387 */ /* 0x0001e80000100800 */
[----:B------:R1:W-:Y:S01]  /*36f80*/  STL [R1+0x1f58], R15 ;  /* 0x001f580f01007387 */ /* 0x0003e20000100800 */
[----:B------:R-:W-:-:S02]  /*36f90*/  LEA.HI.X.SX32 R13, R13, R2, 0x1, P6 ;  /* 0x000000020d0d7211 */ /* 0x000fc400030f0eff */
[-C--:B0-----:R-:W-:Y:S01]  /*36fa0*/  IADD3 R19, P4, PT, R9, R3.reuse, RZ ;  /* 0x0000000309137210 */ /* 0x081fe20007f9e0ff */
[----:B-1----:R-:W4:Y:S04]  /*36fb0*/  LDL.LU R15, [R1+0x15c] ;  /* 0x00015c00010f7983 */ /* 0x002f280000300800 */
[----:B------:R0:W-:Y:S04]  /*36fc0*/  STL [R1+0x1f8c], R19 ;  /* 0x001f8c1301007387 */ /* 0x0001e80000100800 */
[----:B------:R1:W-:Y:S01]  /*36fd0*/  STL [R1+0x1f60], R14 ;  /* 0x001f600e01007387 */ /* 0x0003e20000100800 */
[----:B0-----:R-:W-:-:S03]  /*36fe0*/  IADD3 R19, P5, PT, R8, R3, RZ ;  /* 0x0000000308137210 */ /* 0x001fc60007fbe0ff */
[----:B-1----:R-:W4:Y:S04]  /*36ff0*/  LDL.LU R14, [R1+0x158] ;  /* 0x00015800010e7983 */ /* 0x002f280000300800 */
[----:B------:R-:W-:Y:S04]  /*37000*/  STL [R1+0x1f94], R19 ;  /* 0x001f941301007387 */ /* 0x000fe80000100800 */
[----:B------:R0:W-:Y:S04]  /*37010*/  STL [R1+0x1f68], R13 ;  /* 0x001f680d01007387 */ /* 0x0001e80000100800 */
[----:B0-----:R-:W4:Y:S01]  /*37020*/  LDL.LU R13, [R1+0x154] ;  /* 0x00015400010d7983 */ /* 0x001f220000300800 */
[----:B------:R-:W-:-:S02]  /*37030*/  IADD3 R19, P6, PT, R7, R3, RZ ;  /* 0x0000000307137210 */ /* 0x000fc40007fde0ff */
[-C--:B------:R-:W-:Y:S02]  /*37040*/  LEA.HI.X.SX32 R12, R12, R2.reuse, 0x1, P1 ;  /* 0x000000020c0c7211 */ /* 0x080fe400008f0eff */
[-C--:B------:R-:W-:Y:S01]  /*37050*/  LEA.HI.X.SX32 R11, R11, R2.reuse, 0x1, P2 ;  /* 0x000000020b0b7211 */ /* 0x080fe200010f0eff */
[----:B------:R-:W-:Y:S04]  /*37060*/  STL [R1+0x1f9c], R19 ;  /* 0x001f9c1301007387 */ /* 0x000fe80000100800 */
[----:B------:R0:W-:Y:S01]  /*37070*/  STL [R1+0x1f70], R12 ;  /* 0x001f700c01007387 */ /* 0x0001e20000100800 */
[----:B------:R-:W-:-:S03]  /*37080*/  LEA.HI.X.SX32 R10, R10, R2, 0x1, P3 ;  /* 0x000000020a0a7211 */ /* 0x000fc600018f0eff */
[----:B0-----:R-:W4:Y:S01]  /*37090*/  LDL.LU R12, [R1+0x14c] ;  /* 0x00014c00010c7983 */ /* 0x001f220000300800 */
[----:B------:R-:W-:Y:S02]  /*370a0*/  LEA.HI.X.SX32 R20, R9, R2, 0x1, P4 ;  /* 0x0000000209147211 */ /* 0x000fe400020f0eff */
[----:B--2---:R-:W-:-:S05]  /*370b0*/  IADD3 R19, P1, PT, R6, R3, RZ ;  /* 0x0000000306137210 */ /* 0x004fca0007f3e0ff */
[----:B------:R3:W-:Y:S04]  /*370c0*/  STL [R1+0x1fa4], R19 ;  /* 0x001fa41301007387 */ /* 0x0007e80000100800 */
[----:B------:R0:W-:Y:S01]  /*370d0*/  STL [R1+0x1f78], R11 ;  /* 0x001f780b01007387 */ /* 0x0001e20000100800 */
[----:B---3--:R-:W-:-:S03]  /*370e0*/  IADD3 R19, P2, PT, R18, R3, RZ ;  /* 0x0000000312137210 */ /* 0x008fc60007f5e0ff */
[----:B0-----:R-:W2:Y:S04]  /*370f0*/  LDL.LU R11, [R1+0x148] ;  /* 0x00014800010b7983 */ /* 0x001ea80000300800 */
[----:B------:R4:W-:Y:S04]  /*37100*/  STL [R1+0x1fac], R19 ;  /* 0x001fac1301007387 */ /* 0x0009e80000100800 */
[----:B------:R0:W-:Y:S01]  /*37110*/  STL [R1+0x1f80], R10 ;  /* 0x001f800a01007387 */ /* 0x0001e20000100800 */
[----:B----4-:R-:W-:-:S03]  /*37120*/  IADD3 R19, P3, PT, R5, R3, RZ ;  /* 0x0000000305137210 */ /* 0x010fc60007f7e0ff */
[----:B0-----:R-:W3:Y:S04]  /*37130*/  LDL.LU R10, [R1+0x140] ;  /* 0x00014000010a7983 */ /* 0x001ee80000300800 */
[----:B------:R0:W-:Y:S04]  /*37140*/  STL [R1+0x1fb4], R19 ;  /* 0x001fb41301007387 */ /* 0x0001e80000100800 */
[----:B------:R-:W4:Y:S04]  /*37150*/  LDL.LU R9, [R1+0x13c] ;  /* 0x00013c0001097983 */ /* 0x000f280000300800 */
[----:B------:R1:W-:Y:S01]  /*37160*/  STL [R1+0x1f88], R20 ;  /* 0x001f881401007387 */ /* 0x0003e20000100800 */
[----:B0-----:R-:W-:-:S02]  /*37170*/  IADD3 R19, P4, PT, R4, R3, RZ ;  /* 0x0000000304137210 */ /* 0x001fc40007f9e0ff */
[----:B-1----:R-:W-:-:S03]  /*37180*/  LEA.HI.X.SX32 R20, R8, R2, 0x1, P5 ;  /* 0x0000000208147211 */ /* 0x002fc600028f0eff */
[----:B------:R0:W-:Y:S04]  /*37190*/  STL [R1+0x1fbc], R19 ;  /* 0x001fbc1301007387 */ /* 0x0001e80000100800 */
[----:B------:R-:W4:Y:S04]  /*371a0*/  LDL.LU R8, [R1+0x134] ;  /* 0x0001340001087983 */ /* 0x000f280000300800 */
[----:B------:R1:W-:Y:S01]  /*371b0*/  STL [R1+0x1f90], R20 ;  /* 0x001f901401007387 */ /* 0x0003e20000100800 */
[----:B0-----:R-:W-:Y:S02]  /*371c0*/  IADD3 R19, P5, PT, R17, R3, RZ ;  /* 0x0000000311137210 */ /* 0x001fe40007fbe0ff */
        /* <DEDUP_REMOVED lines=12> */
[----:B------:R-:W-:Y:S01]  /*37290*/  STL [R1+0x1fa8], R20 ;  /* 0x001fa81401007387 */ /* 0x000fe20000100800 */
[----:B------:R-:W-:Y:S02]  /*372a0*/  IADD3 R18, P2, PT, R16, R3, RZ ;  /* 0x0000000310127210 */ /* 0x000fe40007f5e0ff */
[-C--:B0-----:R-:W-:Y:S02]  /*372b0*/  LEA.HI.X.SX32 R19, R5, R2.reuse, 0x1, P3 ;  /* 0x0000000205137211 */ /* 0x081fe400018f0eff */
        /* <DEDUP_REMOVED lines=21> */
[----:B------:R2:W-:Y:S04]  /*37410*/  STL [R1+0x1ffc], R18 ;  /* 0x001ffc1201007387 */ /* 0x0005e80000100800 */
[----:B------:R3:W-:Y:S01]  /*37420*/  STL [R1+0x1fd0], R17 ;  /* 0x001fd01101007387 */ /* 0x0007e20000100800 */
[-C--:B------:R-:W-:Y:S02]  /*37430*/  LEA.HI.X.SX32 R16, R16, R2.reuse, 0x1, P2 ;  /* 0x0000000210107211 */ /* 0x080fe400010f0eff */
[-C--:B------:R-:W-:Y:S02]  /*37440*/  LEA.HI.X.SX32 R14, R14, R2.reuse, 0x1, P4 ;  /* 0x000000020e0e7211 */ /* 0x080fe400020f0eff */
[----:B------:R-:W-:Y:S02]  /*37450*/  LEA.HI.X.SX32 R12, R12, R2, 0x1, P6 ;  /* 0x000000020c0c7211 */ /* 0x000fe400030f0eff */
[----:B--2---:R-:W-:-:S05]  /*37460*/  IADD3 R18, P1, PT, R11, R3, RZ ;  /* 0x000000030b127210 */ /* 0x004fca0007f3e0ff */
[----:B------:R0:W-:Y:S01]  /*37470*/  STL [R1+0x2004], R18 ;  /* 0x0020041201007387 */ /* 0x0001e20000100800 */
[----:B---3--:R-:W-:-:S03]  /*37480*/  IADD3 R17, P2, PT, R10, R3, RZ ;  /* 0x000000030a117210 */ /* 0x008fc60007f5e0ff */
[----:B0-----:R-:W2:Y:S04]  /*37490*/  LDL.LU R18, [R1+0x110] ;  /* 0x0001100001127983 */ /* 0x001ea80000300800 */
[----:B------:R0:W-:Y:S04]  /*374a0*/  STL [R1+0x1fd8], R16 ;  /* 0x001fd81001007387 */ /* 0x0001e80000100800 */
[----:B------:R1:W-:Y:S01]  /*374b0*/  STL [R1+0x200c], R17 ;  /* 0x00200c1101007387 */ /* 0x0003e20000100800 */
[----:B0-----:R-:W-:Y:S02]  /*374c0*/  LEA.HI.X.SX32 R16, R15, R2, 0x1, P3 ;  /* 0x000000020f107211 */ /* 0x001fe400018f0eff */
[-C--:B----4-:R-:W-:Y:S01]  /*374d0*/  IADD3 R15, P3, PT, R9, R3.reuse, RZ ;  /* 0x00000003090f7210 */ /* 0x090fe20007f7e0ff */
[----:B-1----:R-:W3:Y:S04]  /*374e0*/  LDL.LU R17, [R1+0x108] ;  /* 0x0001080001117983 */ /* 0x002ee80000300800 */
[----:B------:R0:W-:Y:S04]  /*374f0*/  STL [R1+0x1fe0], R16 ;  /* 0x001fe01001007387 */ /* 0x0001e80000100800 */
[----:B------:R1:W-:Y:S04]  /*37500*/  STL [R1+0x2014], R15 ;  /* 0x0020140f01007387 */ /* 0x0003e80000100800 */
[----:B0-----:R-:W4:Y:S01]  /*37510*/  LDL.LU R16, [R1+0x104] ;  /* 0x0001040001107983 */ /* 0x001f220000300800 */
[----:B-1----:R-:W-:-:S03]  /*37520*/  IADD3 R15, P4, PT, R8, R3, RZ ;  /* 0x00000003080f7210 */ /* 0x002fc60007f9e0ff */
[----:B------:R0:W-:Y:S04]  /*37530*/  STL [R1+0x1fe8], R14 ;  /* 0x001fe80e01007387 */ /* 0x0001e80000100800 */
[----:B------:R1:W-:Y:S01]  /*37540*/  STL [R1+0x201c], R15 ;  /* 0x00201c0f01007387 */ /* 0x0003e20000100800 */
[----:B0-----:R-:W-:Y:S02]  /*37550*/  LEA.HI.X.SX32 R14, R13, R2, 0x1, P5 ;  /* 0x000000020d0e7211 */ /* 0x001fe400028f0eff */
[-C--:B------:R-:W-:Y:S01]  /*37560*/  IADD3 R13, P5, PT, R7, R3.reuse, RZ ;  /* 0x00000003070d7210 */ /* 0x080fe20007fbe0ff */
[----:B-1----:R-:W4:Y:S04]  /*37570*/  LDL.LU R15, [R1+0x100] ;  /* 0x00010000010f7983 */ /* 0x002f280000300800 */
[----:B------:R0:W-:Y:S04]  /*37580*/  STL [R1+0x1ff0], R14 ;  /* 0x001ff00e01007387 */ /* 0x0001e80000100800 */
[----:B------:R1:W-:Y:S04]  /*37590*/  STL [R1+0x2024], R13 ;  /* 0x0020240d01007387 */ /* 0x0003e80000100800 */
[----:B0-----:R-:W4:Y:S01]  /*375a0*/  LDL.LU R14, [R1+0xfc] ;  /* 0x0000fc00010e7983 */ /* 0x001f220000300800 */
[----:B-1----:R-:W-:-:S03]  /*375b0*/  IADD3 R13, P6, PT, R6, R3, RZ ;  /* 0x00000003060d7210 */ /* 0x002fc60007fde0ff */
[----:B------:R0:W-:Y:S04]  /*375c0*/  STL [R1+0x1ff8], R12 ;  /* 0x001ff80c01007387 */ /* 0x0001e80000100800 */
[----:B------:R1:W-:Y:S01]  /*375d0*/  STL [R1+0x202c], R13 ;  /* 0x00202c0d01007387 */ /* 0x0003e20000100800 */
[-C--:B0-----:R-:W-:Y:S02]  /*375e0*/  LEA.HI.X.SX32 R12, R11, R2.reuse, 0x1, P1 ;  /* 0x000000020b0c7211 */ /* 0x081fe400008f0eff */
[----:B------:R-:W-:Y:S01]  /*375f0*/  LEA.HI.X.SX32 R10, R10, R2, 0x1, P2 ;  /* 0x000000020a0a7211 */ /* 0x000fe200010f0eff */
[----:B-1----:R-:W4:Y:S04]  /*37600*/  LDL.LU R13, [R1+0xf8] ;  /* 0x0000f800010d7983 */ /* 0x002f280000300800 */
[----:B------:R0:W-:Y:S01]  /*37610*/  STL [R1+0x2000], R12 ;  /* 0x0020000c01007387 */ /* 0x0001e20000100800 */
[----:B------:R-:W-:-:S03]  /*37620*/  IADD3 R11, P1, PT, R5, R3, RZ ;  /* 0x00000003050b7210 */ /* 0x000fc60007f3e0ff */
[----:B0-----:R-:W4:Y:S04]  /*37630*/  LDL.LU R12, [R1+0xf4] ;  /* 0x0000f400010c7983 */ /* 0x001f280000300800 */
[----:B------:R0:W-:Y:S04]  /*37640*/  STL [R1+0x2034], R11 ;  /* 0x0020340b01007387 */ /* 0x0001e80000100800 */
[----:B------:R1:W-:Y:S01]  /*37650*/  STL [R1+0x2008], R10 ;  /* 0x0020080a01007387 */ /* 0x0003e20000100800 */
[----:B------:R-:W-:-:S03]  /*37660*/  IADD3 R20, P2, PT, R4, R3, RZ ;  /* 0x0000000304147210 */ /* 0x000fc60007f5e0ff */
[----:B0-----:R-:W4:Y:S01]  /*37670*/  LDL.LU R11, [R1+0xec] ;  /* 0x0000ec00010b7983 */ /* 0x001f220000300800 */
[----:B-1----:R-:W-:-:S03]  /*37680*/  LEA.HI.X.SX32 R10, R9, R2, 0x1, P3 ;  /* 0x00000002090a7211 */ /* 0x002fc600018f0eff */
[----:B------:R-:W-:Y:S04]  /*37690*/  STL [R1+0x203c], R20 ;  /* 0x00203c1401007387 */ /* 0x000fe80000100800 */
[----:B------:R0:W-:Y:S01]  /*376a0*/  STL [R1+0x2010], R10 ;  /* 0x0020100a01007387 */ /* 0x0001e20000100800 */
[----:B------:R-:W-:-:S03]  /*376b0*/  IADD3 R9, P3, PT, R19, R3, RZ ;  /* 0x0000000313097210 */ /* 0x000fc60007f7e0ff */
[----:B0-----:R-:W4:Y:S01]  /*376c0*/  LDL.LU R10, [R1+0xe4] ;  /* 0x0000e400010a7983 */ /* 0x001f220000300800 */
[----:B------:R-:W-:-:S03]  /*376d0*/  LEA.HI.X.SX32 R20, R8, R2, 0x1, P4 ;  /* 0x0000000208147211 */ /* 0x000fc600020f0eff */
[----:B------:R0:W-:Y:S04]  /*376e0*/  STL [R1+0x2044], R9 ;  /* 0x0020440901007387 */ /* 0x0001e80000100800 */
[----:B0-----:R-:W4:Y:S01]  /*376f0*/  LDL.LU R9, [R1+0xe0] ;  /* 0x0000e00001097983 */ /* 0x001f220000300800 */
[----:B------:R-:W-:-:S03]  /*37700*/  IADD3 R8, P4, PT, R28, R3, RZ ;  /* 0x000000031c087210 */ /* 0x000fc60007f9e0ff */
[----:B------:R0:W-:Y:S04]  /*37710*/  STL [R1+0x2018], R20 ;  /* 0x0020181401007387 */ /* 0x0001e80000100800 */
[----:B------:R1:W-:Y:S01]  /*37720*/  STL [R1+0x204c], R8 ;  /* 0x00204c0801007387 */ /* 0x0003e20000100800 */
[-C--:B0-----:R-:W-:Y:S02]  /*37730*/  LEA.HI.X.SX32 R20, R7, R2.reuse, 0x1, P5 ;  /* 0x0000000207147211 */ /* 0x081fe400028f0eff */
[----:B------:R-:W-:Y:S01]  /*37740*/  IADD3 R7, P5, PT, R29, R3, RZ ;  /* 0x000000031d077210 */ /* 0x000fe20007fbe0ff */
[----:B-1----:R-:W4:Y:S04]  /*37750*/  LDL.LU R8, [R1+0xdc] ;  /* 0x0000dc0001087983 */ /* 0x002f280000300800 */
[----:B------:R-:W-:Y:S04]  /*37760*/  STL [R1+0x2020], R20 ;  /* 0x0020201401007387 */ /* 0x000fe80000100800 */
[----:B------:R0:W-:Y:S04]  /*37770*/  STL [R1+0x2054], R7 ;  /* 0x0020540701007387 */ /* 0x0001e80000100800 */
[----:B0-----:R-:W4:Y:S01]  /*37780*/  LDL.LU R7, [R1+0xd4] ;  /* 0x0000d40001077983 */ /* 0x001f220000300800 */
[----:B------:R-:W-:-:S02]  /*37790*/  LEA.HI.X.SX32 R6, R6, R2, 0x1, P6 ;  /* 0x0000000206067211 */ /* 0x000fc400030f0eff */
[----:B------:R-:W-:-:S03]  /*377a0*/  LEA.HI.X.SX32 R5, R5, R2, 0x1, P1 ;  /* 0x0000000205057211 */ /* 0x000fc600008f0eff */
[----:B------:R0:W-:Y:S01]  /*377b0*/  STL [R1+0x2028], R6 ;  /* 0x0020280601007387 */ /* 0x0001e20000100800 */
[----:B------:R-:W-:-:S03]  /*377c0*/  LEA.HI.X.SX32 R4, R4, R2, 0x1, P2 ;  /* 0x0000000204047211 */ /* 0x000fc600010f0eff */
[----:B0-----:R-:W4:Y:S01]  /*377d0*/  LDL.LU R6, [R1+0xcc] ;  /* 0x0000cc0001067983 */ /* 0x001f220000300800 */
[-C--:B------:R-:W-:Y:S02]  /*377e0*/  LEA.HI.X.SX32 R21, R19, R2.reuse, 0x1, P3 ;  /* 0x0000000213157211 */ /* 0x080fe400018f0eff */
        /* <DEDUP_REMOVED lines=11> */
[----:B------:R1:W-:Y:S04]  /*378a0*/  STL [R1+0x2040], R21 ;  /* 0x0020401501007387 */ /* 0x0003e80000100800 */
[----:B------:R-:W4:Y:S01]  /*378b0*/  LDL.LU R28, [R1+0xbc] ;  /* 0x0000bc00011c7983 */ /* 0x000f220000300800 */
[----:B0-----:R-:W-:-:S05]  /*378c0*/  IADD3 R20, P3, PT, R15, R3, RZ ;  /* 0x000000030f147210 */ /* 0x001fca0007f7e0ff */
[----:B------:R-:W-:Y:S04]  /*378d0*/  STL [R1+0x2074], R20 ;  /* 0x0020741401007387 */ /* 0x000fe80000100800 */
[----:B------:R0:W-:Y:S01]  /*378e0*/  STL [R1+0x2048], R19 ;  /* 0x0020481301007387 */ /* 0x0001e20000100800 */
[----:B-1----:R-:W-:-:S05]  /*378f0*/  IADD3 R21, P4, PT, R14, R3, RZ ;  /* 0x000000030e157210 */ /* 0x002fca0007f9e0ff */
[----:B------:R-:W-:Y:S01]  /*37900*/  STL [R1+0x207c], R21 ;  /* 0x00207c1501007387 */ /* 0x000fe20000100800 */
[----:B0-----:R-:W-:-:S03]  /*37910*/  LEA.HI.X.SX32 R19, R29, R2, 0x1, P5 ;  /* 0x000000021d137211 */ /* 0x001fc600028f0eff */
[----:B------:R-:W4:Y:S04]  /*37920*/  LDL.LU R29, [R1+0xb8] ;  /* 0x0000b800011d7983 */ /* 0x000f280000300800 */
[----:B------:R0:W-:Y:S01]  /*37930*/  STL [R1+0x2050], R19 ;  /* 0x0020501301007387 */ /* 0x0001e20000100800 */
[----:B------:R-:W-:Y:S02]  /*37940*/  IADD3 R20, P5, PT, R13, R3, RZ ;  /* 0x000000030d147210 */ /* 0x000fe40007fbe0ff */
[----:B0-----:R-:W-:-:S03]  /*37950*/  LEA.HI.X.SX32 R19, R18, R2, 0x1, P6 ;  /* 0x0000000212137211 */ /* 0x001fc600030f0eff */
[----:B------:R-:W-:Y:S01]  /*37960*/  STL [R1+0x2084], R20 ;  /* 0x0020841401007387 */ /* 0x000fe20000100800 */
[----:B------:R-:W-:-:S03]  /*37970*/  IADD3 R18, P6, PT, R12, R3, RZ ;  /* 0x000000030c127210 */ /* 0x000fc60007fde0ff */
[----:B------:R-:W-:Y:S04]  /*37980*/  STL [R1+0x2058], R19 ;  /* 0x0020581301007387 */ /* 0x000fe80000100800 */
[----:B------:R-:W4:Y:S01]  /*37990*/  LDL.LU R22, [R1+0xb4] ;  /* 0x0000b40001167983 */ /* 0x000f220000300800 */
[----:B------:R-:W-:-:S03]  /*379a0*/  LEA.HI.X.SX32 R17, R17, R2, 0x1, P1 ;  /* 0x0000000211117211 */ /* 0x000fc600008f0eff */
[----:B------:R0:W-:Y:S01]  /*379b0*/  STL [R1+0x208c], R18 ;  /* 0x00208c1201007387 */ /* 0x0001e20000100800 */
[----:B------:R-:W-:-:S03]  /*379c0*/  LEA.HI.X.SX32 R16, R16, R2, 0x1, P2 ;  /* 0x0000000210107211 */ /* 0x000fc600010f0eff */
[----:B------:R1:W-:Y:S01]  /*379d0*/  STL [R1+0x2060], R17 ;  /* 0x0020601101007387 */ /* 0x0003e20000100800 */
[----:B0-----:R-:W-:-:S05]  /*379e0*/  IADD3 R18, P1, PT, R11, R3, RZ ;  /* 0x000000030b127210 */ /* 0x001fca0007f3e0ff */
[----:B------:R-:W-:Y:S04]  /*379f0*/  STL [R1+0x2094], R18 ;  /* 0x0020941201007387 */ /* 0x000fe80000100800 */
[----:B------:R-:W4:Y:S04]  /*37a00*/  LDL.LU R21, [R1+0xb0] ;  /* 0x0000b00001157983 */ /* 0x000f280000300800 */
[----:B------:R0:W-:Y:S01]  /*37a10*/  STL [R1+0x2068], R16 ;  /* 0x0020681001007387 */ /* 0x0001e20000100800 */
[----:B-1----:R-:W-:Y:S02]  /*37a20*/  IADD3 R17, P2, PT, R10, R3, RZ ;  /* 0x000000030a117210 */ /* 0x002fe40007f5e0ff */
[----:B0-----:R-:W-:-:S03]  /*37a30*/  LEA.HI.X.SX32 R16, R15, R2, 0x1, P3 ;  /* 0x000000020f107211 */ /* 0x001fc600018f0eff */
[----:B------:R-:W-:Y:S01]  /*37a40*/  STL [R1+0x209c], R17 ;  /* 0x00209c1101007387 */ /* 0x000fe20000100800 */
[-C--:B------:R-:W-:Y:S02]  /*37a50*/  LEA.HI.X.SX32 R14, R14, R2.reuse, 0x1, P4 ;  /* 0x000000020e0e7211 */ /* 0x080fe400020f0eff */
[----:B------:R-:W-:Y:S01]  /*37a60*/  IADD3 R15, P3, PT, R9, R3, RZ ;  /* 0x00000003090f7210 */ /* 0x000fe20007f7e0ff */
[----:B------:R-:W-:Y:S04]  /*37a70*/  STL [R1+0x2070], R16 ;  /* 0x0020701001007387 */ /* 0x000fe80000100800 */
[----:B------:R-:W4:Y:S04]  /*37a80*/  LDL.LU R20, [R1+0xa8] ;  /* 0x0000a80001147983 */ /* 0x000f280000300800 */
        /* <DEDUP_REMOVED lines=9> */
[----:B------:R-:W-:Y:S04]  /*37b20*/  STL [R1+0x20b4], R14 ;  /* 0x0020b40e01007387 */ /* 0x000fe80000100800 */
[----:B------:R-:W-:Y:S04]  /*37b30*/  STL [R1+0x2088], R13 ;  /* 0x0020880d01007387 */ /* 0x000fe80000100800 */
[----:B------:R-:W4:Y:S01]  /*37b40*/  LDL.LU R18, [R1+0x98] ;  /* 0x0000980001127983 */ /* 0x000f220000300800 */
[----:B------:R-:W-:Y:S02]  /*37b50*/  LEA.HI.X.SX32 R11, R11, R2, 0x1, P1 ;  /* 0x000000020b0b7211 */ /* 0x000fe400008f0eff */
[----:B------:R-:W-:-:S05]  /*37b60*/  IADD3 R12, P6, PT, R6, R3, RZ ;  /* 0x00000003060c7210 */ /* 0x000fca0007fde0ff */
[----:B------:R-:W-:Y:S04]  /*37b70*/  STL [R1+0x20bc], R12 ;  /* 0x0020bc0c01007387 */ /* 0x000fe80000100800 */
[----:B------:R0:W-:Y:S01]  /*37b80*/  STL [R1+0x2090], R11 ;  /* 0x0020900b01007387 */ /* 0x0001e20000100800 */
[-C--:B------:R-:W-:Y:S02]  /*37b90*/  LEA.HI.X.SX32 R9, R9, R2.reuse, 0x1, P3 ;  /* 0x0000000209097211 */ /* 0x080fe400018f0eff */
[-C--:B0-----:R-:W-:Y:S02]  /*37ba0*/  LEA.HI.X.SX32 R11, R10, R2.reuse, 0x1, P2 ;  /* 0x000000020a0b7211 */ /* 0x081fe400010f0eff */
[----:B------:R-:W-:Y:S02]  /*37bb0*/  LEA.HI.X.SX32 R7, R7, R2, 0x1, P5 ;  /* 0x0000000207077211 */ /* 0x000fe400028f0eff */
[----:B--2---:R-:W-:-:S05]  /*37bc0*/  IADD3 R12, P1, PT, R5, R3, RZ ;  /* 0x00000003050c7210 */ /* 0x004fca0007f3e0ff */
[----:B------:R-:W-:Y:S04]  /*37bd0*/  STL [R1+0x20c4], R12 ;  /* 0x0020c40c01007387 */ /* 0x000fe80000100800 */
[----:B------:R-:W2:Y:S04]  /*37be0*/  LDL.LU R17, [R1+0x94] ;  /* 0x0000940001117983 */ /* 0x000ea80000300800 */
[----:B------:R-:W-:Y:S01]  /*37bf0*/  STL [R1+0x2098], R11 ;  /* 0x0020980b01007387 */ /* 0x000fe20000100800 */
[----:B---3--:R-:W-:-:S05]  /*37c00*/  IADD3 R10, P2, PT, R4, R3, RZ ;  /* 0x00000003040a7210 */ /* 0x008fca0007f5e0ff */
[----:B------:R4:W-:Y:S04]  /*37c10*/  STL [R1+0x20cc], R10 ;  /* 0x0020cc0a01007387 */ /* 0x0009e80000100800 */
[----:B------:R-:W3:Y:S04]  /*37c20*/  LDL.LU R16, [R1+0x90] ;  /* 0x0000900001107983 */ /* 0x000ee80000300800 */
[----:B------:R0:W-:Y:S04]  /*37c30*/  STL [R1+0x20a0], R9 ;  /* 0x0020a00901007387 */ /* 0x0001e80000100800 */
[----:B------:R-:W3:Y:S01]  /*37c40*/  LDL.LU R15, [R1+0x8c] ;  /* 0x00008c00010f7983 */ /* 0x000ee20000300800 */
[----:B----4-:R-:W-:-:S02]  /*37c50*/  IADD3 R10, P3, PT, R28, R3, RZ ;  /* 0x000000031c0a7210 */ /* 0x010fc40007f7e0ff */
[----:B0-----:R-:W-:-:S03]  /*37c60*/  LEA.HI.X.SX32 R9, R8, R2, 0x1, P4 ;  /* 0x0000000208097211 */ /* 0x001fc600020f0eff */
[----:B------:R-:W-:Y:S04]  /*37c70*/  STL [R1+0x20d4], R10 ;  /* 0x0020d40a01007387 */ /* 0x000fe80000100800 */
[----:B------:R-:W4:Y:S04]  /*37c80*/  LDL.LU R14, [R1+0x88] ;  /* 0x00008800010e7983 */ /* 0x000f280000300800 */
[----:B------:R-:W-:Y:S04]  /*37c90*/  STL [R1+0x20a8], R9 ;  /* 0x0020a80901007387 */ /* 0x000fe80000100800 */
[----:B------:R-:W4:Y:S01]  /*37ca0*/  LDL.LU R13, [R1+0x84] ;  /* 0x00008400010d7983 */ /* 0x000f220000300800 */
[----:B------:R-:W-:-:S05]  /*37cb0*/  IADD3 R8, P4, PT, R29, R3, RZ ;  /* 0x000000031d087210 */ /* 0x000fca0007f9e0ff */
[----:B------:R0:W-:Y:S04]  /*37cc0*/  STL [R1+0x20dc], R8 ;  /* 0x0020dc0801007387 */ /* 0x0001e80000100800 */
[----:B------:R-:W4:Y:S04]  /*37cd0*/  LDL.LU R12, [R1+0x7c] ;  /* 0x00007c00010c7983 */ /* 0x000f280000300800 */
[----:B------:R1:W-:Y:S04]  /*37ce0*/  STL [R1+0x20b0], R7 ;  /* 0x0020b00701007387 */ /* 0x0003e80000100800 */
[----:B------:R-:W4:Y:S01]  /*37cf0*/  LDL.LU R11, [R1+0x74] ;  /* 0x00007400010b7983 */ /* 0x000f220000300800 */
[----:B------:R-:W-:-:S02]  /*37d00*/  LEA.HI.X.SX32 R5, R5, R2, 0x1, P1 ;  /* 0x0000000205057211 */ /* 0x000fc400008f0eff */
[----:B0-----:R-:W-:Y:S02]  /*37d10*/  IADD3 R8, P5, PT, R22, R3, RZ ;  /* 0x0000000316087210 */ /* 0x001fe40007fbe0ff */
[----:B-1----:R-:W-:-:S03]  /*37d20*/  LEA.HI.X.SX32 R7, R6, R2, 0x1, P6 ;  /* 0x0000000206077211 */ /* 0x002fc600030f0eff */
[----:B------:R0:W-:Y:S04]  /*37d30*/  STL [R1+0x20e4], R8 ;  /* 0x0020e40801007387 */ /* 0x0001e80000100800 */
[----:B------:R-:W4:Y:S04]  /*37d40*/  LDL.LU R10, [R1+0x70] ;  /* 0x00007000010a7983 */ /* 0x000f280000300800 */
[----:B------:R1:W-:Y:S04]  /*37d50*/  STL [R1+0x20b8], R7 ;  /* 0x0020b80701007387 */ /* 0x0003e80000100800 */
[----:B------:R-:W4:Y:S01]  /*37d60*/  LDL.LU R9, [R1+0x68] ;  /* 0x0000680001097983 */ /* 0x000f220000300800 */
[----:B------:R-:W-:-:S05]  /*37d70*/  IADD3 R6, P6, PT, R21, R3, RZ ;  /* 0x0000000315067210 */ /* 0x000fca0007fde0ff */
[----:B------:R-:W-:Y:S04]  /*37d80*/  STL [R1+0x20ec], R6 ;  /* 0x0020ec0601007387 */ /* 0x000fe80000100800 */
[----:B0-----:R-:W4:Y:S04]  /*37d90*/  LDL.LU R8, [R1+0x64] ;  /* 0x0000640001087983 */ /* 0x001f280000300800 */
[----:B------:R0:W-:Y:S04]  /*37da0*/  STL [R1+0x20c0], R5 ;  /* 0x0020c00501007387 */ /* 0x0001e80000100800 */
[----:B-1----:R-:W4:Y:S01]  /*37db0*/  LDL.LU R7, [R1+0x60] ;  /* 0x0000600001077983 */ /* 0x002f220000300800 */
[----:B------:R-:W-:-:S02]  /*37dc0*/  LEA.HI.X.SX32 R24, R28, R2, 0x1, P3 ;  /* 0x000000021c187211 */ /* 0x000fc400018f0eff */
[----:B0-----:R-:W-:Y:S02]  /*37dd0*/  LEA.HI.X.SX32 R5, R4, R2, 0x1, P2 ;  /* 0x0000000204057211 */ /* 0x001fe400010f0eff */
[----:B------:R-:W-:-:S05]  /*37de0*/  IADD3 R6, P1, PT, R20, R3, RZ ;  /* 0x0000000314067210 */ /* 0x000fca0007f3e0ff */
[----:B------:R0:W-:Y:S04]  /*37df0*/  STL [R1+0x20f4], R6 ;  /* 0x0020f40601007387 */ /* 0x0001e80000100800 */
[----:B0-----:R-:W4:Y:S04]  /*37e00*/  LDL.LU R6, [R1+0x58] ;  /* 0x0000580001067983 */ /* 0x001f280000300800 */
[----:B------:R0:W-:Y:S01]  /*37e10*/  STL [R1+0x20c8], R5 ;  /* 0x0020c80501007387 */ /* 0x0001e20000100800 */
[----:B------:R-:W-:-:S03]  /*37e20*/  IADD3 R4, P2, PT, R19, R3, RZ ;  /* 0x0000000313047210 */ /* 0x000fc60007f5e0ff */
[----:B0-----:R-:W4:Y:S04]  /*37e30*/  LDL.LU R5, [R1+0x4c] ;  /* 0x00004c0001057983 */ /* 0x001f280000300800 */
[----:B------:R0:W-:Y:S01]  /*37e40*/  STL [R1+0x20fc], R4 ;  /* 0x0020fc0401007387 */ /* 0x0001e20000100800 */
[----:B------:R-:W-:-:S03]  /*37e50*/  IADD3 R23, P3, PT, R18, R3, RZ ;  /* 0x0000000312177210 */ /* 0x000fc60007f7e0ff */
[----:B0-----:R-:W4:Y:S04]  /*37e60*/  LDL.LU R4, [R1+0x50] ;  /* 0x0000500001047983 */ /* 0x001f280000300800 */
[----:B------:R0:W-:Y:S04]  /*37e70*/  STL [R1+0x20d0], R24 ;  /* 0x0020d01801007387 */ /* 0x0001e80000100800 */
[----:B------:R-:W4:Y:S04]  /*37e80*/  LDL.LU R28, [R1+0x48] ;  /* 0x00004800011c7983 */ /* 0x000f280000300800 */
[----:B------:R2:W-:Y:S01]  /*37e90*/  STL [R1+0x2104], R23 ;  /* 0x0021041701007387 */ /* 0x0005e20000100800 */
[----:B0-----:R-:W-:-:S03]  /*37ea0*/  LEA.HI.X.SX32 R24, R29, R2, 0x1, P4 ;  /* 0x000000021d187211 */ /* 0x001fc600020f0eff */
[----:B------:R-:W4:Y:S01]  /*37eb0*/  LDL.LU R29, [R1+0x40] ;  /* 0x00004000011d7983 */ /* 0x000f220000300800 */
[----:B------:R-:W-:-:S03]  /*37ec0*/  LEA.HI.X.SX32 R22, R22, R2, 0x1, P5 ;  /* 0x0000000216167211 */ /* 0x000fc600028f0eff */
[----:B------:R3:W-:Y:S01]  /*37ed0*/  STL [R1+0x20d8], R24 ;  /* 0x0020d81801007387 */ /* 0x0007e20000100800 */
[----:B------:R-:W-:Y:S02]  /*37ee0*/  LEA.HI.X.SX32 R19, R19, R2, 0x1, P2 ;  /* 0x0000000213137211 */ /* 0x000fe400010f0eff */
[----:B--2---:R-:W-:-:S05]  /*37ef0*/  IADD3 R23, P4, PT, R17, R3, RZ ;  /* 0x0000000311177210 */ /* 0x004fca0007f9e0ff */
[----:B------:R0:W-:Y:S04]  /*37f00*/  STL [R1+0x210c], R23 ;  /* 0x00210c1701007387 */ /* 0x0001e80000100800 */
[----:B------:R1:W-:Y:S01]  /*37f10*/  STL [R1+0x20e0], R22 ;  /* 0x0020e01601007387 */ /* 0x0003e20000100800 */
[-C--:B---3--:R-:W-:Y:S02]  /*37f20*/  IADD3 R24, P5, PT, R16, R3.reuse, RZ ;  /* 0x0000000310187210 */ /* 0x088fe40007fbe0ff */
[-C--:B0-----:R-:W-:Y:S02]  /*37f30*/  LEA.HI.X.SX32 R23, R21, R2.reuse, 0x1, P6 ;  /* 0x0000000215177211 */ /* 0x081fe400030f0eff */
[-C--:B-1----:R-:W-:Y:S02]  /*37f40*/  IADD3 R22, P6, PT, R15, R3.reuse, RZ ;  /* 0x000000030f167210 */ /* 0x082fe40007fde0ff */
[----:B------:R-:W-:Y:S01]  /*37f50*/  LEA.HI.X.SX32 R21, R20, R2, 0x1, P1 ;  /* 0x0000000214157211 */ /* 0x000fe200008f0eff */
[----:B------:R-:W-:Y:S04]  /*37f60*/  STL [R1+0x2114], R24 ;  /* 0x0021141801007387 */ /* 0x000fe80000100800 */
[----:B------:R-:W-:Y:S04]  /*37f70*/  STL [R1+0x20e8], R23 ;  /* 0x0020e81701007387 */ /* 0x000fe80000100800 */
[----:B------:R-:W-:Y:S04]  /*37f80*/  STL [R1+0x211c], R22 ;  /* 0x00211c1601007387 */ /* 0x000fe80000100800 */
[----:B------:R0:W-:Y:S01]  /*37f90*/  STL [R1+0x20f0], R21 ;  /* 0x0020f01501007387 */ /* 0x0001e20000100800 */
[----:B----4-:R-:W-:-:S02]  /*37fa0*/  IADD3 R20, P1, PT, R14, R3, RZ ;  /* 0x000000030e147210 */ /* 0x010fc40007f3e0ff */
[----:B0-----:R-:W-:-:S03]  /*37fb0*/  IADD3 R21, P2, PT, R13, R3, RZ ;  /* 0x000000030d157210 */ /* 0x001fc60007f5e0ff */
[----:B------:R0:W-:Y:S04]  /*37fc0*/  STL [R1+0x2124], R20 ;  /* 0x0021241401007387 */ /* 0x0001e80000100800 */
[----:B------:R1:W-:Y:S04]  /*37fd0*/  STL [R1+0x20f8], R19 ;  /* 0x0020f81301007387 */ /* 0x0003e80000100800 */
[----:B------:R-:W-:Y:S01]  /*37fe0*/  STL [R1+0x212c], R21 ;  /* 0x00212c1501007387 */ /* 0x000fe20000100800 */
[-C--:B------:R-:W-:Y:S02]  /*37ff0*/  LEA.HI.X.SX32 R16, R16, R2.reuse, 0x1, P5 ;  /* 0x0000000210107211 */ /* 0x080fe400028f0eff */
[----:B0-----:R-:W-:-:S02]  /*38000*/  LEA.HI.X.SX32 R20, R18, R2, 0x1, P3 ;  /* 0x0000000212147211 */ /* 0x001fc400018f0eff */
[-C--:B------:R-:W-:Y:S02]  /*38010*/  LEA.HI.X.SX32 R18, R17, R2.reuse, 0x1, P4 ;  /* 0x0000000211127211 */ /* 0x080fe400020f0eff */
[-C--:B-1----:R-:W-:Y:S02]  /*38020*/  IADD3 R19, P3, PT, R12, R3.reuse, RZ ;  /* 0x000000030c137210 */ /* 0x082fe40007f7e0ff */
[----:B------:R-:W-:Y:S01]  /*38030*/  IADD3 R17, P4, PT, R11, R3, RZ ;  /* 0x000000030b117210 */ /* 0x000fe20007f9e0ff */
[----:B------:R-:W-:Y:S04]  /*38040*/  STL [R1+0x2100], R20 ;  /* 0x0021001401007387 */ /* 0x000fe80000100800 */
[----:B------:R-:W-:Y:S04]  /*38050*/  STL [R1+0x2134], R19 ;  /* 0x0021341301007387 */ /* 0x000fe80000100800 */
[----:B------:R-:W-:Y:S04]  /*38060*/  STL [R1+0x2108], R18 ;  /* 0x0021081201007387 */ /* 0x000fe80000100800 */
[----:B------:R0:W-:Y:S04]  /*38070*/  STL [R1+0x213c], R17 ;  /* 0x00213c1101007387 */ /* 0x0001e80000100800 */
[----:B------:R1:W-:Y:S01]  /*38080*/  STL [R1+0x2110], R16 ;  /* 0x0021101001007387 */ /* 0x0003e20000100800 */
[----:B------:R-:W-:-:S02]  /*38090*/  LEA.HI.X.SX32 R13, R13, R2, 0x1, P2 ;  /* 0x000000020d0d7211 */ /* 0x000fc400010f0eff */
[-C--:B0-----:R-:W-:Y:S02]  /*380a0*/  LEA.HI.X.SX32 R17, R15, R2.reuse, 0x1, P6 ;  /* 0x000000020f117211 */ /* 0x081fe400030f0eff */
[-C--:B------:R-:W-:Y:S02]  /*380b0*/  IADD3 R18, P5, PT, R10, R3.reuse, RZ ;  /* 0x000000030a127210 */ /* 0x080fe40007fbe0ff */
[-C--:B------:R-:W-:Y:S02]  /*380c0*/  LEA.HI.X.SX32 R15, R14, R2.reuse, 0x1, P1 ;  /* 0x000000020e0f7211 */ /* 0x080fe400008f0eff */
[----:B-1----:R-:W-:Y:S01]  /*380d0*/  IADD3 R16, P6, PT, R9, R3, RZ ;  /* 0x0000000309107210 */ /* 0x002fe20007fde0ff */
[----:B------:R-:W-:Y:S04]  /*380e0*/  STL [R1+0x2144], R18 ;  /* 0x0021441201007387 */ /* 0x000fe80000100800 */
[----:B------:R-:W-:Y:S04]  /*380f0*/  STL [R1+0x2118], R17 ;  /* 0x0021181101007387 */ /* 0x000fe80000100800 */
[----:B------:R-:W-:Y:S04]  /*38100*/  STL [R1+0x214c], R16 ;  /* 0x00214c1001007387 */ /* 0x000fe80000100800 */
[----:B------:R0:W-:Y:S01]  /*38110*/  STL [R1+0x2120], R15 ;  /* 0x0021200f01007387 */ /* 0x0001e20000100800 */
[----:B------:R-:W-:-:S02]  /*38120*/  LEA.HI.X.SX32 R10, R10, R2, 0x1, P5 ;  /* 0x000000020a0a7211 */ /* 0x000fc400028f0eff */
[-C--:B------:R-:W-:Y:S02]  /*38130*/  IADD3 R14, P1, PT, R8, R3.reuse, RZ ;  /* 0x00000003080e7210 */ /* 0x080fe40007f3e0ff */
[----:B0-----:R-:W-:-:S03]  /*38140*/  IADD3 R15, P2, PT, R7, R3, RZ ;  /* 0x00000003070f7210 */ /* 0x001fc60007f5e0ff */
[----:B------:R0:W-:Y:S04]  /*38150*/  STL [R1+0x2154], R14 ;  /* 0x0021540e01007387 */ /* 0x0001e80000100800 */
[----:B------:R1:W-:Y:S04]  /*38160*/  STL [R1+0x2128], R13 ;  /* 0x0021280d01007387 */ /* 0x0003e80000100800 */
[----:B------:R-:W-:Y:S01]  /*38170*/  STL [R1+0x2158], R15 ;  /* 0x0021580f01007387 */ /* 0x000fe20000100800 */
[-C--:B0-----:R-:W-:Y:S02]  /*38180*/  LEA.HI.X.SX32 R14, R12, R2.reuse, 0x1, P3 ;  /* 0x000000020c0e7211 */ /* 0x081fe400018f0eff */
[----:B------:R-:W-:-:S03]  /*38190*/  LEA.HI.X.SX32 R12, R11, R2, 0x1, P4 ;  /* 0x000000020b0c7211 */ /* 0x000fc600020f0eff */
[----:B------:R-:W-:Y:S01]  /*381a0*/  STL [R1+0x2130], R14 ;  /* 0x0021300e01007387 */ /* 0x000fe20000100800 */
[----:B-1----:R-:W-:-:S05]  /*381b0*/  IADD3 R13, P3, PT, R6, R3, RZ ;  /* 0x00000003060d7210 */ /* 0x002fca0007f7e0ff */
[----:B------:R-:W-:Y:S04]  /*381c0*/  STL [R1+0x215c], R13 ;  /* 0x00215c0d01007387 */ /* 0x000fe80000100800 */
[----:B------:R0:W-:Y:S01]  /*381d0*/  STL [R1+0x2138], R12 ;  /* 0x0021380c01007387 */ /* 0x0001e20000100800 */
[----:B------:R-:W-:-:S05]  /*381e0*/  IADD3 R11, P4, PT, R5, R3, RZ ;  /* 0x00000003050b7210 */ /* 0x000fca0007f9e0ff */
[----:B------:R1:W-:Y:S04]  /*381f0*/  STL [R1+0x2168], R11 ;  /* 0x0021680b01007387 */ /* 0x0003e80000100800 */
[----:B------:R2:W-:Y:S01]  /*38200*/  STL [R1+0x2140], R10 ;  /* 0x0021400a01007387 */ /* 0x0005e20000100800 */
[-C--:B0-----:R-:W-:Y:S02]  /*38210*/  IADD3 R12, P5, PT, R4, R3.reuse, RZ ;  /* 0x00000003040c7210 */ /* 0x081fe40007fbe0ff */
[-C--:B-1----:R-:W-:Y:S02]  /*38220*/  LEA.HI.X.SX32 R11, R9, R2.reuse, 0x1, P6 ;  /* 0x00000002090b7211 */ /* 0x082fe400030f0eff */
[-C--:B--2---:R-:W-:Y:S02]  /*38230*/  IADD3 R10, P6, PT, R28, R3.reuse, RZ ;  /* 0x000000031c0a7210 */ /* 0x084fe40007fde0ff */
[----:B------:R-:W-:Y:S01]  /*38240*/  LEA.HI.X.SX32 R9, R8, R2, 0x1, P1 ;  /* 0x0000000208097211 */ /* 0x000fe200008f0eff */
[----:B------:R-:W-:Y:S04]  /*38250*/  STL [R1+0x2160], R12 ;  /* 0x0021600c01007387 */ /* 0x000fe80000100800 */
[----:B------:R-:W-:Y:S04]  /*38260*/  STL [R1+0x2148], R11 ;  /* 0x0021480b01007387 */ /* 0x000fe80000100800 */
[----:B------:R-:W-:Y:S01]  /*38270*/  STL [R1+0x2164], R10 ;  /* 0x0021640a01007387 */ /* 0x000fe20000100800 */
[----:B------:R-:W-:-:S02]  /*38280*/  IADD3 R8, P1, PT, R29, R3, RZ ;  /* 0x000000031d087210 */ /* 0x000fc40007f3e0ff */
[-C--:B------:R-:W-:Y:S01]  /*38290*/  LEA.HI.X.SX32 R3, R7, R2.reuse, 0x1, P2 ;  /* 0x0000000207037211 */ /* 0x080fe200010f0eff */
[----:B------:R-:W-:Y:S01]  /*382a0*/  STL [R1+0x2150], R9 ;  /* 0x0021500901007387 */ /* 0x000fe20000100800 */
[----:B------:R-:W-:-:S03]  /*382b0*/  LEA.HI.X.SX32 R6, R6, R2, 0x1, P3 ;  /* 0x0000000206067211 */ /* 0x000fc600018f0eff */
[----:B------:R-:W-:Y:S01]  /*382c0*/  STL [R1+0x12e8], R8 ;  /* 0x0012e80801007387 */ /* 0x000fe20000100800 */
[----:B------:R-:W-:-:S03]  /*382d0*/  LEA.HI.X.SX32 R5, R5, R2, 0x1, P4 ;  /* 0x0000000205057211 */ /* 0x000fc600020f0eff */
[----:B------:R0:W-:Y:S04]  /*382e0*/  STL [R1+0x12d8], R3 ;  /* 0x0012d80301007387 */ /* 0x0001e80000100800 */
[----:B------:R-:W-:Y:S04]  /*382f0*/  STL [R1+0x12dc], R6 ;  /* 0x0012dc0601007387 */ /* 0x000fe80000100800 */
[----:B------:R-:W-:Y:S01]  /*38300*/  STL [R1+0x12ec], R5 ;  /* 0x0012ec0501007387 */ /* 0x000fe20000100800 */
[-C--:B0-----:R-:W-:Y:S02]  /*38310*/  LEA.HI.X.SX32 R3, R4, R2.reuse, 0x1, P5 ;  /* 0x0000000204037211 */ /* 0x081fe400028f0eff */
[----:B------:R-:W-:-:S02]  /*38320*/  LEA.HI.X.SX32 R4, R28, R2, 0x1, P6 ;  /* 0x000000021c047211 */ /* 0x000fc400030f0eff */
[----:B------:R-:W-:Y:S01]  /*38330*/  LEA.HI.X.SX32 R2, R29, R2, 0x1, P1 ;  /* 0x000000021d027211 */ /* 0x000fe200008f0eff */
[----:B------:R0:W-:Y:S04]  /*38340*/  STL [R1+0x12e0], R3 ;  /* 0x0012e00301007387 */ /* 0x0001e80000100800 */
[----:B------:R-:W-:Y:S01]  /*38350*/  STL [R1+0x12e4], R4 ;  /* 0x0012e40401007387 */ /* 0x000fe20000100800 */
[----:B0-----:R-:W-:-:S03]  /*38360*/  LEA.HI.X.SX32 R3, R0, UR9, 0x1, P0 ;  /* 0x0000000900037c11 */ /* 0x001fc600080f0eff */
[----:B------:R-:W2:Y:S04]  /*38370*/  LDL.LU R0, [R1+0x23d8] ;  /* 0x0023d80001007983 */ /* 0x000ea80000300800 */
[----:B------:R0:W-:Y:S04]  /*38380*/  STL [R1+0x10dc], R2 ;  /* 0x0010dc0201007387 */ /* 0x0001e80000100800 */
[----:B------:R1:W-:Y:S04]  /*38390*/  STL [R1+0xe6c], R3 ;  /* 0x000e6c0301007387 */ /* 0x0003e80000100800 */
[----:B------:R-:W-:Y:S04]  /*383a0*/  STL [R1+0x1078], RZ ;  /* 0x001078ff01007387 */ /* 0x000fe80000100800 */
        /* <DEDUP_REMOVED lines=415> */
[----:B------:R-:W-:Y:S01]  /*39da0*/  STL [R1+0x39c], RZ ;  /* 0x00039cff01007387 */ /* 0x000fe20000100800 */
[----:B0-----:R-:W1:Y:S03]  /*39db0*/  LDC R2, c[0x0][0x3a8] ;  /* 0x0000ea00ff027b82 */ /* 0x001e660000000800 */
[----:B------:R-:W-:Y:S01]  /*39dc0*/  STL [R1+0x370], RZ ;  /* 0x000370ff01007387 */ /* 0x000fe20000100800 */
[----:B------:R-:W-:-:S02]  /*39dd0*/  USHF.R.S32.HI UR7, URZ, 0x1f, UR4 ;  /* 0x0000001fff077899 */ /* 0x000fc40008011404 */
[----:B------:R-:W-:Y:S02]  /*39de0*/  USHF.L.U32 UR6, UR6, 0x6, URZ ;  /* 0x0000000606067899 */ /* 0x000fe400080006ff */
[----:B------:R-:W-:Y:S01]  /*39df0*/  ULEA.HI UR7, UR7, UR4, URZ, 0x6 ;  /* 0x0000000407077291 */ /* 0x000fe2000f8f30ff */
[C---:B-1----:R-:W-:Y:S01]  /*39e00*/  IMAD R3, R2.reuse, 0x3f, RZ ;  /* 0x0000003f02037824 */ /* 0x042fe200078e02ff */
[----:B------:R-:W-:Y:S01]  /*39e10*/  USHF.R.S32.HI UR4, URZ, 0x1f, UR6 ;  /* 0x0000001fff047899 */ /* 0x000fe20008011406 */
[C---:B------:R-:W-:Y:S01]  /*39e20*/  IMAD R4, R2.reuse, 0x3e, RZ ;  /* 0x0000003e02047824 */ /* 0x040fe200078e02ff */
[----:B------:R-:W-:Y:S01]  /*39e30*/  USHF.R.S32.HI UR7, URZ, 0x6, UR7 ;  /* 0x00000006ff077899 */ /* 0x000fe20008011407 */
[C---:B------:R-:W-:Y:S02]  /*39e40*/  IMAD R5, R2.reuse, 0x3d, RZ ;  /* 0x0000003d02057824 */ /* 0x040fe400078e02ff */
[C---:B------:R-:W-:Y:S02]  /*39e50*/  IMAD R6, R2.reuse, 0x3c, RZ ;  /* 0x0000003c02067824 */ /* 0x040fe400078e02ff */
[----:B------:R-:W-:-:S02]  /*39e60*/  IMAD R7, R2, 0x3b, RZ ;  /* 0x0000003b02077824 */ /* 0x000fc400078e02ff */
[C---:B------:R-:W-:Y:S02]  /*39e70*/  IMAD R8, R2.reuse, 0x3a, RZ ;  /* 0x0000003a02087824 */ /* 0x040fe400078e02ff */
[C---:B------:R-:W-:Y:S02]  /*39e80*/  IMAD R9, R2.reuse, 0x39, RZ ;  /* 0x0000003902097824 */ /* 0x040fe400078e02ff */
[C---:B------:R-:W-:Y:S02]  /*39e90*/  IMAD R10, R2.reuse, 0x38, RZ ;  /* 0x00000038020a7824 */ /* 0x040fe400078e02ff */
        /* <DEDUP_REMOVED lines=18> */
[----:B------:R-:W-:Y:S02]  /*39fc0*/  IMAD R29, R2, 0x25, RZ ;  /* 0x00000025021d7824 */ /* 0x000fe400078e02ff */
[----:B------:R-:W3:Y:S04]  /*39fd0*/  LDL R2, [R1+0xe90] ;  /* 0x000e900001027983 */ /* 0x000ee80000100800 */
[----:B--2---:R0:W-:Y:S04]  /*39fe0*/  STL [R1+0x23d8], R0 ;  /* 0x0023d80001007387 */ /* 0x0041e80000100800 */
[----:B0-----:R-:W2:Y:S01]  /*39ff0*/  LDL R0, [R1+0xe6c] ;  /* 0x000e6c0001007983 */ /* 0x001ea20000100800 */
[----:B---3--:R-:W-:-:S05]  /*3a000*/  IADD3 R10, P0, PT, R3, R2, RZ ;  /* 0x00000002030a7210 */ /* 0x008fca0007f1e0ff */
[----:B------:R0:W-:Y:S01]  /*3a010*/  STL [R1+0x10e4], R10 ;  /* 0x0010e40a01007387 */ /* 0x0001e20000100800 */
[----:B--2---:R-:W-:Y:S02]  /*3a020*/  LEA.HI.X.SX32 R3, R3, R0, 0x1, P0 ;  /* 0x0000000003037211 */ /* 0x004fe400000f0eff */
        /* <DEDUP_REMOVED lines=12> */
[----:B------:R1:W-:Y:S01]  /*3a0f0*/  STL [R1+0x10e0], R3 ;  /* 0x0010e00301007387 */ /* 0x0003e20000100800 */
[----:B0-----:R-:W0:Y:S02]  /*3a100*/  LDC R10, c[0x0][0x3a8] ;  /* 0x0000ea00ff0a7b82 */ /* 0x001e240000000800 */
[----:B0-----:R-:W-:-:S05]  /*3a110*/  IMAD R10, R10, 0x38, RZ ;  /* 0x000000380a0a7824 */ /* 0x001fca00078e02ff */
[----:B-1----:R-:W-:-:S05]  /*3a120*/  IADD3 R3, P0, PT, R10, R2, RZ ;  /* 0x000000020a037210 */ /* 0x002fca0007f1e0ff */
[----:B------:R0:W-:Y:S02]  /*3a130*/  STL [R1+0x111c], R3 ;  /* 0x00111c0301007387 */ /* 0x0001e40000100800 */
[----:B0-----:R-:W-:Y:S02]  /*3a140*/  LEA.HI.X.SX32 R3, R4, R0, 0x1, P1 ;  /* 0x0000000004037211 */ /* 0x001fe400008f0eff */
[----:B------:R-:W-:-:S03]  /*3a150*/  IADD3 R4, P1, PT, R11, R2, RZ ;  /* 0x000000020b047210 */ /* 0x000fc60007f3e0ff */
[----:B------:R0:W-:Y:S04]  /*3a160*/  STL [R1+0x10e8], R3 ;  /* 0x0010e80301007387 */ /* 0x0001e80000100800 */
[----:B------:R1:W-:Y:S01]  /*3a170*/  STL [R1+0x1124], R4 ;  /* 0x0011240401007387 */ /* 0x0003e20000100800 */
[-C--:B0-----:R-:W-:Y:S02]  /*3a180*/  LEA.HI.X.SX32 R3, R5, R0.reuse, 0x1, P2 ;  /* 0x0000000005037211 */ /* 0x081fe400010f0eff */
[----:B------:R-:W-:Y:S02]  /*3a190*/  LEA.HI.X.SX32 R5, R6, R0, 0x1, P3 ;  /* 0x0000000006057211 */ /* 0x000fe400018f0eff */
[-C--:B-1----:R-:W-:Y:S01]  /*3a1a0*/  IADD3 R4, P2, PT, R12, R2.reuse, RZ ;  /* 0x000000020c047210 */ /* 0x082fe20007f5e0ff */
[----:B------:R0:W-:Y:S04]  /*3a1b0*/  STL [R1+0x10f0], R3 ;  /* 0x0010f00301007387 */ /* 0x0001e80000100800 */
[----:B------:R1:W-:Y:S04]  /*3a1c0*/  STL [R1+0x112c], R4 ;  /* 0x00112c0401007387 */ /* 0x0003e80000100800 */
[----:B------:R2:W-:Y:S01]  /*3a1d0*/  STL [R1+0x10f8], R5 ;  /* 0x0010f80501007387 */ /* 0x0005e20000100800 */
[----:B0-----:R-:W-:-:S02]  /*3a1e0*/  IADD3 R3, P3, PT, R13, R2, RZ ;  /* 0x000000020d037210 */ /* 0x001fc40007f7e0ff */
[----:B-1----:R-:W-:-:S03]  /*3a1f0*/  LEA.HI.X.SX32 R4, R7, R0, 0x1, P4 ;  /* 0x0000000007047211 */ /* 0x002fc600020f0eff */
[----:B------:R0:W-:Y:S01]  /*3a200*/  STL [R1+0x1134], R3 ;  /* 0x0011340301007387 */ /* 0x0001e20000100800 */
[----:B--2---:R-:W-:-:S03]  /*3a210*/  IADD3 R5, P4, PT, R14, R2, RZ ;  /* 0x000000020e057210 */ /* 0x004fc60007f9e0ff */
[----:B------:R1:W-:Y:S04]  /*3a220*/  STL [R1+0x1100], R4 ;  /* 0x0011000401007387 */ /* 0x0003e80000100800 */
[----:B------:R-:W-:Y:S01]  /*3a230*/  STL [R1+0x113c], R5 ;  /* 0x00113c0501007387 */ /* 0x000fe20000100800 */
[----:B0-----:R-:W-:Y:S02]  /*3a240*/  LEA.HI.X.SX32 R3, R8, R0, 0x1, P5 ;  /* 0x0000000008037211 */ /* 0x001fe400028f0eff */
[----:B-1----:R-:W-:-:S03]  /*3a250*/  IADD3 R4, P5, PT, R15, R2, RZ ;  /* 0x000000020f047210 */ /* 0x002fc60007fbe0ff */
[----:B------:R0:W-:Y:S01]  /*3a260*/  STL [R1+0x1108], R3 ;  /* 0x0011080301007387 */ /* 0x0001e20000100800 */
[----:B------:R-:W1:Y:S01]  /*3a270*/  LDC R2, c[0x0][0x3a8] ;  /* 0x0000ea00ff027b82 */ /* 0x000e620000000800 */
[----:B0-----:R-:W-:Y:S02]  /*3a280*/  LEA.HI.X.SX32 R3, R9, R0, 0x1, P6 ;  /* 0x0000000009037211 */ /* 0x001fe400030f0eff */
[----:B------:R-:W2:Y:S04]  /*3a290*/  LDL R9, [R1+0xe90] ;  /* 0x000e900001097983 */ /* 0x000ea80000100800 */
[----:B------:R-:W-:Y:S04]  /*3a2a0*/  STL [R1+0x1144], R4 ;  /* 0x0011440401007387 */ /* 0x000fe80000100800 */
[----:B------:R0:W-:Y:S01]  /*3a2b0*/  STL [R1+0x1110], R3 ;  /* 0x0011100301007387 */ /* 0x0001e20000100800 */
[----:B-1----:R-:W-:-:S02]  /*3a2c0*/  IMAD.SHL.U32 R8, R2, 0x20, RZ ;  /* 0x0000002002087824 */ /* 0x002fc400078e00ff */
[----:B------:R-:W-:Y:S01]  /*3a2d0*/  IMAD R7, R2, 0x1f, RZ ;  /* 0x0000001f02077824 */ /* 0x000fe200078e02ff */
[----:B0-----:R-:W-:Y:S01]  /*3a2e0*/  LEA.HI.X.SX32 R3, R10, R0, 0x1, P0 ;  /* 0x000000000a037211 */ /* 0x001fe200000f0eff */
[----:B------:R-:W-:Y:S01]  /*3a2f0*/  IMAD R10, R2, 0x21, RZ ;  /* 0x00000021020a7824 */ /* 0x000fe200078e02ff */
[-C--:B--2---:R-:W-:Y:S02]  /*3a300*/  IADD3 R5, P6, PT, R16, R9.reuse, RZ ;  /* 0x0000000910057210 */ /* 0x084fe40007fde0ff */
[----:B------:R-:W-:-:S03]  /*3a310*/  IADD3 R4, P0, PT, R17, R9, RZ ;  /* 0x0000000911047210 */ /* 0x000fc60007f1e0ff */
[----:B------:R0:W-:Y:S04]  /*3a320*/  STL [R1+0x114c], R5 ;  /* 0x00114c0501007387 */ /* 0x0001e80000100800 */
[----:B------:R1:W-:Y:S04]  /*3a330*/  STL [R1+0x1118], R3 ;  /* 0x0011180301007387 */ /* 0x0003e80000100800 */
[----:B------:R2:W-:Y:S01]  /*3a340*/  STL [R1+0x1154], R4 ;  /* 0x0011540401007387 */ /* 0x0005e20000100800 */
[----:B0-----:R-:W-:Y:S01]  /*3a350*/  LEA.HI.X.SX32 R5, R11, R0, 0x1, P1 ;  /* 0x000000000b057211 */ /* 0x001fe200008f0eff */
[----:B------:R-:W-:Y:S01]  /*3a360*/  IMAD R11, R2, 0x22, RZ ;  /* 0x00000022020b7824 */ /* 0x000fe200078e02ff */
[----:B-1----:R-:W-:-:S03]  /*3a370*/  IADD3 R3, P1, PT, R18, R9, RZ ;  /* 0x0000000912037210 */ /* 0x002fc60007f3e0ff */
[----:B------:R0:W-:Y:S01]  /*3a380*/  STL [R1+0x1120], R5 ;  /* 0x0011200501007387 */ /* 0x0001e20000100800 */
[----:B--2---:R-:W-:-:S03]  /*3a390*/  LEA.HI.X.SX32 R4, R12, R0, 0x1, P2 ;  /* 0x000000000c047211 */ /* 0x004fc600010f0eff */
[----:B------:R1:W-:Y:S04]  /*3a3a0*/  STL [R1+0x115c], R3 ;  /* 0x00115c0301007387 */ /* 0x0003e80000100800 */
[----:B------:R2:W-:Y:S01]  /*3a3b0*/  STL [R1+0x1128], R4 ;  /* 0x0011280401007387 */ /* 0x0005e20000100800 */
[----:B0-----:R-:W-:Y:S02]  /*3a3c0*/  IADD3 R5, P2, PT, R19, R9, RZ ;  /* 0x0000000913057210 */ /* 0x001fe40007f5e0ff */
[----:B-1----:R-:W-:-:S03]  /*3a3d0*/  LEA.HI.X.SX32 R3, R13, R0, 0x1, P3 ;  /* 0x000000000d037211 */ /* 0x002fc600018f0eff */
[----:B------:R0:W-:Y:S01]  /*3a3e0*/  STL [R1+0x1164], R5 ;  /* 0x0011640501007387 */ /* 0x0001e20000100800 */
[----:B--2---:R-:W-:-:S03]  /*3a3f0*/  IADD3 R4, P3, PT, R20, R9, RZ ;  /* 0x0000000914047210 */ /* 0x004fc60007f7e0ff */
[----:B------:R1:W-:Y:S04]  /*3a400*/  STL [R1+0x1130], R3 ;  /* 0x0011300301007387 */ /* 0x0003e80000100800 */
[----:B------:R2:W-:Y:S01]  /*3a410*/  STL [R1+0x116c], R4 ;  /* 0x00116c0401007387 */ /* 0x0005e20000100800 */
[----:B0-----:R-:W-:Y:S02]  /*3a420*/  LEA.HI.X.SX32 R5, R14, R0, 0x1, P4 ;  /* 0x000000000e057211 */ /* 0x001fe400020f0eff */
        /* <DEDUP_REMOVED lines=32> */
[----:B------:R-:W-:Y:S01]  /*3a630*/  IADD3 R6, P5, PT, R29, R9, RZ ;  /* 0x000000091d067210 */ /* 0x000fe20007fbe0ff */
[C---:B--2---:R-:W-:Y:S02]  /*3a640*/  IMAD R4, R2.reuse, 0x24, RZ ;  /* 0x0000002402047824 */ /* 0x044fe400078e02ff */
[----:B------:R1:W-:Y:S04]  /*3a650*/  STL [R1+0x1178], R3 ;  /* 0x0011780301007387 */ /* 0x0003e80000100800 */
[----:B------:R2:W-:Y:S01]  /*3a660*/  STL [R1+0x11b4], R6 ;  /* 0x0011b40601007387 */ /* 0x0005e20000100800 */
[----:B0-----:R-:W-:Y:S01]  /*3a670*/  LEA.HI.X.SX32 R5, R23, R0, 0x1, P6 ;  /* 0x0000000017057211 */ /* 0x001fe200030f0eff */
[----:B-1----:R-:W-:-:S04]  /*3a680*/  IMAD R3, R2, 0x23, RZ ;  /* 0x0000002302037824 */ /* 0x002fc800078e02ff */
[----:B------:R0:W-:Y:S01]  /*3a690*/  STL [R1+0x1180], R5 ;  /* 0x0011800501007387 */ /* 0x0001e20000100800 */
[----:B--2---:R-:W-:-:S05]  /*3a6a0*/  IADD3 R6, P6, PT, R4, R9, RZ ;  /* 0x0000000904067210 */ /* 0x004fca0007fde0ff */
[----:B------:R1:W-:Y:S01]  /*3a6b0*/  STL [R1+0x11bc], R6 ;  /* 0x0011bc0601007387 */ /* 0x0003e20000100800 */
[----:B0-----:R-:W-:-:S05]  /*3a6c0*/  LEA.HI.X.SX32 R5, R24, R0, 0x1, P0 ;  /* 0x0000000018057211 */ /* 0x001fca00000f0eff */
[----:B------:R0:W-:Y:S01]  /*3a6d0*/  STL [R1+0x1188], R5 ;  /* 0x0011880501007387 */ /* 0x0001e20000100800 */
[----:B-1----:R-:W-:-:S05]  /*3a6e0*/  IADD3 R6, P0, PT, R3, R9, RZ ;  /* 0x0000000903067210 */ /* 0x002fca0007f1e0ff */
        /* <DEDUP_REMOVED lines=9> */
[----:B0-----:R-:W-:Y:S02]  /*3a780*/  LEA.HI.X.SX32 R5, R27, R0, 0x1, P3 ;  /* 0x000000001b057211 */ /* 0x001fe400018f0eff */
[----:B------:R-:W-:-:S03]  /*3a790*/  IADD3 R12, P3, PT, R8, R9, RZ ;  /* 0x00000009080c7210 */ /* 0x000fc60007f7e0ff */
[----:B------:R0:W-:Y:S01]  /*3a7a0*/  STL [R1+0x11a0], R5 ;  /* 0x0011a00501007387 */ /* 0x0001e20000100800 */
[----:B-1----:R-:W-:-:S03]  /*3a7b0*/  IMAD R6, R2, 0x1e, RZ ;  /* 0x0000001e02067824 */ /* 0x002fc600078e02ff */
[----:B------:R1:W-:Y:S01]  /*3a7c0*/  STL [R1+0x11dc], R12 ;  /* 0x0011dc0c01007387 */ /* 0x0003e20000100800 */
[-C--:B0-----:R-:W-:Y:S02]  /*3a7d0*/  LEA.HI.X.SX32 R5, R28, R0.reuse, 0x1, P4 ;  /* 0x000000001c057211 */ /* 0x081fe400020f0eff */
[-C--:B------:R-:W-:Y:S02]  /*3a7e0*/  IADD3 R13, P4, PT, R7, R9.reuse, RZ ;  /* 0x00000009070d7210 */ /* 0x080fe40007f9e0ff */
[----:B-1----:R-:W-:Y:S01]  /*3a7f0*/  LEA.HI.X.SX32 R12, R29, R0, 0x1, P5 ;  /* 0x000000001d0c7211 */ /* 0x002fe200028f0eff */
[----:B------:R0:W-:Y:S04]  /*3a800*/  STL [R1+0x11a8], R5 ;  /* 0x0011a80501007387 */ /* 0x0001e80000100800 */
[----:B------:R1:W-:Y:S04]  /*3a810*/  STL [R1+0x11e4], R13 ;  /* 0x0011e40d01007387 */ /* 0x0003e80000100800 */
[----:B------:R2:W-:Y:S01]  /*3a820*/  STL [R1+0x11b0], R12 ;  /* 0x0011b00c01007387 */ /* 0x0005e20000100800 */
[----:B0-----:R-:W-:Y:S01]  /*3a830*/  IMAD R5, R2, 0x1d, RZ ;  /* 0x0000001d02057824 */ /* 0x001fe200078e02ff */
[----:B-1----:R-:W-:-:S02]  /*3a840*/  IADD3 R13, P5, PT, R6, R9, RZ ;  /* 0x00000009060d7210 */ /* 0x002fc40007fbe0ff */
[----:B--2---:R-:W-:-:S03]  /*3a850*/  LEA.HI.X.SX32 R12, R4, R0, 0x1, P6 ;  /* 0x00000000040c7211 */ /* 0x004fc600030f0eff */
[----:B------:R0:W-:Y:S01]  /*3a860*/  STL [R1+0x11ec], R13 ;  /* 0x0011ec0d01007387 */ /* 0x0001e20000100800 */
[----:B------:R-:W-:-:S03]  /*3a870*/  IMAD R4, R2, 0x1c, RZ ;  /* 0x0000001c02047824 */ /* 0x000fc600078e02ff */
[----:B------:R1:W-:Y:S01]  /*3a880*/  STL [R1+0x11b8], R12 ;  /* 0x0011b80c01007387 */ /* 0x0003e20000100800 */
[----:B0-----:R-:W-:Y:S02]  /*3a890*/  IADD3 R13, P6, PT, R5, R9, RZ ;  /* 0x00000009050d7210 */ /* 0x001fe40007fde0ff */
[----:B-1----:R-:W-:-:S03]  /*3a8a0*/  LEA.HI.X.SX32 R12, R3, R0, 0x1, P0 ;  /* 0x00000000030c7211 */ /* 0x002fc600000f0eff */
        /* <DEDUP_REMOVED lines=56> */
[----:B------:R-:W-:Y:S01]  /*3ac30*/  IMAD.SHL.U32 R8, R2, 0x10, RZ ;  /* 0x0000001002087824 */ /* 0x000fe200078e00ff */
[-C--:B------:R-:W-:Y:S02]  /*3ac40*/  LEA.HI.X.SX32 R11, R11, R0.reuse, 0x1, P3 ;  /* 0x000000000b0b7211 */ /* 0x080fe400018f0eff */
[----:B------:R1:W-:Y:S01]  /*3ac50*/  STL [R1+0x1218], R12 ;  /* 0x0012180c01007387 */ /* 0x0003e20000100800 */
[----:B0-----:R-:W-:Y:S02]  /*3ac60*/  IADD3 R13, P4, PT, R10, R9, RZ ;  /* 0x000000090a0d7210 */ /* 0x001fe40007f9e0ff */
[----:B-1----:R-:W-:-:S03]  /*3ac70*/  LEA.HI.X.SX32 R12, R7, R0, 0x1, P5 ;  /* 0x00000000070c7211 */ /* 0x002fc600028f0eff */
[----:B------:R0:W-:Y:S01]  /*3ac80*/  STL [R1+0x1254], R13 ;  /* 0x0012540d01007387 */ /* 0x0001e20000100800 */
[----:B------:R-:W-:Y:S01]  /*3ac90*/  IMAD R7, R2, 0xf, RZ ;  /* 0x0000000f02077824 */ /* 0x000fe200078e02ff */
        /* <DEDUP_REMOVED lines=24> */
[----:B------:R-:W-:Y:S02]  /*3ae20*/  LEA.HI.X.SX32 R5, R5, R0, 0x1, P1 ;  /* 0x0000000005057211 */ /* 0x000fe400008f0eff */
[----:B------:R1:W-:Y:S01]  /*3ae30*/  STL [R1+0x1240], R12 ;  /* 0x0012400c01007387 */ /* 0x0003e20000100800 */
[----:B0-----:R-:W-:Y:S01]  /*3ae40*/  IADD3 R13, P2, PT, R4, R9, RZ ;  /* 0x00000009040d7210 */ /* 0x001fe20007f5e0ff */
[----:B-1----:R-:W-:-:S04]  /*3ae50*/  IMAD R12, R2, 0xa, RZ ;  /* 0x0000000a020c7824 */ /* 0x002fc800078e02ff */
[----:B------:R0:W-:Y:S01]  /*3ae60*/  STL [R1+0x127c], R13 ;  /* 0x00127c0d01007387 */ /* 0x0001e20000100800 */
[----:B------:R-:W-:-:S03]  /*3ae70*/  LEA.HI.X.SX32 R4, R4, R0, 0x1, P2 ;  /* 0x0000000004047211 */ /* 0x000fc600010f0eff */
[----:B------:R1:W-:Y:S01]  /*3ae80*/  STL [R1+0x1248], R11 ;  /* 0x0012480b01007387 */ /* 0x0003e20000100800 */
[----:B0-----:R-:W-:Y:S01]  /*3ae90*/  IADD3 R13, P3, PT, R3, R9, RZ ;  /* 0x00000009030d7210 */ /* 0x001fe20007f7e0ff */
[----:B-1----:R-:W-:-:S04]  /*3aea0*/  IMAD R11, R2, 0x9, RZ ;  /* 0x00000009020b7824 */ /* 0x002fc800078e02ff */
[----:B------:R0:W-:Y:S01]  /*3aeb0*/  STL [R1+0x1284], R13 ;  /* 0x0012840d01007387 */ /* 0x0001e20000100800 */
[----:B------:R-:W-:-:S03]  /*3aec0*/  LEA.HI.X.SX32 R3, R3, R0, 0x1, P3 ;  /* 0x0000000003037211 */ /* 0x000fc600018f0eff */
[----:B------:R1:W-:Y:S01]  /*3aed0*/  STL [R1+0x1250], R10 ;  /* 0x0012500a01007387 */ /* 0x0003e20000100800 */
[----:B0-----:R-:W-:Y:S01]  /*3aee0*/  IADD3 R13, P4, PT, R12, R9, RZ ;  /* 0x000000090c0d7210 */ /* 0x001fe20007f9e0ff */
[----:B-1----:R-:W-:-:S04]  /*3aef0*/  IMAD.SHL.U32 R10, R2, 0x8, RZ ;  /* 0x00000008020a7824 */ /* 0x002fc800078e00ff */
        /* <DEDUP_REMOVED lines=31> */
[-C--:B------:R-:W-:Y:S02]  /*3b0f0*/  LEA.HI.X.SX32 R5, R5, R0.reuse, 0x1, P3 ;  /* 0x0000000005057211 */ /* 0x080fe400018f0eff */
[CC--:B------:R-:W-:Y:S01]  /*3b100*/  IADD3 R11, P5, PT, R3.reuse, R9.reuse, RZ ;  /* 0x00000009030b7210 */ /* 0x0c0fe20007fbe0ff */
[----:B------:R-:W-:Y:S03]  /*3b110*/  STL [R1+0x1288], R14 ;  /* 0x0012880e01007387 */ /* 0x000fe60000100800 */
[----:B------:R-:W-:Y:S02]  /*3b120*/  LEA.HI.X.SX32 R3, R3, R0, 0x1, P5 ;  /* 0x0000000003037211 */ /* 0x000fe400028f0eff */
[----:B0-----:R-:W-:Y:S02]  /*3b130*/  IADD3 R13, P4, PT, R4, R9, RZ ;  /* 0x00000009040d7210 */ /* 0x001fe40007f9e0ff */
[----:B------:R-:W-:-:S02]  /*3b140*/  IADD3 R9, P6, PT, R9, R2, RZ ;  /* 0x0000000209097210 */ /* 0x000fc40007fde0ff */
[-C--:B------:R-:W-:Y:S01]  /*3b150*/  LEA.HI.X.SX32 R4, R4, R0.reuse, 0x1, P4 ;  /* 0x0000000004047211 */ /* 0x080fe200020f0eff */
[----:B------:R-:W-:Y:S01]  /*3b160*/  STL [R1+0x12c4], R13 ;  /* 0x0012c40d01007387 */ /* 0x000fe20000100800 */
[----:B------:R-:W-:-:S03]  /*3b170*/  LEA.HI.X.SX32 R2, R2, R0, 0x1, P6 ;  /* 0x0000000002027211 */ /* 0x000fc600030f0eff */
[----:B------:R-:W-:Y:S04]  /*3b180*/  STL [R1+0x1290], R12 ;  /* 0x0012900c01007387 */ /* 0x000fe80000100800 */
[----:B------:R-:W-:Y:S04]  /*3b190*/  STL [R1+0x12cc], R11 ;  /* 0x0012cc0b01007387 */ /* 0x000fe80000100800 */
[----:B------:R-:W-:Y:S04]  /*3b1a0*/  STL [R1+0x1298], R10 ;  /* 0x0012980a01007387 */ /* 0x000fe80000100800 */
[----:B------:R-:W-:Y:S04]  /*3b1b0*/  STL [R1+0x12d4], R9 ;  /* 0x0012d40901007387 */ /* 0x000fe80000100800 */
[----:B------:R-:W-:Y:S04]  /*3b1c0*/  STL [R1+0x12a0], R8 ;  /* 0x0012a00801007387 */ /* 0x000fe80000100800 */
[----:B------:R-:W-:Y:S04]  /*3b1d0*/  STL [R1+0x12a8], R7 ;  /* 0x0012a80701007387 */ /* 0x000fe80000100800 */
[----:B------:R-:W-:Y:S04]  /*3b1e0*/  STL [R1+0x12b0], R6 ;  /* 0x0012b00601007387 */ /* 0x000fe80000100800 */
[----:B------:R-:W-:Y:S04]  /*3b1f0*/  STL [R1+0x12b8], R5 ;  /* 0x0012b80501007387 */ /* 0x000fe80000100800 */
[----:B------:R0:W-:Y:S04]  /*3b200*/  STL [R1+0x12c0], R4 ;  /* 0x0012c00401007387 */ /* 0x0001e80000100800 */
[----:B------:R1:W5:Y:S04]  /*3b210*/  LDL.LU R0, [R1+0x23d8] ;  /* 0x0023d80001007983 */ /* 0x0003680000300800 */
[----:B------:R2:W-:Y:S04]  /*3b220*/  STL [R1+0x12c8], R3 ;  /* 0x0012c80301007387 */ /* 0x0005e80000100800 */
[----:B------:R-:W-:Y:S04]  /*3b230*/  STL [R1+0x374], RZ ;  /* 0x000374ff01007387 */ /* 0x000fe80000100800 */
        /* <DEDUP_REMOVED lines=69> */
[----:B0-----:R-:W2:Y:S03]  /*3b690*/  S2R R4, SR_TID.X ;  /* 0x0000000000047919 */ /* 0x001ea60000002100 */
        /* <DEDUP_REMOVED lines=8> */
[----:B--2---:R-:W-:-:S02]  /*3b720*/  LOP3.LUT R3, R4, 0x3, RZ, 0xc0, !PT ;  /* 0x0000000304037812 */ /* 0x004fc400078ec0ff */
[----:B------:R-:W-:Y:S01]  /*3b730*/  SHF.R.U32.HI R4, RZ, 0x2, R4 ;  /* 0x00000002ff047819 */ /* 0x000fe20000011604 */
[----:B------:R1:W-:Y:S02]  /*3b740*/  STL [R1+0x118], RZ ;  /* 0x000118ff01007387 */ /* 0x0003e40000100800 */
[----:B------:R-:W-:Y:S01]  /*3b750*/  IMAD R3, R3, 0x110, RZ ;  /* 0x0000011003037824 */ /* 0x000fe200078e02ff */
[----:B------:R-:W-:Y:S01]  /*3b760*/  SGXT.U32 R4, R4, 0x3 ;  /* 0x000000030404781a */ /* 0x000fe20000000000 */
[----:B------:R1:W-:Y:S03]  /*3b770*/  STL [R1+0x11c], RZ ;  /* 0x00011cff01007387 */ /* 0x0003e60000100800 */
[----:B------:R-:W-:Y:S01]  /*3b780*/  LOP3.LUT R3, R3, R4, RZ, 0xfc, !PT ;  /* 0x0000000403037212 */ /* 0x000fe200078efcff */
[----:B------:R1:W-:Y:S03]  /*3b790*/  STL [R1+0xf0], RZ ;  /* 0x0000f0ff01007387 */ /* 0x0003e60000100800 */
[C---:B------:R-:W-:Y:S01]  /*3b7a0*/  LOP3.LUT R5, R3.reuse, 0x10, RZ, 0x3c, !PT ;  /* 0x0000001003057812 */ /* 0x040fe200078e3cff */
[----:B------:R1:W-:Y:S01]  /*3b7b0*/  STL [R1+0xf4], RZ ;  /* 0x0000f4ff01007387 */ /* 0x0003e20000100800 */
[----:B------:R-:W-:-:S02]  /*3b7c0*/  LOP3.LUT R4, R3, 0x20, RZ, 0x3c, !PT ;  /* 0x0000002003047812 */ /* 0x000fc400078e3cff */
[----:B---3--:R-:W-:Y:S01]  /*3b7d0*/  LOP3.LUT R2, R3, 0x30, RZ, 0x3c, !PT ;  /* 0x0000003003027812 */ /* 0x008fe200078e3cff */
        /* <DEDUP_REMOVED lines=13> */
[----:B------:R1:W-:Y:S02]  /*3b8b0*/  STL [R1+0xabc], RZ ;  /* 0x000abcff01007387 */ /* 0x0003e40000100800 */
.L_x_2:
[----:B------:R-:W2:Y:S01]  /*3b8c0*/  LDL R5, [R1+0xe6c] ;  /* 0x000e6c0001057983 */ /* 0x000ea20000100800 */
[----:B0-----:R-:W0:Y:S03]  /*3b8d0*/  LDC R2, c[0x0][0x3a0] ;  /* 0x0000e800ff027b82 */ /* 0x001e260000000800 */
[----:B--2---:R2:W-:Y:S04]  /*3b8e0*/  STL [R1+0x4f20], R5 ;  /* 0x004f200501007387 */ /* 0x0045e80000100800 */
[----:B------:R-:W3:Y:S04]  /*3b8f0*/  LDL R4, [R1+0xe90] ;  /* 0x000e900001047983 */ /* 0x000ee80000100800 */
[----:B--2---:R-:W0:Y:S04]  /*3b900*/  LDL R5, [R1+0x1078] ;  /* 0x0010780001057983 */ /* 0x004e280000100800 */
[----:B------:R-:W-:Y:S04]  /*3b910*/  STL [R1+0x4f0c], R11 ;  /* 0x004f0c0b01007387 */ /* 0x000fe80000100800 */
[----:B------:R-:W-:Y:S04]  /*3b920*/  STL [R1+0x4f14], R11 ;  /* 0x004f140b01007387 */ /* 0x000fe80000100800 */
[----:B------:R2:W-:Y:S04]  /*3b930*/  STL [R1+0x4f1c], R11 ;  /* 0x004f1c0b01007387 */ /* 0x0005e80000100800 */
        /* <DEDUP_REMOVED lines=26> */
[----:B-----5:R-:W-:Y:S01]  /*3bae0*/  STL [R1+0x23d8], R0 ;  /* 0x0023d80001007387 */ /* 0x020fe20000100800 */
[----:B0-----:R-:W-:-:S03]  /*3baf0*/  IMAD R2, R5, -0x40, R2 ;  /* 0xffffffc005027824 */ /* 0x001fc600078e0202 */
[----:B------:R-:W3:Y:S02]  /*3bb00*/  LDL.LU R5, [R1+0x4f20] ;  /* 0x004f200001057983 */ /* 0x000ee40000300800 */
[----:B------:R-:W-:Y:S02]  /*3bb10*/  ISETP.GT.AND P0, PT, R2, RZ, PT ;  /* 0x000000ff0200720c */ /* 0x000fe40003f04270 */
[----:B--2---:R-:W-:-:S11]  /*3bb20*/  PRMT R11, RZ, 0x7610, R11 ;  /* 0x00007610ff0b7816 */ /* 0x004fd6000000000b */
[----:B---3--:R-:W2:Y:S01]  /*3bb30*/  @P0 LDG.E.U8 R11, desc[UR40][R4.64] ;  /* 0x00000028040b0981 */ /* 0x008ea2000c1e1100 */
[----:B------:R-:W-:-:S03]  /*3bb40*/  ISETP.GT.AND P1, PT, R2, 0x1, PT ;  /* 0x000000010200780c */ /* 0x000fc60003f24270 */
[----:B--2---:R0:W-:Y:S04]  /*3bb50*/  STL [R1+0x98], R11 ;  /* 0x0000980b01007387 */ /* 0x0041e80000100800 */
[----:B0-----:R-:W2:Y:S04]  /*3bb60*/  LDL.LU R11, [R1+0x4f1c] ;  /* 0x004f1c00010b7983 */ /* 0x001ea80000300800 */
[----:B------:R-:W3:Y:S04]  /*3bb70*/  LDL R4, [R1+0x12d0] ;  /* 0x0012d00001047983 */ /* 0x000ee80000100800 */
[----:B------:R-:W3:Y:S01]  /*3bb80*/  LDL R5, [R1+0x12d4] ;  /* 0x0012d40001057983 */ /* 0x000ee20000100800 */
[----:B------:R-:W-:-:S02]  /*3bb90*/  PRMT R10, RZ, 0x7610, R10 ;  /* 0x00007610ff0a7816 */ /* 0x000fc4000000000a */
[----:B---3--:R-:W-:-:S04]  /*3bba0*/  @P1 LOP3.LUT R5, R5, R4, RZ, 0x3c, !PT ;  /* 0x0000000405051212 */ /* 0x008fc800078e3cff */
[----:B------:R-:W-:-:S04]  /*3bbb0*/  @P1 LOP3.LUT R4, R5, R4, RZ, 0x3c, !PT ;  /* 0x0000000405041212 */ /* 0x000fc800078e3cff */
[----:B------:R-:W-:-:S05]  /*3bbc0*/  @P1 LOP3.LUT R5, R5, R4, RZ, 0x3c, !PT ;  /* 0x0000000405051212 */ /* 0x000fca00078e3cff */
[----:B------:R-:W3:Y:S01]  /*3bbd0*/  @P1 LDG.E.U8 R10, desc[UR40][R4.64] ;  /* 0x00000028040a1981 */ /* 0x000ee2000c1e1100 */
[----:B------:R-:W-:-:S03]  /*3bbe0*/  ISETP.GT.AND P2, PT, R2, 0x2, PT ;  /* 0x000000020200780c */ /* 0x000fc60003f44270 */
[----:B---3--:R0:W-:Y:S04]  /*3bbf0*/  STL [R1+0x94], R10 ;  /* 0x0000940a01007387 */ /* 0x0081e80000100800 */
[----:B0-----:R-:W3:Y:S04]  /*3bc00*/  LDL.LU R10, [R1+0x4f18] ;  /* 0x004f1800010a7983 */ /* 0x001ee80000300800 */
[----:B------:R-:W4:Y:S04]  /*3bc10*/  LDL R4, [R1+0x12c8] ;  /* 0x0012c80001047983 */ /* 0x000f280000100800 */
[----:B------:R-:W4:Y:S01]  /*3bc20*/  LDL R5, [R1+0x12cc] ;  /* 0x0012cc0001057983 */ /* 0x000f220000100800 */
[----:B--2---:R-:W-:-:S02]  /*3bc30*/  PRMT R11, RZ, 0x7610, R11 ;  /* 0x00007610ff0b7816 */ /* 0x004fc4000000000b */
[----:B----4-:R-:W-:-:S04]  /*3bc40*/  @P2 LOP3.LUT R5, R5, R4, RZ, 0x3c, !PT ;  /* 0x0000000405052212 */ /* 0x010fc800078e3cff */
[----:B------:R-:W-:-:S04]  /*3bc50*/  @P2 LOP3.LUT R4, R5, R4, RZ, 0x3c, !PT ;  /* 0x0000000405042212 */ /* 0x000fc800078e3cff */
[----:B------:R-:W-:-:S05]  /*3bc60*/  @P2 LOP3.LUT R5, R5, R4, RZ, 0x3c, !PT ;  /* 0x0000000405052212 */ /* 0x000fca00078e3cff */
[----:B------:R-:W2:Y:S01]  /*3bc70*/  @P2 LDG.E.U8 R11, desc[UR40][R4.64] ;  /* 0x00000028040b2981 */ /* 0x000ea2000c1e1100 */
[----:B------:R-:W-:-:S03]  /*3bc80*/  ISETP.GT.AND P3, PT, R2, 0x3, PT ;  /* 0x000000030200780c */ /* 0x000fc60003f64270 */
[----:B--2---:R0:W-:Y:S04]  /*3bc90*/  STL [R1+0x90], R11 ;  /* 0x0000900b01007387 */ /* 0x0041e80000100800 */
[----:B0-----:R-:W2:Y:S04]  /*3bca0*/  LDL.LU R11, [R1+0x4f14] ;  /* 0x004f1400010b7983 */ /* 0x001ea80000300800 */
[----:B------:R-:W4:Y:S04]  /*3bcb0*/  LDL R4, [R1+0x12c0] ;  /* 0x0012c00001047983 */ /* 0x000f280000100800 */
[----:B------:R-:W4:Y:S01]  /*3bcc0*/  LDL R5, [R1+0x12c4] ;  /* 0x0012c40001057983 */ /* 0x000f220000100800 */
[----:B---3--:R-:W-:-:S02]  /*3bcd0*/  PRMT R10, RZ, 0x7610, R10 ;  /* 0x00007610ff0a7816 */ /* 0x008fc4000000000a */
[----:B----4-:R-:W-:-:S04]  /*3bce0*/  @P3 LOP3.LUT R5, R5, R4, RZ, 0x3c, !PT ;  /* 0x0000000405053212 */ /* 0x010fc800078e3cff */
        /* <DEDUP_REMOVED lines=28> */
[----:B------:R-:W-:-:S02]  /*3beb0*/  PRMT R14, RZ, 0x7610, R14 ;  /* 0x00007610ff0e7816 */ /* 0x000fc4000000000e */
[----:B----4-:R-:W-:-:S04]  /*3bec0*/  @P2 LOP3.LUT R5, R5, R4, RZ, 0x3c, !PT ;  /* 0x0000000405052212 */ /* 0x010fc800078e3cff */
[----:B------:R-:W-:-:S04]  /*3bed0*/  @P2 LOP3.LUT R4, R5, R4, RZ, 0x3c, !PT ;  /* 0x0000000405042212 */ /* 0x000fc800078e3cff */
[----:B------:R-:W-:-:S05]  /*3bee0*/  @P2 LOP3.LUT R5, R5, R4, RZ, 0x3c, !PT ;  /* 0x0000000405052212 */ /* 0x000fca00078e3cff */
[----:B------:R-:W4:Y:S01]  /*3bef0*/  @P2 LDG.E.U8 R14, desc[UR40][R4.64] ;  /* 0x00000028040e2981 */ /* 0x000f22000c1e1100 */
[----:B------:R-:W-:-:S03]  /*3bf00*/  ISETP.GT.AND P3, PT, R2, 0x7, PT ;  /* 0x000000070200780c */ /* 0x000fc60003f64270 */
[----:B----4-:R0:W-:Y:S04]  /*3bf10*/  STL [R1+0x80], R14 ;  /* 0x0000800e01007387 */ /* 0x0101e80000100800 */
[----:B0-----:R-:W4:Y:S04]  /*3bf20*/  LDL.LU R14, [R1+0x4f04] ;  /* 0x004f0400010e7983 */ /* 0x001f280000300800 */
[----:B------:R-:W2:Y:S04]  /*3bf30*/  LDL R4, [R1+0x12a0] ;  /* 0x0012a00001047983 */ /* 0x000ea80000100800 */
[----:B------:R-:W2:Y:S01]  /*3bf40*/  LDL R5, [R1+0x12a4] ;  /* 0x0012a40001057983 */ /* 0x000ea20000100800 */
[----:B------:R-:W-:-:S02]  /*3bf50*/  PRMT R7, RZ, 0x7610, R7 ;  /* 0x00007610ff077816 */ /* 0x000fc40000000007 */
[----:B--2---:R-:W-:-:S04]  /*3bf60*/  @P3 LOP3.LUT R5, R5, R4, RZ, 0x3c, !PT ;  /* 0x0000000405053212 */ /* 0x004fc800078e3cff */
[----:B------:R-:W-:-:S04]  /*3bf70*/  @P3 LOP3.LUT R4, R5, R4, RZ, 0x3c, !PT ;  /* 0x0000000405043212 */ /* 0x000fc800078e3cff */
[----:B------:R-:W-:-:S05]  /*3bf80*/  @P3 LOP3.LUT R5, R5, R4, RZ, 0x3c, !PT ;  /* 0x0000000405053212 */ /* 0x000fca00078e3cff */
[----:B------:R-:W2:Y:S01]  /*3bf90*/  @P3 LDG.E.U8 R7, desc[UR40][R4.64] ;  /* 0x0000002804073981 */ /* 0x000ea2000c1e1100 */
[----:B------:R-:W-:-:S03]  /*3bfa0*/  ISETP.GT.AND P0, PT, R2, 0x8, PT ;  /* 0x000000080200780c */ /* 0x000fc60003f04270 */
[----:B--2---:R0:W-:Y:S04]  /*3bfb0*/  STL [R1+0x7c], R7 ;  /* 0x00007c0701007387 */ /* 0x0041e80000100800 */
[----:B0-----:R-:W2:Y:S04]  /*3bfc0*/  LDL.LU R7, [R1+0x4f00] ;  /* 0x004f000001077983 */ /* 0x001ea80000300800 */
        /* <DEDUP_REMOVED lines=126> */
[----:B------:R0:W2:Y:S04]  /*3c7b0*/  @P0 LDG.E.U8 R11, desc[UR40][R4.64] ;  /* 0x00000028040b0981 */ /* 0x0000a8000c1e1100 */
[----:B------:R-:W0:Y:S04]  /*3c7c0*/  LDL R4, [R1+0x1230] ;  /* 0x0012300001047983 */ /* 0x000e280000100800 */
[----:B------:R-:W0:Y:S01]  /*3c7d0*/  LDL R5, [R1+0x1234] ;  /* 0x0012340001057983 */ /* 0x000e220000100800 */
[----:B------:R-:W-:Y:S02]  /*3c7e0*/  ISETP.GT.AND P1, PT, R2, 0x15, PT ;  /* 0x000000150200780c */ /* 0x000fe40003f24270 */
[----:B------:R-:W-:-:S11]  /*3c7f0*/  PRMT R13, RZ, 0x7610, R13 ;  /* 0x00007610ff0d7816 */ /* 0x000fd6000000000d */
[----:B0-----:R-:W-:-:S04]  /*3c800*/  @P1 LOP3.LUT R5, R5, R4, RZ, 0x3c, !PT ;  /* 0x0000000405051212 */ /* 0x001fc800078e3cff */
[----:B------:R-:W-:-:S04]  /*3c810*/  @P1 LOP3.LUT R4, R5, R4, RZ, 0x3c, !PT ;  /* 0x0000000405041212 */ /* 0x000fc800078e3cff */
[----:B------:R-:W-:-:S05]  /*3c820*/  @P1 LOP3.LUT R5, R5, R4, RZ, 0x3c, !PT ;  /* 0x0000000405051212 */ /* 0x000fca00078e3cff */
[----:B------:R-:W3:Y:S04]  /*3c830*/  @P1 LDG.E.U8 R13, desc[UR40][R4.64] ;  /* 0x00000028040d1981 */ /* 0x000ee8000c1e1100 */
[----:B--2---:R0:W-:Y:S04]  /*3c840*/  STL [R1+0x48], R11 ;  /* 0x0000480b01007387 */ /* 0x0041e80000100800 */
[----:B0-----:R-:W2:Y:S04]  /*3c850*/  LDL R11, [R1+0x1214] ;  /* 0x00121400010b7983 */ /* 0x001ea80000100800 */
[----:B---3--:R0:W-:Y:S04]  /*3c860*/  STL [R1+0x44], R13 ;  /* 0x0000440d01007387 */ /* 0x0081e80000100800 */
[----:B0-----:R-:W3:Y:S04]  /*3c870*/  LDL.LU R13, [R1+0x4ecc] ;  /* 0x004ecc00010d7983 */ /* 0x001ee80000300800 */
[----:B------:R-:W2:Y:S04]  /*3c880*/  LDL R4, [R1+0x1228] ;  /* 0x0012280001047983 */ /* 0x000ea80000100800 */
[----:B------:R-:W2:Y:S01]  /*3c890*/  LDL R5, [R1+0x122c] ;  /* 0x00122c0001057983 */ /* 0x000ea20000100800 */
[----:B------:R-:W-:-:S02]  /*3c8a0*/  ISETP.GT.AND P2, PT, R2, 0x16, PT ;  /* 0x000000160200780c */ /* 0x000fc40003f44270 */
[----:B------:R-:W-:-:S11]  /*3c8b0*/  PRMT R3, RZ, 0x7610, R3 ;  /* 0x00007610ff037816 */ /* 0x000fd60000000003 */
        /* <DEDUP_REMOVED lines=24> */
[----:B------:R-:W-:Y:S02]  /*3ca40*/  ISETP.GT.AND P1, PT, R2, 0x19, PT ;  /* 0x000000190200780c */ /* 0x000fe40003f24270 */
[----:B------:R-:W-:Y:S01]  /*3ca50*/  PRMT R18, RZ, 0x7610, R18 ;  /* 0x00007610ff127816 */ /* 0x000fe20000000012 */
[----:B--2---:R0:W-:Y:S04]  /*3ca60*/  STL [R1+0x38], R17 ;  /* 0x0000381101007387 */ /* 0x0041e80000100800 */
[----:B0-----:R-:W2:Y:S04]  /*3ca70*/  LDL.LU R17, [R1+0x4ec0] ;  /* 0x004ec00001117983 */ /* 0x001ea80000300800 */
[----:B------:R-:W2:Y:S02]  /*3ca80*/  LDL R5, [R1+0x1210] ;  /* 0x0012100001057983 */ /* 0x000ea40000100800 */
[----:B------:R-:W-:-:S02]  /*3ca90*/  @P1 IMAD.MOV.U32 R4, RZ, RZ, R11 ;  /* 0x000000ffff041224 */ /* 0x000fc400078e000b */
[----:B------:R-:W3:Y:S04]  /*3caa0*/  LDL R11, [R1+0x11f4] ;  /* 0x0011f400010b7983 */ /* 0x000ee80000100800 */
[----:B--2---:R-:W2:Y:S01]  /*3cab0*/  @P1 LDG.E.U8 R18, desc[UR40][R4.64] ;  /* 0x0000002804121981 */ /* 0x004ea2000c1e1100 */
        /* <DEDUP_REMOVED lines=26> */
[----:B------:R-:W-:Y:S02]  /*3cc60*/  ISETP.GT.AND P1, PT, R2, 0x1d, PT ;  /* 0x0000001d0200780c */ /* 0x000fe40003f24270 */
[----:B--2---:R-:W-:-:S04]  /*3cc70*/  @P0 LOP3.LUT R5, R5, R4, RZ, 0x3c, !PT ;  /* 0x0000000405050212 */ /* 0x004fc800078e3cff */
[----:B------:R-:W-:-:S04]  /*3cc80*/  @P0 LOP3.LUT R4, R5, R4, RZ, 0x3c, !PT ;  /* 0x0000000405040212 */ /* 0x000fc800078e3cff */
[----:B------:R-:W-:-:S05]  /*3cc90*/  @P0 LOP3.LUT R5, R5, R4, RZ, 0x3c, !PT ;  /* 0x0000000405050212 */ /* 0x000fca00078e3cff */
[----:B------:R3:W2:Y:S04]  /*3cca0*/  @P0 LDG.E.U8 R0, desc[UR40][R4.64] ;  /* 0x0000002804000981 */ /* 0x0006a8000c1e1100 */
[----:B------:R-:W4:Y:S01]  /*3ccb0*/  LDL R5, [R1+0x11f0] ;  /* 0x0011f00001057983 */ /* 0x000f220000100800 */
[----:B------:R-:W-:Y:S01]  /*3ccc0*/  PRMT R10, RZ, 0x7610, R10 ;  /* 0x00007610ff0a7816 */ /* 0x000fe2000000000a */
[----:B---3--:R-:W-:Y:S02]  /*3ccd0*/  @P1 IMAD.MOV.U32 R4, RZ, RZ, R11 ;  /* 0x000000ffff041224 */ /* 0x008fe400078e000b */
[----:B--2---:R-:W-:Y:S01]  /*3cce0*/  STL [R1+0x4e7c], R0 ;  /* 0x004e7c0001007387 */ /* 0x004fe20000100800 */
[C---:B------:R-:W-:Y:S02]  /*3ccf0*/  ISETP.GT.AND P2, PT, R2.reuse, 0x1e, PT ;  /* 0x0000001e0200780c */ /* 0x040fe40003f44270 */
[----:B----4-:R-:W-:Y:S01]  /*3cd00*/  PRMT R14, RZ, 0x7610, R14 ;  /* 0x00007610ff0e7816 */ /* 0x010fe2000000000e */
[----:B------:R-:W2:Y:S04]  /*3cd10*/  LDL R11, [R1+0x11d0] ;  /* 0x0011d000010b7983 */ /* 0x000ea80000100800 */
[----:B------:R-:W3:Y:S04]  /*3cd20*/  @P1 LDG.E.U8 R10, desc[UR40][R4.64] ;  /* 0x00000028040a1981 */ /* 0x000ee8000c1e1100 */
[----:B------:R-:W4:Y:S04]  /*3cd30*/  LDL R4, [R1+0x11e8] ;  /* 0x0011e80001047983 */ /* 0x000f280000100800 */
[----:B------:R-:W4:Y:S04]  /*3cd40*/  LDL R5, [R1+0x11ec] ;  /* 0x0011ec0001057983 */ /* 0x000f280000100800 */
[----:B---3--:R0:W-:Y:S01]  /*3cd50*/  STL [R1+0x24], R10 ;  /* 0x0000240a01007387 */ /* 0x0081e20000100800 */
[----:B------:R-:W-:-:S02]  /*3cd60*/  ISETP.GT.AND P3, PT, R2, 0x1f, PT ;  /* 0x0000001f0200780c */ /* 0x000fc40003f64270 */
[----:B------:R-:W-:Y:S01]  /*3cd70*/  PRMT R7, RZ, 0x7610, R7 ;  /* 0x00007610ff077816 */ /* 0x000fe20000000007 */
[----:B0-----:R-:W3:Y:S01]  /*3cd80*/  LDL R10, [R1+0x11d4] ;  /* 0x0011d400010a7983 */ /* 0x001ee20000100800 */
[----:B----4-:R-:W-:-:S04]  /*3cd90*/  @P2 LOP3.LUT R5, R5, R4, RZ, 0x3c, !PT ;  /* 0x0000000405052212 */ /* 0x010fc800078e3cff */
[----:B------:R-:W-:-:S04]  /*3cda0*/  @P2 LOP3.LUT R4, R5, R4, RZ, 0x3c, !PT ;  /* 0x0000000405042212 */ /* 0x000fc800078e3cff */
[----:B------:R-:W-:-:S05]  /*3cdb0*/  @P2 LOP3.LUT R5, R5, R4, RZ, 0x3c, !PT ;  /* 0x0000000405052212 */ /* 0x000fca00078e3cff */
[----:B------:R-:W4:Y:S04]  /*3cdc0*/  @P2 LDG.E.U8 R14, desc[UR40][R4.64] ;  /* 0x00000028040e2981 */ /* 0x000f28000c1e1100 */
[----:B------:R-:W2:Y:S04]  /*3cdd0*/  LDL R4, [R1+0x11e0] ;  /* 0x0011e00001047983 */ /* 0x000ea80000100800 */
[----:B------:R-:W2:Y:S04]  /*3cde0*/  LDL R5, [R1+0x11e4] ;  /* 0x0011e40001057983 */ /* 0x000ea80000100800 */
[----:B----4-:R0:W-:Y:S01]  /*3cdf0*/  STL [R1+0x20], R14 ;  /* 0x0000200e01007387 */ /* 0x0101e20000100800 */
[----:B------:R-:W-:-:S02]  /*3ce00*/  ISETP.GT.AND P0, PT, R2, 0x20, PT ;  /* 0x000000200200780c */ /* 0x000fc40003f04270 */
[----:B------:R-:W-:Y:S02]  /*3ce10*/  PRMT R23, RZ, 0x7610, R23 ;  /* 0x00007610ff177816 */ /* 0x000fe40000000017 */
[----:B------:R-:W-:Y:S02]  /*3ce20*/  ISETP.GT.AND P1, PT, R2, 0x21, PT ;  /* 0x000000210200780c */ /* 0x000fe40003f24270 */
[----:B------:R-:W-:Y:S01]  /*3ce30*/  PRMT R0, RZ, 0x7610, R0 ;  /* 0x00007610ff007816 */ /* 0x000fe20000000000 */
[----:B0-----:R-:W4:Y:S01]  /*3ce40*/  LDL R14, [R1+0x11cc] ;  /* 0x0011cc00010e7983 */ /* 0x001f220000100800 */
[----:B--2---:R-:W-:-:S04]  /*3ce50*/  @P3 LOP3.LUT R5, R5, R4, RZ, 0x3c, !PT ;  /* 0x0000000405053212 */ /* 0x004fc800078e3cff */
[----:B------:R-:W-:-:S04]  /*3ce60*/  @P3 LOP3.LUT R4, R5, R4, RZ, 0x3c, !PT ;  /* 0x0000000405043212 */ /* 0x000fc800078e3cff */
[----:B------:R-:W-:-:S05]  /*3ce70*/  @P3 LOP3.LUT R5, R5, R4, RZ, 0x3c, !PT ;  /* 0x0000000405053212 */ /* 0x000fca00078e3cff */
[----:B------:R0:W2:Y:S04]  /*3ce80*/  @P3 LDG.E.U8 R7, desc[UR40][R4.64] ;  /* 0x0000002804073981 */ /* 0x0000a8000c1e1100 */
[----:B------:R-:W0:Y:S04]  /*3ce90*/  LDL R4, [R1+0x11d8] ;  /* 0x0011d80001047983 */ /* 0x000e280000100800 */
[----:B------:R-:W0:Y:S02]  /*3cea0*/  LDL R5, [R1+0x11dc] ;  /* 0x0011dc0001057983 */ /* 0x000e240000100800 */
[----:B0-----:R-:W-:-:S04]  /*3ceb0*/  @P0 LOP3.LUT R5, R5, R4, RZ, 0x3c, !PT ;  /* 0x0000000405050212 */ /* 0x001fc800078e3cff */
[----:B------:R-:W-:-:S04]  /*3cec0*/  @P0 LOP3.LUT R4, R5, R4, RZ, 0x3c, !PT ;  /* 0x0000000405040212 */ /* 0x000fc800078e3cff */
[----:B------:R-:W-:-:S05]  /*3ced0*/  @P0 LOP3.LUT R5, R5, R4, RZ, 0x3c, !PT ;  /* 0x0000000405050212 */ /* 0x000fca00078e3cff */
[----:B------:R3:W4:Y:S04]  /*3cee0*/  @P0 LDG.E.U8 R23, desc[UR40][R4.64] ;  /* 0x0000002804170981 */ /* 0x000728000c1e1100 */
[----:B--2---:R0:W-:Y:S01]  /*3cef0*/  STL [R1+0x1c], R7 ;  /* 0x00001c0701007387 */ /* 0x0041e20000100800 */
[----:B---3--:R-:W-:Y:S02]  /*3cf00*/  @P1 IMAD.MOV.U32 R4, RZ, RZ, R10 ;  /* 0x000000ffff041224 */ /* 0x008fe400078e000a */
[----:B------:R-:W-:Y:S01]  /*3cf10*/  @P1 IMAD.MOV.U32 R5, RZ, RZ, R11 ;  /* 0x000000ffff051224 */ /* 0x000fe200078e000b */
[----:B0-----:R-:W2:Y:S04]  /*3cf20*/  LDL R7, [R1+0x11c4] ;  /* 0x0011c40001077983 */ /* 0x001ea80000100800 */
[----:B------:R0:W3:Y:S04]  /*3cf30*/  @P1 LDG.E.U8 R0, desc[UR40][R4.64] ;  /* 0x0000002804001981 */ /* 0x0000e8000c1e1100 */
[----:B----4-:R4:W-:Y:S04]  /*3cf40*/  STL [R1+0x18], R23 ;  /* 0x0000181701007387 */ /* 0x0109e80000100800 */
[----:B----4-:R-:W4:Y:S04]  /*3cf50*/  LDL.LU R23, [R1+0x4eb0] ;  /* 0x004eb00001177983 */ /* 0x010f280000300800 */
[----:B------:R-:W2:Y:S01]  /*3cf60*/  LDL R5, [R1+0x11c8] ;  /* 0x0011c80001057983 */ /* 0x000ea20000100800 */
[----:B------:R-:W-:-:S02]  /*3cf70*/  ISETP.GT.AND P2, PT, R2, 0x22, PT ;  /* 0x000000220200780c */ /* 0x000fc40003f44270 */
[----:B------:R-:W-:Y:S01]  /*3cf80*/  PRMT R9, RZ, 0x7610, R9 ;  /* 0x00007610ff097816 */ /* 0x000fe20000000009 */
[----:B------:R-:W3:Y:S01]  /*3cf90*/  LDL R11, [R1+0x11b0] ;  /* 0x0011b000010b7983 */ /* 0x000ee20000100800 */
[----:B------:R-:W-:Y:S02]  /*3cfa0*/  ISETP.GT.AND P3, PT, R2, 0x23, PT ;  /* 0x000000230200780c */ /* 0x000fe40003f64270 */
[----:B------:R-:W-:Y:S01]  /*3cfb0*/  PRMT R6, RZ, 0x7610, R6 ;  /* 0x00007610ff067816 */ /* 0x000fe20000000006 */
[----:B------:R-:W3:Y:S06]  /*3cfc0*/  LDL R10, [R1+0x11b4] ;  /* 0x0011b400010a7983 */ /* 0x000eec0000100800 */
[----:B0-----:R-:W-:-:S02]  /*3cfd0*/  @P2 IMAD.MOV.U32 R4, RZ, RZ, R14 ;  /* 0x000000ffff042224 */ /* 0x001fc400078e000e */
[----:B------:R-:W3:Y:S04]  /*3cfe0*/  LDL R14, [R1+0x11a8] ;  /* 0x0011a800010e7983 */ /* 0x000ee80000100800 */
[----:B--2---:R0:W2:Y:S04]  /*3cff0*/  @P2 LDG.E.U8 R9, desc[UR40][R4.64] ;  /* 0x0000002804092981 */ /* 0x0040a8000c1e1100 */
[----:B------:R-:W3:Y:S01]  /*3d000*/  LDL R5, [R1+0x11c0] ;  /* 0x0011c00001057983 */ /* 0x000ee20000100800 */
[----:B0-----:R-:W-:Y:S01]  /*3d010*/  @P3 IMAD.MOV.U32 R4, RZ, RZ, R7 ;  /* 0x000000ffff043224 */ /* 0x001fe200078e0007 */
[----:B------:R-:W-:-:S02]  /*3d020*/  ISETP.GT.AND P0, PT, R2, 0x24, PT ;  /* 0x000000240200780c */ /* 0x000fc40003f04270 */
[----:B--2---:R0:W-:Y:S01]  /*3d030*/  STL [R1+0x10], R9 ;  /* 0x0000100901007387 */ /* 0x0041e20000100800 */
[C---:B------:R-:W-:Y:S02]  /*3d040*/  ISETP.GT.AND P1, PT, R2.reuse, 0x25, PT ;  /* 0x000000250200780c */ /* 0x040fe40003f24270 */
[----:B------:R-:W-:Y:S01]  /*3d050*/  PRMT R24, RZ, 0x7610, R24 ;  /* 0x00007610ff187816 */ /* 0x000fe20000000018 */
[----:B------:R-:W2:Y:S04]  /*3d060*/  LDL R7, [R1+0x11a0] ;  /* 0x0011a00001077983 */ /* 0x000ea80000100800 */
[----:B---3--:R3:W2:Y:S04]  /*3d070*/  @P3 LDG.E.U8 R6, desc[UR40][R4.64] ;  /* 0x0000002804063981 */ /* 0x0086a8000c1e1100 */
[----:B0-----:R-:W2:Y:S04]  /*3d080*/  LDL R9, [R1+0x11ac] ;  /* 0x0011ac0001097983 */ /* 0x001ea80000100800 */
[----:B------:R-:W3:Y:S04]  /*3d090*/  LDL R4, [R1+0x11b8] ;  /* 0x0011b80001047983 */ /* 0x000ee80000100800 */
[----:B------:R-:W3:Y:S01]  /*3d0a0*/  LDL R5, [R1+0x11bc] ;  /* 0x0011bc0001057983 */ /* 0x000ee20000100800 */
[----:B------:R-:W-:-:S02]  /*3d0b0*/  ISETP.GT.AND P2, PT, R2, 0x26, PT ;  /* 0x000000260200780c */ /* 0x000fc40003f44270 */
[----:B------:R-:W-:Y:S02]  /*3d0c0*/  PRMT R15, RZ, 0x7610, R15 ;  /* 0x00007610ff0f7816 */ /* 0x000fe4000000000f */
[----:B------:R-:W-:Y:S02]  /*3d0d0*/  PRMT R8, RZ, 0x7610, R8 ;  /* 0x00007610ff087816 */ /* 0x000fe40000000008 */
[----:B---3--:R-:W-:-:S04]  /*3d0e0*/  @P0 LOP3.LUT R5, R5, R4, RZ, 0x3c, !PT ;  /* 0x0000000405050212 */ /* 0x008fc800078e3cff */
[----:B------:R-:W-:-:S04]  /*3d0f0*/  @P0 LOP3.LUT R4, R5, R4, RZ, 0x3c, !PT ;  /* 0x0000000405040212 */ /* 0x000fc800078e3cff */
[----:B------:R-:W-:-:S05]  /*3d100*/  @P0 LOP3.LUT R5, R5, R4, RZ, 0x3c, !PT ;  /* 0x0000000405050212 */ /* 0x000fca00078e3cff */
[----:B------:R0:W3:Y:S02]  /*3d110*/  @P0 LDG.E.U8 R24, desc[UR40][R4.64] ;  /* 0x0000002804180981 */ /* 0x0000e4000c1e1100 */
[----:B0-----:R-:W-:Y:S02]  /*3d120*/  @P1 IMAD.MOV.U32 R4, RZ, RZ, R10 ;  /* 0x000000ffff041224 */ /* 0x001fe400078e000a */
[----:B------:R-:W-:-:S05]  /*3d130*/  @P1 IMAD.MOV.U32 R5, RZ, RZ, R11 ;  /* 0x000000ffff051224 */ /* 0x000fca00078e000b */
[----:B------:R2:W4:Y:S02]  /*3d140*/  @P1 LDG.E.U8 R15, desc[UR40][R4.64] ;  /* 0x00000028040f1981 */ /* 0x000524000c1e1100 */
[----:B--2---:R-:W-:Y:S02]  /*3d150*/  @P2 IMAD.MOV.U32 R4, RZ, RZ, R9 ;  /* 0x000000ffff042224 */ /* 0x004fe400078e0009 */
[----:B------:R-:W-:-:S05]  /*3d160*/  @P2 IMAD.MOV.U32 R5, RZ, RZ, R14 ;  /* 0x000000ffff052224 */ /* 0x000fca00078e000e */
[----:B------:R-:W2:Y:S04]  /*3d170*/  @P2 LDG.E.U8 R8, desc[UR40][R4.64] ;  /* 0x0000002804082981 */ /* 0x000ea8000c1e1100 */
[----:B------:R0:W-:Y:S04]  /*3d180*/  STL [R1+0xc], R6 ;  /* 0x00000c0601007387 */ /* 0x0001e80000100800 */
[----:B0-----:R-:W4:Y:S04]  /*3d190*/  LDL R6, [R1+0x11a4] ;  /* 0x0011a40001067983 */ /* 0x001f280000100800 */
[----:B---3--:R0:W-:Y:S04]  /*3d1a0*/  STL [R1+0x8], R24 ;  /* 0x0000081801007387 */ /* 0x0081e80000100800 */
[----:B0-----:R-:W3:Y:S04]  /*3d1b0*/  LDL.LU R24, [R1+0x4eac] ;  /* 0x004eac0001187983 */ /* 0x001ee80000300800 */
[----:B------:R-:W3:Y:S04]  /*3d1c0*/  LDL R11, [R1+0x1198] ;  /* 0x00119800010b7983 */ /* 0x000ee80000100800 */
[----:B------:R-:W3:Y:S04]  /*3d1d0*/  LDL R10, [R1+0x119c] ;  /* 0x00119c00010a7983 */ /* 0x000ee80000100800 */
[----:B------:R-:W3:Y:S04]  /*3d1e0*/  LDL R9, [R1+0x1190] ;  /* 0x0011900001097983 */ /* 0x000ee80000100800 */
[----:B--2---:R0:W-:Y:S04]  /*3d1f0*/  STL [R1], R8 ;  /* 0x0000000801007387 */ /* 0x0041e80000100800 */
[----:B0-----:R-:W2:Y:S01]  /*3d200*/  LDL R8, [R1+0x1194] ;  /* 0x0011940001087983 */ /* 0x001ea20000100800 */
[----:B------:R-:W-:-:S02]  /*3d210*/  ISETP.GT.AND P3, PT, R2, 0x27, PT ;  /* 0x000000270200780c */ /* 0x000fc40003f64270 */
[----:B------:R-:W-:Y:S02]  /*3d220*/  ISETP.GT.AND P0, PT, R2, 0x28, PT ;  /* 0x000000280200780c */ /* 0x000fe40003f04270 */
[----:B------:R-:W-:Y:S02]  /*3d230*/  PRMT R29, RZ, 0x7610, R29 ;  /* 0x00007610ff1d7816 */ /* 0x000fe4000000001d */
[----:B------:R-:W-:-:S07]  /*3d240*/  PRMT R28, RZ, 0x7610, R28 ;  /* 0x00007610ff1c7816 */ /* 0x000fce000000001c */
[----:B----4-:R-:W-:Y:S02]  /*3d250*/  @P3 IMAD.MOV.U32 R4, RZ, RZ, R6 ;  /* 0x000000ffff043224 */ /* 0x010fe400078e0006 */
[----:B------:R-:W-:Y:S01]  /*3d260*/  @P3 IMAD.MOV.U32 R5, RZ, RZ, R7 ;  /* 0x000000ffff053224 */ /* 0x000fe200078e0007 */
[----:B------:R-:W-:Y:S01]  /*3d270*/  ISETP.GT.AND P1, PT, R2, 0x29, PT ;  /* 0x000000290200780c */ /* 0x000fe20003f24270 */
[----:B------:R-:W4:Y:S04]  /*3d280*/  LDL R7, [R1+0x1188] ;  /* 0x0011880001077983 */ /* 0x000f280000100800 */
[----:B------:R3:W4:Y:S01]  /*3d290*/  @P3 LDG.E.U8 R29, desc[UR40][R4.64] ;  /* 0x00000028041d3981 */ /* 0x000722000c1e1100 */
[----:B------:R-:W-:-:S03]  /*3d2a0*/  PRMT R27, RZ, 0x7610, R27 ;  /* 0x00007610ff1b7816 */ /* 0x000fc6000000001b */
[----:B------:R-:W4:Y:S01]  /*3d2b0*/  LDL R6, [R1+0x118c] ;  /* 0x00118c0001067983 */ /* 0x000f220000100800 */
[----:B---3--:R-:W-:Y:S02]  /*3d2c0*/  @P0 IMAD.MOV.U32 R5, RZ, RZ, R11 ;  /* 0x000000ffff050224 */ /* 0x008fe400078e000b */
[----:B------:R-:W-:-:S05]  /*3d2d0*/  @P0 IMAD.MOV.U32 R4, RZ, RZ, R10 ;  /* 0x000000ffff040224 */ /* 0x000fca00078e000a */
[----:B------:R0:W3:Y:S02]  /*3d2e0*/  @P0 LDG.E.U8 R28, desc[UR40][R4.64] ;  /* 0x00000028041c0981 */ /* 0x0000e4000c1e1100 */
[----:B0-----:R-:W-:Y:S02]  /*3d2f0*/  @P1 IMAD.MOV.U32 R5, RZ, RZ, R9 ;  /* 0x000000ffff051224 */ /* 0x001fe400078e0009 */
[----:B--2---:R-:W-:-:S05]  /*3d300*/  @P1 IMAD.MOV.U32 R4, RZ, RZ, R8 ;  /* 0x000000ffff041224 */ /* 0x004fca00078e0008 */
[----:B------:R0:W2:Y:S01]  /*3d310*/  @P1 LDG.E.U8 R27, desc[UR40][R4.64] ;  /* 0x00000028041b1981 */ /* 0x0000a2000c1e1100 */
[----:B------:R-:W-:-:S03]  /*3d320*/  ISETP.GT.AND P2, PT, R2, 0x2a, PT ;  /* 0x0000002a0200780c */ /* 0x000fc60003f44270 */
[----:B----4-:R-:W-:Y:S04]  /*3d330*/  STL [R1+0x4ea0], R29 ;  /* 0x004ea01d01007387 */ /* 0x010fe80000100800 */
[----:B------:R-:W4:Y:S04]  /*3d340*/  LDL R11, [R1+0x1180] ;  /* 0x00118000010b7983 */ /* 0x000f280000100800 */
[----:B------:R-:W4:Y:S01]  /*3d350*/  LDL R10, [R1+0x1184] ;  /* 0x00118400010a7983 */ /* 0x000f220000100800 */
[----:B------:R-:W-:Y:S01]  /*3d360*/  PRMT R26, RZ, 0x7610, R26 ;  /* 0x00007610ff1a7816 */ /* 0x000fe2000000001a */
[----:B0-----:R-:W-:-:S02]  /*3d370*/  @P2 IMAD.MOV.U32 R4, RZ, RZ, R6 ;  /* 0x000000ffff042224 */ /* 0x001fc400078e0006 */
[----:B------:R-:W-:-:S05]  /*3d380*/  @P2 IMAD.MOV.U32 R5, RZ, RZ, R7 ;  /* 0x000000ffff052224 */ /* 0x000fca00078e0007 */
[----:B------:R4:W4:Y:S04]  /*3d390*/  @P2 LDG.E.U8 R26, desc[UR40][R4.64] ;  /* 0x00000028041a2981 */ /* 0x000928000c1e1100 */
[----:B---3--:R-:W-:Y:S04]  /*3d3a0*/  STL [R1+0x4e94], R28 ;  /* 0x004e941c01007387 */ /* 0x008fe80000100800 */
[----:B------:R-:W3:Y:S04]  /*3d3b0*/  LDL R9, [R1+0x1178] ;  /* 0x0011780001097983 */ /* 0x000ee80000100800 */
[----:B------:R-:W3:Y:S04]  /*3d3c0*/  LDL R8, [R1+0x117c] ;  /* 0x00117c0001087983 */ /* 0x000ee80000100800 */
[----:B--2---:R-:W-:Y:S04]  /*3d3d0*/  STL [R1+0x4e98], R27 ;  /* 0x004e981b01007387 */ /* 0x004fe80000100800 */
[----:B------:R0:W-:Y:S04]  /*3d3e0*/  STL [R1+0x4], R15 ;  /* 0x0000040f01007387 */ /* 0x0001e80000100800 */
[----:B------:R-:W2:Y:S04]  /*3d3f0*/  LDL R7, [R1+0x1170] ;  /* 0x0011700001077983 */ /* 0x000ea80000100800 */
[----:B------:R-:W2:Y:S01]  /*3d400*/  LDL R6, [R1+0x1174] ;  /* 0x0011740001067983 */ /* 0x000ea20000100800 */
[----:B------:R-:W-:-:S02]  /*3d410*/  ISETP.GT.AND P3, PT, R2, 0x2b, PT ;  /* 0x0000002b0200780c */ /* 0x000fc40003f64270 */
[----:B------:R-:W-:Y:S02]  /*3d420*/  ISETP.GT.AND P0, PT, R2, 0x2c, PT ;  /* 0x0000002c0200780c */ /* 0x000fe40003f04270 */
[----:B------:R-:W-:Y:S02]  /*3d430*/  PRMT R25, RZ, 0x7610, R25 ;  /* 0x00007610ff197816 */ /* 0x000fe40000000019 */
[----:B------:R-:W-:-:S07]  /*3d440*/  PRMT R21, RZ, 0x7610, R21 ;  /* 0x00007610ff157816 */ /* 0x000fce0000000015 */
[----:B----4-:R-:W-:Y:S02]  /*3d450*/  @P3 IMAD.MOV.U32 R4, RZ, RZ, R10 ;  /* 0x000000ffff043224 */ /* 0x010fe400078e000a */
[----:B------:R-:W-:Y:S01]  /*3d460*/  @P3 IMAD.MOV.U32 R5, RZ, RZ, R11 ;  /* 0x000000ffff053224 */ /* 0x000fe200078e000b */
[----:B------:R-:W-:-:S04]  /*3d470*/  ISETP.GT.AND P1, PT, R2, 0x2d, PT ;  /* 0x0000002d0200780c */ /* 0x000fc80003f24270 */
[----:B------:R3:W4:Y:S01]  /*3d480*/  @P3 LDG.E.U8 R25, desc[UR40][R4.64] ;  /* 0x0000002804193981 */ /* 0x000722000c1e1100 */
[----:B------:R-:W-:-:S03]  /*3d490*/  PRMT R19, RZ, 0x7610, R19 ;  /* 0x00007610ff137816 */ /* 0x000fc60000000013 */
[----:B------:R-:W-:Y:S04]  /*3d4a0*/  STL [R1+0x4e84], R26 ;  /* 0x004e841a01007387 */ /* 0x000fe80000100800 */
[----:B------:R-:W4:Y:S04]  /*3d4b0*/  LDL R10, [R1+0x115c] ;  /* 0x00115c00010a7983 */ /* 0x000f280000100800 */
[----:B------:R-:W4:Y:S01]  /*3d4c0*/  LDL R11, [R1+0x1158] ;  /* 0x00115800010b7983 */ /* 0x000f220000100800 */
[----:B---3--:R-:W-:Y:S02]  /*3d4d0*/  @P0 IMAD.MOV.U32 R5, RZ, RZ, R9 ;  /* 0x000000ffff050224 */ /* 0x008fe400078e0009 */
[----:B------:R-:W-:-:S05]  /*3d4e0*/  @P0 IMAD.MOV.U32 R4, RZ, RZ, R8 ;  /* 0x000000ffff040224 */ /* 0x000fca00078e0008 */
[----:B------:R2:W3:Y:S02]  /*3d4f0*/  @P0 LDG.E.U8 R21, desc[UR40][R4.64] ;  /* 0x0000002804150981 */ /* 0x0004e4000c1e1100 */
[----:B--2---:R-:W-:Y:S02]  /*3d500*/  @P1 IMAD.MOV.U32 R5, RZ, RZ, R7 ;  /* 0x000000ffff051224 */ /* 0x004fe400078e0007 */
[----:B------:R-:W-:-:S05]  /*3d510*/  @P1 IMAD.MOV.U32 R4, RZ, RZ, R6 ;  /* 0x000000ffff041224 */ /* 0x000fca00078e0006 */
[----:B------:R2:W3:Y:S01]  /*3d520*/  @P1 LDG.E.U8 R19, desc[UR40][R4.64] ;  /* 0x0000002804131981 */ /* 0x0004e2000c1e1100 */
[----:B------:R-:W-:-:S03]  /*3d530*/  ISETP.GT.AND P2, PT, R2, 0x30, PT ;  /* 0x000000300200780c */ /* 0x000fc60003f44270 */
[----:B----4-:R-:W-:Y:S04]  /*3d540*/  STL [R1+0x4e88], R25 ;  /* 0x004e881901007387 */ /* 0x010fe80000100800 */
[----:B------:R-:W4:Y:S04]  /*3d550*/  LDL R9, [R1+0x1150] ;  /* 0x0011500001097983 */ /* 0x000f280000100800 */
[----:B------:R-:W4:Y:S02]  /*3d560*/  LDL R8, [R1+0x1154] ;  /* 0x0011540001087983 */ /* 0x000f240000100800 */
[----:B--2---:R-:W-:-:S02]  /*3d570*/  @P2 IMAD.MOV.U32 R4, RZ, RZ, R10 ;  /* 0x000000ffff042224 */ /* 0x004fc400078e000a */
[----:B---3--:R-:W-:Y:S04]  /*3d580*/  STL [R1+0x4e78], R21 ;  /* 0x004e781501007387 */ /* 0x008fe80000100800 */
[----:B------:R-:W2:Y:S04]  /*3d590*/  LDL R7, [R1+0x1148] ;  /* 0x0011480001077983 */ /* 0x000ea80000100800 */
[----:B------:R-:W2:Y:S04]  /*3d5a0*/  LDL R6, [R1+0x114c] ;  /* 0x00114c0001067983 */ /* 0x000ea80000100800 */
[----:B------:R-:W-:Y:S04]  /*3d5b0*/  STL [R1+0x4e80], R19 ;  /* 0x004e801301007387 */ /* 0x000fe80000100800 */
[----:B0-----:R-:W3:Y:S04]  /*3d5c0*/  LDL R15, [R1+0x1140] ;  /* 0x00114000010f7983 */ /* 0x001ee80000100800 */
[----:B------:R-:W3:Y:S01]  /*3d5d0*/  LDL R10, [R1+0x1144] ;  /* 0x00114400010a7983 */ /* 0x000ee20000100800 */
[----:B------:R-:W-:-:S02]  /*3d5e0*/  ISETP.GT.AND P0, PT, R2, 0x32, PT ;  /* 0x000000320200780c */ /* 0x000fc40003f04270 */
[C---:B------:R-:W-:Y:S02]  /*3d5f0*/  ISETP.GT.AND P3, PT, R2.reuse, 0x31, PT ;  /* 0x000000310200780c */ /* 0x040fe40003f64270 */
[----:B------:R-:W-:Y:S01]  /*3d600*/  PRMT R3, RZ, 0x7610, R3 ;  /* 0x00007610ff037816 */ /* 0x000fe20000000003 */
[----:B------:R-:W-:Y:S01]  /*3d610*/  @P2 IMAD.MOV.U32 R5, RZ, RZ, R11 ;  /* 0x000000ffff052224 */ /* 0x000fe200078e000b */
[----:B------:R-:W-:Y:S01]  /*3d620*/  PRMT R16, RZ, 0x7610, R16 ;  /* 0x00007610ff107816 */ /* 0x000fe20000000010 */
[----:B------:R-:W3:Y:S01]  /*3d630*/  LDL R14, [R1+0x1130] ;  /* 0x00113000010e7983 */ /* 0x000ee20000100800 */
[----:B------:R-:W-:Y:S02]  /*3d640*/  ISETP.GT.AND P1, PT, R2, 0x33, PT ;  /* 0x000000330200780c */ /* 0x000fe40003f24270 */
[----:B------:R-:W-:Y:S01]  /*3d650*/  PRMT R13, RZ, 0x7610, R13 ;  /* 0x00007610ff0d7816 */ /* 0x000fe2000000000d */
[----:B------:R-:W3:Y:S04]  /*3d660*/  LDL R11, [R1+0x1134] ;  /* 0x00113400010b7983 */ /* 0x000ee80000100800 */
[----:B------:R4:W3:Y:S02]  /*3d670*/  @P2 LDG.E.U8 R16, desc[UR40][R4.64] ;  /* 0x0000002804102981 */ /* 0x0008e4000c1e1100 */
[----:B----4-:R-:W-:-:S02]  /*3d680*/  @P3 IMAD.MOV.U32 R4, RZ, RZ, R8 ;  /* 0x000000ffff043224 */ /* 0x010fc400078e0008 */
[----:B------:R-:W-:Y:S01]  /*3d690*/  @P3 IMAD.MOV.U32 R5, RZ, RZ, R9 ;  /* 0x000000ffff053224 */ /* 0x000fe200078e0009 */
[----:B------:R-:W4:Y:S04]  /*3d6a0*/  LDL R8, [R1+0x113c] ;  /* 0x00113c0001087983 */ /* 0x000f280000100800 */
[----:B------:R0:W4:Y:S04]  /*3d6b0*/  @P3 LDG.E.U8 R13, desc[UR40][R4.64] ;  /* 0x00000028040d3981 */ /* 0x000128000c1e1100 */
[----:B------:R-:W4:Y:S01]  /*3d6c0*/  LDL R9, [R1+0x1138] ;  /* 0x0011380001097983 */ /* 0x000f220000100800 */
[----:B0-----:R-:W-:-:S03]  /*3d6d0*/  PRMT R4, RZ, 0x7610, R4 ;  /* 0x00007610ff047816 */ /* 0x001fc60000000004 */
[----:B--2---:R3:W2:Y:S02]  /*3d6e0*/  @P0 LDG.E.U8 R3, desc[UR40][R6.64] ;  /* 0x0000002806030981 */ /* 0x0046a4000c1e1100 */
[----:B---3--:R-:W-:Y:S02]  /*3d6f0*/  @P1 IMAD.MOV.U32 R7, RZ, RZ, R15 ;  /* 0x000000ffff071224 */ /* 0x008fe400078e000f */
[----:B------:R-:W-:-:S05]  /*3d700*/  @P1 IMAD.MOV.U32 R6, RZ, RZ, R10 ;  /* 0x000000ffff061224 */ /* 0x000fca00078e000a */
[----:B------:R-:W3:Y:S01]  /*3d710*/  @P1 LDG.E.U8 R4, desc[UR40][R6.64] ;  /* 0x0000002806041981 */ /* 0x000ee2000c1e1100 */
[C---:B------:R-:W-:Y:S02]  /*3d720*/  ISETP.GT.AND P2, PT, R2.reuse, 0x34, PT ;  /* 0x000000340200780c */ /* 0x040fe40003f44270 */
[----:B------:R-:W-:Y:S02]  /*3d730*/  ISETP.GT.AND P3, PT, R2, 0x35, PT ;  /* 0x000000350200780c */ /* 0x000fe40003f64270 */
[----:B------:R-:W-:-:S09]  /*3d740*/  PRMT R5, RZ, 0x7610, R5 ;  /* 0x00007610ff057816 */ /* 0x000fd20000000005 */
[----:B----4-:R0:W4:Y:S02]  /*3d750*/  @P2 LDG.E.U8 R5, desc[UR40][R8.64] ;  /* 0x0000002808052981 */ /* 0x010124000c1e1100 */
[----:B0-----:R-:W-:Y:S02]  /*3d760*/  @P3 IMAD.MOV.U32 R9, RZ, RZ, R14 ;  /* 0x000000ffff093224 */ /* 0x001fe400078e000e */
[----:B--2---:R0:W-:Y:S04]  /*3d770*/  STL [R1+0x4ea4], R3 ;  /* 0x004ea40301007387 */ /* 0x0041e80000100800 */
[----:B------:R-:W2:Y:S04]  /*3d780*/  LDL R10, [R1+0x1128] ;  /* 0x00112800010a7983 */ /* 0x000ea80000100800 */
[----:B0-----:R-:W4:Y:S04]  /*3d790*/  LDL R3, [R1+0x112c] ;  /* 0x00112c0001037983 */ /* 0x001f280000100800 */
[----:B---3--:R0:W-:Y:S04]  /*3d7a0*/  STL [R1+0x4ea8], R4 ;  /* 0x004ea80401007387 */ /* 0x0081e80000100800 */
[----:B------:R-:W3:Y:S04]  /*3d7b0*/  LDL R21, [R1+0x1120] ;  /* 0x0011200001157983 */ /* 0x000ee80000100800 */
[----:B------:R-:W3:Y:S04]  /*3d7c0*/  LDL R19, [R1+0x1124] ;  /* 0x0011240001137983 */ /* 0x000ee80000100800 */
[----:B------:R-:W3:Y:S04]  /*3d7d0*/  LDL R15, [R1+0x1118] ;  /* 0x00111800010f7983 */ /* 0x000ee80000100800 */
[----:B------:R-:W3:Y:S01]  /*3d7e0*/  LDL R14, [R1+0x111c] ;  /* 0x00111c00010e7983 */ /* 0x000ee20000100800 */
[----:B------:R-:W-:-:S03]  /*3d7f0*/  ISETP.GT.AND P0, PT, R2, 0x36, PT ;  /* 0x000000360200780c */ /* 0x000fc60003f04270 */
[----:B------:R-:W3:Y:S01]  /*3d800*/  LDL R26, [R1+0x1110] ;  /* 0x00111000011a7983 */ /* 0x000ee20000100800 */
[----:B------:R-:W-:-:S03]  /*3d810*/  @P3 IMAD.MOV.U32 R8, RZ, RZ, R11 ;  /* 0x000000ffff083224 */ /* 0x000fc600078e000b */
[----:B------:R-:W3:Y:S04]  /*3d820*/  LDL R25, [R1+0x1114] ;  /* 0x0011140001197983 */ /* 0x000ee80000100800 */
[----:B0-----:R-:W3:Y:S01]  /*3d830*/  LDL R4, [R1+0x1108] ;  /* 0x0011080001047983 */ /* 0x001ee20000100800 */
[C---:B------:R-:W-:Y:S02]  /*3d840*/  ISETP.GT.AND P1, PT, R2.reuse, 0x37, PT ;  /* 0x000000370200780c */ /* 0x040fe40003f24270 */
[----:B------:R-:W-:Y:S02]  /*3d850*/  PRMT R7, RZ, 0x7610, R7 ;  /* 0x00007610ff077816 */ /* 0x000fe40000000007 */
[----:B------:R-:W-:Y:S02]  /*3d860*/  PRMT R6, RZ, 0x7610, R6 ;  /* 0x00007610ff067816 */ /* 0x000fe40000000006 */
[----:B------:R-:W-:-:S04]  /*3d870*/  ISETP.GT.AND P2, PT, R2, 0x38, PT ;  /* 0x000000380200780c */ /* 0x000fc80003f44270 */
[----:B------:R0:W3:Y:S02]  /*3d880*/  @P3 LDG.E.U8 R6, desc[UR40][R8.64] ;  /* 0x0000002808063981 */ /* 0x0000e4000c1e1100 */
[----:B0-----:R-:W-:Y:S01]  /*3d890*/  PRMT R9, RZ, 0x7610, R9 ;  /* 0x00007610ff097816 */ /* 0x001fe20000000009 */
[----:B--2---:R-:W-:Y:S02]  /*3d8a0*/  @P0 IMAD.MOV.U32 R11, RZ, RZ, R10 ;  /* 0x000000ffff0b0224 */ /* 0x004fe400078e000a */
[----:B----4-:R-:W-:Y:S02]  /*3d8b0*/  @P0 IMAD.MOV.U32 R10, RZ, RZ, R3 ;  /* 0x000000ffff0a0224 */ /* 0x010fe400078e0003 */
[----:B------:R-:W2:Y:S04]  /*3d8c0*/  LDL R3, [R1+0x110c] ;  /* 0x00110c0001037983 */ /* 0x000ea80000100800 */
[----:B------:R3:W4:Y:S02]  /*3d8d0*/  @P0 LDG.E.U8 R7, desc[UR40][R10.64] ;  /* 0x000000280a070981 */ /* 0x000724000c1e1100 */
[----:B---3--:R-:W-:-:S02]  /*3d8e0*/  @P1 IMAD.MOV.U32 R11, RZ, RZ, R21 ;  /* 0x000000ffff0b1224 */ /* 0x008fc400078e0015 */
[----:B------:R-:W3:Y:S01]  /*3d8f0*/  LDL R21, [R1+0x1100] ;  /* 0x0011000001157983 */ /* 0x000ee20000100800 */
[----:B------:R-:W-:-:S03]  /*3d900*/  @P1 IMAD.MOV.U32 R10, RZ, RZ, R19 ;  /* 0x000000ffff0a1224 */ /* 0x000fc600078e0013 */
[----:B------:R-:W4:Y:S04]  /*3d910*/  LDL R19, [R1+0x1104] ;  /* 0x0011040001137983 */ /* 0x000f280000100800 */
[----:B------:R0:W4:Y:S01]  /*3d920*/  @P2 LDG.E.U8 R9, desc[UR40][R14.64] ;  /* 0x000000280e092981 */ /* 0x000122000c1e1100 */
[C---:B------:R-:W-:Y:S02]  /*3d930*/  ISETP.GT.AND P3, PT, R2.reuse, 0x39, PT ;  /* 0x000000390200780c */ /* 0x040fe40003f64270 */
[----:B------:R-:W-:Y:S02]  /*3d940*/  PRMT R8, RZ, 0x7610, R8 ;  /* 0x00007610ff087816 */ /* 0x000fe40000000008 */
[----:B------:R-:W-:-:S04]  /*3d950*/  ISETP.GT.AND P4, PT, R2, 0x3a, PT ;  /* 0x0000003a0200780c */ /* 0x000fc80003f84270 */
[----:B------:R1:W4:Y:S05]  /*3d960*/  @P1 LDG.E.U8 R8, desc[UR40][R10.64] ;  /* 0x000000280a081981 */ /* 0x00032a000c1e1100 */
[----:B0-----:R-:W-:Y:S02]  /*3d970*/  @P3 IMAD.MOV.U32 R14, RZ, RZ, R25 ;  /* 0x000000ffff0e3224 */ /* 0x001fe400078e0019 */
[----:B------:R-:W-:Y:S01]  /*3d980*/  @P3 IMAD.MOV.U32 R15, RZ, RZ, R26 ;  /* 0x000000ffff0f3224 */ /* 0x000fe200078e001a */
[----:B-1----:R-:W-:Y:S02]  /*3d990*/  PRMT R10, RZ, 0x7610, R10 ;  /* 0x00007610ff0a7816 */ /* 0x002fe4000000000a */
[----:B------:R-:W-:-:S04]  /*3d9a0*/  PRMT R11, RZ, 0x7610, R11 ;  /* 0x00007610ff0b7816 */ /* 0x000fc8000000000b */
[----:B------:R0:W4:Y:S01]  /*3d9b0*/  @P3 LDG.E.U8 R10, desc[UR40][R14.64] ;  /* 0x000000280e0a3981 */ /* 0x000122000c1e1100 */
[----:B------:R-:W-:Y:S01]  /*3d9c0*/  ISETP.GT.AND P5, PT, R2, 0x3b, PT ;  /* 0x0000003b0200780c */ /* 0x000fe20003fa4270 */
[----:B0-----:R-:W-:Y:S01]  /*3d9d0*/  @P4 IMAD.MOV.U32 R15, RZ, RZ, R4 ;  /* 0x000000ffff0f4224 */ /* 0x001fe200078e0004 */
[----:B------:R-:W-:Y:S01]  /*3d9e0*/  PRMT R12, RZ, 0x7610, R12 ;  /* 0x00007610ff0c7816 */ /* 0x000fe2000000000c */
[----:B--2---:R-:W-:-:S05]  /*3d9f0*/  @P4 IMAD.MOV.U32 R14, RZ, RZ, R3 ;  /* 0x000000ffff0e4224 */ /* 0x004fca00078e0003 */
[----:B------:R3:W2:Y:S05]  /*3da00*/  @P4 LDG.E.U8 R11, desc[UR40][R14.64] ;  /* 0x000000280e0b4981 */ /* 0x0006aa000c1e1100 */
[----:B---3--:R-:W-:Y:S02]  /*3da10*/  @P5 IMAD.MOV.U32 R15, RZ, RZ, R21 ;  /* 0x000000ffff0f5224 */ /* 0x008fe400078e0015 */
[----:B----4-:R-:W-:-:S05]  /*3da20*/  @P5 IMAD.MOV.U32 R14, RZ, RZ, R19 ;  /* 0x000000ffff0e5224 */ /* 0x010fca00078e0013 */
[----:B------:R-:W3:Y:S04]  /*3da30*/  @P5 LDG.E.U8 R12, desc[UR40][R14.64] ;  /* 0x000000280e0c5981 */ /* 0x000ee8000c1e1100 */
[----:B------:R-:W-:Y:S04]  /*3da40*/  STL [R1+0x4e9c], R9 ;  /* 0x004e9c0901007387 */ /* 0x000fe80000100800 */
[----:B------:R-:W4:Y:S04]  /*3da50*/  LDL R4, [R1+0x1168] ;  /* 0x0011680001047983 */ /* 0x000f280000100800 */
[----:B------:R-:W4:Y:S01]  /*3da60*/  LDL R3, [R1+0x116c] ;  /* 0x00116c0001037983 */ /* 0x000f220000100800 */
[----:B------:R-:W-:-:S03]  /*3da70*/  ISETP.GT.AND P0, PT, R2, 0x2e, PT ;  /* 0x0000002e0200780c */ /* 0x000fc60003f04270 */
[----:B--2---:R0:W-:Y:S04]  /*3da80*/  STL [R1+0x4e8c], R11 ;  /* 0x004e8c0b01007387 */ /* 0x0041e80000100800 */
[----:B------:R-:W2:Y:S04]  /*3da90*/  LDL R28, [R1+0x10f8] ;  /* 0x0010f800011c7983 */ /* 0x000ea80000100800 */
[----:B------:R-:W2:Y:S04]  /*3daa0*/  LDL R27, [R1+0x10fc] ;  /* 0x0010fc00011b7983 */ /* 0x000ea80000100800 */
[----:B------:R-:W2:Y:S04]  /*3dab0*/  LDL R26, [R1+0x10f0] ;  /* 0x0010f000011a7983 */ /* 0x000ea80000100800 */
[----:B------:R-:W2:Y:S04]  /*3dac0*/  LDL R25, [R1+0x10f4] ;  /* 0x0010f40001197983 */ /* 0x000ea80000100800 */
[----:B------:R-:W2:Y:S04]  /*3dad0*/  LDL R21, [R1+0x1160] ;  /* 0x0011600001157983 */ /* 0x000ea80000100800 */
[----:B------:R-:W2:Y:S04]  /*3dae0*/  LDL R19, [R1+0x1164] ;  /* 0x0011640001137983 */ /* 0x000ea80000100800 */
[----:B---3--:R1:W-:Y:S04]  /*3daf0*/  STL [R1+0x4e90], R12 ;  /* 0x004e900c01007387 */ /* 0x0083e80000100800 */
[----:B0-----:R-:W3:Y:S04]  /*3db00*/  LDL R11, [R1+0x10e8] ;  /* 0x0010e800010b7983 */ /* 0x001ee80000100800 */
[----:B------:R-:W3:Y:S01]  /*3db10*/  LDL R9, [R1+0x10ec] ;  /* 0x0010ec0001097983 */ /* 0x000ee20000100800 */
[----:B----4-:R-:W-:-:S02]  /*3db20*/  @P0 IMAD.MOV.U32 R15, RZ, RZ, R4 ;  /* 0x000000ffff0f0224 */ /* 0x010fc400078e0004 */
[----:B------:R-:W-:Y:S01]  /*3db30*/  @P0 IMAD.MOV.U32 R14, RZ, RZ, R3 ;  /* 0x000000ffff0e0224 */ /* 0x000fe200078e0003 */
[----:B------:R-:W4:Y:S04]  /*3db40*/  LDL R4, [R1+0x10e0] ;  /* 0x0010e00001047983 */ /* 0x000f280000100800 */
[----:B------:R-:W3:Y:S01]  /*3db50*/  LDL R3, [R1+0x10e4] ;  /* 0x0010e40001037983 */ /* 0x000ee20000100800 */
[C---:B------:R-:W-:Y:S02]  /*3db60*/  ISETP.GT.AND P1, PT, R2.reuse, 0x3c, PT ;  /* 0x0000003c0200780c */ /* 0x040fe40003f24270 */
[----:B------:R-:W-:Y:S02]  /*3db70*/  ISETP.GT.AND P3, PT, R2, 0x3d, PT ;  /* 0x0000003d0200780c */ /* 0x000fe40003f64270 */
[----:B------:R-:W-:-:S02]  /*3db80*/  PRMT R17, RZ, 0x7610, R17 ;  /* 0x00007610ff117816 */ /* 0x000fc40000000011 */
[----:B------:R-:W-:Y:S02]  /*3db90*/  PRMT R18, RZ, 0x7610, R18 ;  /* 0x00007610ff127816 */ /* 0x000fe40000000012 */
[C---:B------:R-:W-:Y:S02]  /*3dba0*/  ISETP.GT.AND P2, PT, R2.reuse, 0x2f, PT ;  /* 0x0000002f0200780c */ /* 0x040fe40003f44270 */
[----:B------:R2:W4:Y:S01]  /*3dbb0*/  @P0 LDG.E.U8 R17, desc[UR40][R14.64] ;  /* 0x000000280e110981 */ /* 0x000522000c1e1100 */
[C---:B------:R-:W-:Y:S02]  /*3dbc0*/  ISETP.GT.AND P4, PT, R2.reuse, 0x3e, PT ;  /* 0x0000003e0200780c */ /* 0x040fe40003f84270 */
[----:B------:R-:W-:Y:S02]  /*3dbd0*/  PRMT R20, RZ, 0x7610, R20 ;  /* 0x00007610ff147816 */ /* 0x000fe40000000014 */
[----:B------:R-:W-:Y:S02]  /*3dbe0*/  ISETP.GT.AND P0, PT, R2, 0x3f, PT ;  /* 0x0000003f0200780c */ /* 0x000fe40003f04270 */
[----:B------:R-:W-:-:S02]  /*3dbf0*/  PRMT R22, RZ, 0x7610, R22 ;  /* 0x00007610ff167816 */ /* 0x000fc40000000016 */
[----:B------:R-:W-:Y:S02]  /*3dc00*/  PRMT R23, RZ, 0x7610, R23 ;  /* 0x00007610ff177816 */ /* 0x000fe40000000017 */
[----:B------:R-:W-:Y:S01]  /*3dc10*/  PRMT R24, RZ, 0x7610, R24 ;  /* 0x00007610ff187816 */ /* 0x000fe20000000018 */
[----:B--2---:R-:W-:Y:S02]  /*3dc20*/  @P1 IMAD.MOV.U32 R15, RZ, RZ, R28 ;  /* 0x000000ffff0f1224 */ /* 0x004fe400078e001c */
[----:B------:R-:W-:-:S05]  /*3dc30*/  @P1 IMAD.MOV.U32 R14, RZ, RZ, R27 ;  /* 0x000000ffff0e1224 */ /* 0x000fca00078e001b */
[----:B------:R0:W2:Y:S02]  /*3dc40*/  @P1 LDG.E.U8 R18, desc[UR40][R14.64] ;  /* 0x000000280e121981 */ /* 0x0000a4000c1e1100 */
[----:B0-----:R-:W-:Y:S02]  /*3dc50*/  @P3 IMAD.MOV.U32 R14, RZ, RZ, R25 ;  /* 0x000000ffff0e3224 */ /* 0x001fe400078e0019 */
[----:B------:R-:W-:-:S05]  /*3dc60*/  @P3 IMAD.MOV.U32 R15, RZ, RZ, R26 ;  /* 0x000000ffff0f3224 */ /* 0x000fca00078e001a */
[----:B------:R0:W2:Y:S02]  /*3dc70*/  @P3 LDG.E.U8 R20, desc[UR40][R14.64] ;  /* 0x000000280e143981 */ /* 0x0000a4000c1e1100 */
[----:B0-----:R-:W-:Y:S02]  /*3dc80*/  @P2 IMAD.MOV.U32 R14, RZ, RZ, R19 ;  /* 0x000000ffff0e2224 */ /* 0x001fe400078e0013 */
[----:B------:R-:W-:-:S05]  /*3dc90*/  @P2 IMAD.MOV.U32 R15, RZ, RZ, R21 ;  /* 0x000000ffff0f2224 */ /* 0x000fca00078e0015 */
[----:B------:R3:W2:Y:S02]  /*3dca0*/  @P2 LDG.E.U8 R22, desc[UR40][R14.64] ;  /* 0x000000280e162981 */ /* 0x0006a4000c1e1100 */
[----:B---3--:R-:W-:Y:S02]  /*3dcb0*/  @P4 IMAD.MOV.U32 R14, RZ, RZ, R9 ;  /* 0x000000ffff0e4224 */ /* 0x008fe400078e0009 */
[----:B------:R-:W-:-:S05]  /*3dcc0*/  @P4 IMAD.MOV.U32 R15, RZ, RZ, R11 ;  /* 0x000000ffff0f4224 */ /* 0x000fca00078e000b */
[----:B------:R0:W3:Y:S02]  /*3dcd0*/  @P4 LDG.E.U8 R23, desc[UR40][R14.64] ;  /* 0x000000280e174981 */ /* 0x0000e4000c1e1100 */
[----:B0-----:R-:W-:Y:S02]  /*3dce0*/  @P0 IMAD.MOV.U32 R14, RZ, RZ, R3 ;  /* 0x000000ffff0e0224 */ /* 0x001fe400078e0003 */
[----:B----4-:R-:W-:-:S05]  /*3dcf0*/  @P0 IMAD.MOV.U32 R15, RZ, RZ, R4 ;  /* 0x000000ffff0f0224 */ /* 0x010fca00078e0004 */
[----:B------:R-:W4:Y:S04]  /*3dd00*/  @P0 LDG.E.U8 R24, desc[UR40][R14.64] ;  /* 0x000000280e180981 */ /* 0x000f28000c1e1100 */
[----:B------:R-:W-:Y:S01]  /*3dd10*/  STL [R1+0x4e64], R17 ;  /* 0x004e641101007387 */ /* 0x000fe20000100800 */
[----:B-1----:R-:W0:Y:S01]  /*3dd20*/  S2R R12, SR_TID.X ;  /* 0x00000000000c7919 */ /* 0x002e220000002100 */
[----:B------:R-:W1:Y:S01]  /*3dd30*/  S2R R9, SR_TID.X ;  /* 0x0000000000097919 */ /* 0x000e620000002100 */
[----:B------:R-:W-:Y:S06]  /*3dd40*/  BAR.SYNC.DEFER_BLOCKING 0x0 ;  /* 0x0000000000007b1d */ /* 0x000fec0000010000 */
[----:B--2---:R-:W-:Y:S04]  /*3dd50*/  STL [R1+0x4e68], R22 ;  /* 0x004e681601007387 */ /* 0x004fe80000100800 */
[----:B---3--:R-:W-:Y:S04]  /*3dd60*/  STL [R1+0x4e6c], R23 ;  /* 0x004e6c1701007387 */ /* 0x008fe80000100800 */
[----:B------:R-:W2:Y:S04]  /*3dd70*/  LDL.LU R25, [R1+0x98] ;  /* 0x0000980001197983 */ /* 0x000ea80000300800 */
[----:B------:R-:W3:Y:S04]  /*3dd80*/  LDL.LU R26, [R1+0x94] ;  /* 0x00009400011a7983 */ /* 0x000ee80000300800 */
[----:B------:R-:W2:Y:S04]  /*3dd90*/  LDL.LU R27, [R1+0x58] ;  /* 0x00005800011b7983 */ /* 0x000ea80000300800 */
[----:B------:R-:W2:Y:S04]  /*3dda0*/  LDL.LU R28, [R1+0x54] ;  /* 0x00005400011c7983 */ /* 0x000ea80000300800 */
[----:B------:R-:W2:Y:S04]  /*3ddb0*/  LDL.LU R29, [R1+0x18] ;  /* 0x00001800011d7983 */ /* 0x000ea80000300800 */
[----:B----4-:R-:W-:Y:S04]  /*3ddc0*/  STL [R1+0x4e70], R24 ;  /* 0x004e701801007387 */ /* 0x010fe80000100800 */
        /* <DEDUP_REMOVED lines=228> */
[----:B------:R-:W-:Y:S01]  /*3ec10*/  STL [R1+0x4e24], R15 ;  /* 0x004e240f01007387 */ /* 0x000fe20000100800 */
[----:B0-----:R-:W-:-:S03]  /*3ec20*/  LOP3.LUT R14, R12, 0x3f, RZ, 0xc0, !PT ;  /* 0x0000003f0c0e7812 */ /* 0x001fc600078ec0ff */
        /* <DEDUP_REMOVED lines=236> */
[----:B------:R-:W4:Y:S04]  /*3faf0*/  LDL.LU R21, [R1+0x90] ;  /* 0x0000900001157983 */ /* 0x000f280000300800 */
[----:B------:R-:W4:Y:S04]  /*3fb00*/  LDL.LU R4, [R1+0x8c] ;  /* 0x00008c0001047983 */ /* 0x000f280000300800 */
[----:B------:R-:W4:Y:S01]  /*3fb10*/  LDL.LU R3, [R1+0x50] ;  /* 0x0000500001037983 */ /* 0x000f220000300800 */
[----:B------:R-:W-:-:S05]  /*3fb20*/  LOP3.LUT R19, R12, 0x3f, RZ, 0xc0, !PT ;  /* 0x0000003f0c137812 */ /* 0x000fca00078ec0ff */
[----:B--2---:R-:W-:Y:S04]  /*3fb30*/  STS.U8 [R19+UR5], R25 ;  /* 0x0000001913007988 */ /* 0x004fe80008000005 */
[----:B---3--:R-:W-:Y:S01]  /*3fb40*/  STS.U8 [R19+UR5+0x40], R26 ;  /* 0x0000401a13007988 */ /* 0x008fe20008000005 */
[----:B------:R-:W-:-:S03]  /*3fb50*/  ISETP.GE.AND P0, PT, R14, R2, PT ;  /* 0x000000020e00720c */ /* 0x000fc60003f06270 */
[----:B------:R-:W-:Y:S04]  /*3fb60*/  STS.U8 [R19+UR5+0x400], R27 ;  /* 0x0004001b13007988 */ /* 0x000fe80008000005 */
[----:B------:R-:W-:Y:S04]  /*3fb70*/  STS.U8 [R19+UR5+0x440], R28 ;  /* 0x0004401c13007988 */ /* 0x000fe80008000005 */
[----:B------:R0:W-:Y:S04]  /*3fb80*/  STS.U8 [R19+UR5+0x800], R29 ;  /* 0x0008001d13007988 */ /* 0x0001e80008000005 */
[----:B0-----:R-:W2:Y:S04]  /*3fb90*/  LDL.LU R29, [R1+0x4c] ;  /* 0x00004c00011d7983 */ /* 0x001ea80000300800 */
        /* <DEDUP_REMOVED lines=8> */
[----:B------:R0:W-:Y:S04]  /*3fc20*/  STS.U8 [R19+UR5+0x840], R0 ;  /* 0x0008400013007988 */ /* 0x0001e80008000005 */
[----:B------:R-:W3:Y:S01]  /*3fc30*/  LDL.LU R23, [R1+0x80] ;  /* 0x0000800001177983 */ /* 0x000ee20000300800 */
[----:B-1----:R-:W-:-:S03]  /*3fc40*/  LOP3.LUT R9, R9, 0x3f, RZ, 0xc0, !PT ;  /* 0x0000003f09097812 */ /* 0x002fc600078ec0ff */
[----:B0-----:R-:W3:Y:S04]  /*3fc50*/  LDL.LU R0, [R1+0x7c] ;  /* 0x00007c0001007983 */ /* 0x001ee80000300800 */
[----:B------:R-:W-:Y:S04]  /*3fc60*/  STL [R1+0x46f4], R16 ;  /* 0x0046f41001007387 */ /* 0x000fe80000100800 */
[----:B------:R-:W-:Y:S04]  /*3fc70*/  STL [R1+0x46f8], R16 ;  /* 0x0046f81001007387 */ /* 0x000fe80000100800 */
[----:B------:R-:W-:Y:S04]  /*3fc80*/  STL [R1+0x4700], R16 ;  /* 0x0047001001007387 */ /* 0x000fe80000100800 */
[----:B------:R-:W-:Y:S04]  /*3fc90*/  STL [R1+0x470c], R16 ;  /* 0x00470c1001007387 */ /* 0x000fe80000100800 */
[----:B------:R-:W-:Y:S01]  /*3fca0*/  STL [R1+0x4714], R16 ;  /* 0x0047141001007387 */ /* 0x000fe20000100800 */
[----:B------:R-:W-:-:S03]  /*3fcb0*/  LOP3.LUT R9, R9, 0x8, RZ, 0x3c, !PT ;  /* 0x0000000809097812 */ /* 0x000fc600078e3cff */
[----:B------:R-:W-:Y:S04]  /*3fcc0*/  STL [R1+0x471c], R16 ;  /* 0x00471c1001007387 */ /* 0x000fe80000100800 */
[----:B------:R-:W-:Y:S04]  /*3fcd0*/  STL [R1+0x4724], R16 ;  /* 0x0047241001007387 */ /* 0x000fe80000100800 */
[----:B------:R-:W-:Y:S04]  /*3fce0*/  STL [R1+0x472c], R16 ;  /* 0x00472c1001007387 */ /* 0x000fe80000100800 */
[----:B------:R-:W-:Y:S04]  /*3fcf0*/  STL [R1+0x4734], R16 ;  /* 0x0047341001007387 */ /* 0x000fe80000100800 */
[----:B------:R-:W-:Y:S04]  /*3fd00*/  STL [R1+0x4e60], R16 ;  /* 0x004e601001007387 */ /* 0x000fe80000100800 */
[----:B------:R-:W-:Y:S04]  /*3fd10*/  STL [R1+0x46fc], R13 ;  /* 0x0046fc0d01007387 */ /* 0x000fe80000100800 */
[----:B------:R-:W-:Y:S04]  /*3fd20*/  STS.U8 [R19+UR5+0xc00], R16 ;  /* 0x000c001013007988 */ /* 0x000fe80008000005 */
[----:B------:R-:W-:Y:S04]  /*3fd30*/  STL [R1+0x4704], R13 ;  /* 0x0047040d01007387 */ /* 0x000fe80000100800 */
[----:B------:R-:W-:Y:S04]  /*3fd40*/  STS.U8 [R19+UR5+0xc40], R13 ;  /* 0x000c400d13007988 */ /* 0x000fe80008000005 */
[----:B------:R-:W3:Y:S04]  /*3fd50*/  LDL.LU R22, [R1+0x40] ;  /* 0x0000400001167983 */ /* 0x000ee80000300800 */
[----:B------:R-:W3:Y:S04]  /*3fd60*/  LDL.LU R17, [R1+0x3c] ;  /* 0x00003c0001117983 */ /* 0x000ee80000300800 */
[----:B----4-:R0:W-:Y:S04]  /*3fd70*/  STS.U8 [R9+UR5+0x80], R21 ;  /* 0x0000801509007988 */ /* 0x0101e80008000005 */
[----:B------:R1:W-:Y:S04]  /*3fd80*/  STS.U8 [R9+UR5+0xc0], R4 ;  /* 0x0000c00409007988 */ /* 0x0003e80008000005 */
[----:B------:R4:W-:Y:S04]  /*3fd90*/  STS.U8 [R9+UR5+0x480], R3 ;  /* 0x0004800309007988 */ /* 0x0009e80008000005 */
[----:B0-----:R-:W3:Y:S04]  /*3fda0*/  LDL.LU R21, [R1] ;  /* 0x0000000001157983 */ /* 0x001ee80000300800 */
[----:B-1----:R-:W3:Y:S04]  /*3fdb0*/  LDL.LU R4, [R1+0x4ea8] ;  /* 0x004ea80001047983 */ /* 0x002ee80000300800 */
[----:B----4-:R-:W4:Y:S01]  /*3fdc0*/  LDL.LU R3, [R1+0x4ea4] ;  /* 0x004ea40001037983 */ /* 0x010f220000300800 */
[----:B------:R-:W-:-:S03]  /*3fdd0*/  LOP3.LUT R12, R12, 0x3f, RZ, 0xc0, !PT ;  /* 0x0000003f0c0c7812 */ /* 0x000fc600078ec0ff */
[----:B--2---:R0:W-:Y:S04]  /*3fde0*/  STS.U8 [R9+UR5+0x4c0], R29 ;  /* 0x0004c01d09007988 */ /* 0x0041e80008000005 */
[----:B---3--:R1:W-:Y:S04]  /*3fdf0*/  STS.U8 [R9+UR5+0x880], R2 ;  /* 0x0008800209007988 */ /* 0x0083e80008000005 */
[----:B0-----:R-:W2:Y:S01]  /*3fe00*/  LDL.LU R29, [R1+0x4ea0] ;  /* 0x004ea000011d7983 */ /* 0x001ea20000300800 */
[----:B-1----:R-:W-:-:S03]  /*3fe10*/  LOP3.LUT R2, R12, 0x10, RZ, 0x3c, !PT ;  /* 0x000000100c027812 */ /* 0x002fc600078e3cff */
[----:B------:R-:W-:Y:S04]  /*3fe20*/  STS.U8 [R9+UR5+0x8c0], R27 ;  /* 0x0008c01b09007988 */ /* 0x000fe80008000005 */
[----:B----4-:R-:W-:Y:S04]  /*3fe30*/  STS.U8 [R9+UR5+0xc80], R3 ;  /* 0x000c800309007988 */ /* 0x010fe80008000005 */
[----:B------:R0:W-:Y:S04]  /*3fe40*/  STS.U8 [R9+UR5+0xcc0], R4 ;  /* 0x000cc00409007988 */ /* 0x0001e80008000005 */
[----:B------:R1:W-:Y:S04]  /*3fe50*/  STS.U8 [R2+UR5+0x100], R28 ;  /* 0x0001001c02007988 */ /* 0x0003e80008000005 */
[----:B0-----:R-:W3:Y:S04]  /*3fe60*/  LDL.LU R9, [R1+0x78] ;  /* 0x0000780001097983 */ /* 0x001ee80000300800 */
[----:B------:R-:W4:Y:S04]  /*3fe70*/  LDL.LU R27, [R1+0x74] ;  /* 0x00007400011b7983 */ /* 0x000f280000300800 */
[----:B-1----:R-:W4:Y:S01]  /*3fe80*/  LDL.LU R28, [R1+0x38] ;  /* 0x00003800011c7983 */ /* 0x002f220000300800 */
[----:B------:R-:W-:-:S03]  /*3fe90*/  LOP3.LUT R12, R12, 0x18, RZ, 0x3c, !PT ;  /* 0x000000180c0c7812 */ /* 0x000fc600078e3cff */
[----:B------:R-:W-:Y:S04]  /*3fea0*/  STS.U8 [R2+UR5+0x140], R15 ;  /* 0x0001400f02007988 */ /* 0x000fe80008000005 */
[----:B------:R-:W-:Y:S04]  /*3feb0*/  STS.U8 [R2+UR5+0x500], R24 ;  /* 0x0005001802007988 */ /* 0x000fe80008000005 */
[----:B------:R0:W-:Y:S04]  /*3fec0*/  STS.U8 [R2+UR5+0x540], R11 ;  /* 0x0005400b02007988 */ /* 0x0001e80008000005 */
[----:B------:R1:W-:Y:S04]  /*3fed0*/  STS.U8 [R2+UR5+0x900], R25 ;  /* 0x0009001902007988 */ /* 0x0003e80008000005 */
[----:B------:R0:W-:Y:S04]  /*3fee0*/  STS.U8 [R2+UR5+0x940], R26 ;  /* 0x0009401a02007988 */ /* 0x0001e80008000005 */
[----:B------:R-:W-:Y:S04]  /*3fef0*/  STS.U8 [R2+UR5+0xd00], R5 ;  /* 0x000d000502007988 */ /* 0x000fe80008000005 */
[----:B------:R-:W-:Y:S04]  /*3ff00*/  STS.U8 [R2+UR5+0xd40], R6 ;  /* 0x000d400602007988 */ /* 0x000fe80008000005 */
[----:B------:R-:W-:Y:S04]  /*3ff10*/  STS.U8 [R12+UR5+0x180], R23 ;  /* 0x000180170c007988 */ /* 0x000fe80008000005 */
[----:B------:R0:W-:Y:S04]  /*3ff20*/  STS.U8 [R12+UR5+0x1c0], R0 ;  /* 0x0001c0000c007988 */ /* 0x0001e80008000005 */
[----:B------:R-:W4:Y:S04]  /*3ff30*/  LDL.LU R3, [R1+0x34] ;  /* 0x0000340001037983 */ /* 0x000f280000300800 */
[----:B------:R-:W-:Y:S04]  /*3ff40*/  STS.U8 [R12+UR5+0x580], R22 ;  /* 0x000580160c007988 */ /* 0x000fe80008000005 */
[----:B0-----:R-:W4:Y:S04]  /*3ff50*/  LDL.LU R11, [R1+0x70] ;  /* 0x00007000010b7983 */ /* 0x001f280000300800 */
[----:B------:R-:W-:Y:S04]  /*3ff60*/  STS.U8 [R12+UR5+0x5c0], R17 ;  /* 0x0005c0110c007988 */ /* 0x000fe80008000005 */
[----:B-1----:R-:W4:Y:S04]  /*3ff70*/  LDL.LU R25, [R1+0x6c] ;  /* 0x00006c0001197983 */ /* 0x002f280000300800 */
[----:B------:R0:W-:Y:S04]  /*3ff80*/  STS.U8 [R12+UR5+0x980], R21 ;  /* 0x000980150c007988 */ /* 0x0001e80008000005 */
[----:B------:R-:W4:Y:S04]  /*3ff90*/  LDL.LU R26, [R1+0x30] ;  /* 0x00003000011a7983 */ /* 0x000f280000300800 */
[----:B--2---:R-:W-:Y:S04]  /*3ffa0*/  STS.U8 [R12+UR5+0x9c0], R29 ;  /* 0x0009c01d0c007988 */ /* 0x004fe80008000005 */
[----:B------:R-:W2:Y:S04]  /*3ffb0*/  LDL.LU R15, [R1+0x2c] ;  /* 0x00002c00010f7983 */ /* 0x000ea80000300800 */
[----:B------:R-:W-:Y:S04]  /*3ffc0*/  STS.U8 [R12+UR5+0xd80], R7 ;  /* 0x000d80070c007988 */ /* 0x000fe80008000005 */
[----:B------:R-:W2:Y:S04]  /*3ffd0*/  LDL.LU R0, [R1+0x68] ;  /* 0x0000680001007983 */ /* 0x000ea80000300800 */
[----:B------:R1:W-:Y:S04]  /*3ffe0*/  STS.U8 [R12+UR5+0xdc0], R8 ;  /* 0x000dc0080c007988 */ /* 0x0003e80008000005 */
[----:B------:R-:W2:Y:S04]  /*3fff0*/  LDL.LU R2, [R1+0x64] ;  /* 0x0000640001027983 */ /* 0x000ea80000300800 */
[----:B0-----:R-:W2:Y:S01]  /*40000*/  LDL.LU R21, [R1+0x24] ;  /* 0x0000240001157983 */ /* 0x001ea20000300800 */
[----:B-1----:R-:W-:-:S03]  /*40010*/  LOP3.LUT R12, R19, 0x20, RZ, 0x3c, !PT ;  /* 0x00000020130c7812 */ /* 0x002fc600078e3cff */
[----:B------:R-:W2:Y:S04]  /*40020*/  LDL.LU R24, [R1+0x60] ;  /* 0x0000600001187983 */ /* 0x000ea80000300800 */
[----:B------:R-:W2:Y:S04]  /*40030*/  LDL.LU R23, [R1+0x5c] ;  /* 0x00005c0001177983 */ /* 0x000ea80000300800 */
[----:B------:R-:W2:Y:S04]  /*40040*/  LDL.LU R22, [R1+0x20] ;  /* 0x0000200001167983 */ /* 0x000ea80000300800 */
[----:B------:R-:W2:Y:S04]  /*40050*/  LDL.LU R17, [R1+0x1c] ;  /* 0x00001c0001117983 */ /* 0x000ea80000300800 */
[----:B---3--:R0:W-:Y:S04]  /*40060*/  STS.U8 [R12+UR5+0x200], R9 ;  /* 0x000200090c007988 */ /* 0x0081e80008000005 */
[----:B----4-:R1:W-:Y:S04]  /*40070*/  STS.U8 [R12+UR5+0x240], R27 ;  /* 0x0002401b0c007988 */ /* 0x0103e80008000005 */
[----:B------:R3:W-:Y:S04]  /*40080*/  STS.U8 [R12+UR5+0x600], R28 ;  /* 0x0006001c0c007988 */ /* 0x0007e80008000005 */
[----:B0-----:R-:W4:Y:S04]  /*40090*/  LDL.LU R9, [R1+0x4e9c] ;  /* 0x004e9c0001097983 */ /* 0x001f280000300800 */
[----:B-1----:R-:W2:Y:S04]  /*400a0*/  LDL.LU R27, [R1+0x4e98] ;  /* 0x004e9800011b7983 */ /* 0x002ea80000300800 */
[----:B---3--:R-:W3:Y:S01]  /*400b0*/  LDL.LU R28, [R1+0x4e94] ;  /* 0x004e9400011c7983 */ /* 0x008ee20000300800 */
[----:B------:R-:W-:-:S03]  /*400c0*/  LOP3.LUT R19, R19, 0x28, RZ, 0x3c, !PT ;  /* 0x0000002813137812 */ /* 0x000fc600078e3cff */
[----:B------:R-:W-:Y:S04]  /*400d0*/  STS.U8 [R12+UR5+0x640], R3 ;  /* 0x000640030c007988 */ /* 0x000fe80008000005 */
[----:B---3--:R-:W-:Y:S04]  /*400e0*/  STS.U8 [R12+UR5+0xa00], R28 ;  /* 0x000a001c0c007988 */ /* 0x008fe80008000005 */
[----:B--2---:R-:W-:Y:S04]  /*400f0*/  STS.U8 [R12+UR5+0xa40], R27 ;  /* 0x000a401b0c007988 */ /* 0x004fe80008000005 */
[----:B----4-:R-:W-:Y:S04]  /*40100*/  STS.U8 [R12+UR5+0xe00], R9 ;  /* 0x000e00090c007988 */ /* 0x010fe80008000005 */
[----:B------:R0:W-:Y:S04]  /*40110*/  STS.U8 [R12+UR5+0xe40], R10 ;  /* 0x000e400a0c007988 */ /* 0x0001e80008000005 */
[----:B------:R1:W-:Y:S04]  /*40120*/  STS.U8 [R19+UR5+0x280], R11 ;  /* 0x0002800b13007988 */ /* 0x0003e80008000005 */
[----:B------:R2:W-:Y:S04]  /*40130*/  STS.U8 [R19+UR5+0x2c0], R25 ;  /* 0x0002c01913007988 */ /* 0x0005e80008000005 */
[----:B0-----:R-:W3:Y:S04]  /*40140*/  LDL.LU R12, [R1+0x4e90] ;  /* 0x004e9000010c7983 */ /* 0x001ee80000300800 */
[----:B-1----:R-:W4:Y:S04]  /*40150*/  LDL.LU R11, [R1+0x4e8c] ;  /* 0x004e8c00010b7983 */ /* 0x002f280000300800 */
[----:B--2---:R-:W2:Y:S04]  /*40160*/  LDL.LU R25, [R1+0x4e88] ;  /* 0x004e880001197983 */ /* 0x004ea80000300800 */
[----:B------:R0:W-:Y:S04]  /*40170*/  STS.U8 [R19+UR5+0x680], R26 ;  /* 0x0006801a13007988 */ /* 0x0001e80008000005 */
[----:B0-----:R-:W2:Y:S01]  /*40180*/  LDL.LU R26, [R1+0x4e84] ;  /* 0x004e8400011a7983 */ /* 0x001ea20000300800 */
[----:B------:R-:W0:Y:S03]  /*40190*/  S2R R3, SR_TID.X ;  /* 0x0000000000037919 */ /* 0x000e260000002100 */
[----:B------:R1:W-:Y:S01]  /*401a0*/  STS.U8 [R19+UR5+0x6c0], R15 ;  /* 0x0006c00f13007988 */ /* 0x0003e20008000005 */
[----:B0-----:R-:W-:-:S04]  /*401b0*/  LOP3.LUT R3, R3, 0x3f, RZ, 0xc0, !PT ;  /* 0x0000003f03037812 */ /* 0x001fc800078ec0ff */
[C---:B-1----:R-:W-:Y:S01]  /*401c0*/  LOP3.LUT R15, R3.reuse, 0x30, RZ, 0x3c, !PT ;  /* 0x00000030030f7812 */ /* 0x042fe200078e3cff */
[----:B--2---:R-:W-:Y:S04]  /*401d0*/  STS.U8 [R19+UR5+0xa80], R26 ;  /* 0x000a801a13007988 */ /* 0x004fe80008000005 */
[----:B------:R-:W-:Y:S04]  /*401e0*/  STS.U8 [R19+UR5+0xac0], R25 ;  /* 0x000ac01913007988 */ /* 0x000fe80008000005 */
[----:B----4-:R-:W-:Y:S04]  /*401f0*/  STS.U8 [R19+UR5+0xe80], R11 ;  /* 0x000e800b13007988 */ /* 0x010fe80008000005 */
[----:B---3--:R0:W-:Y:S04]  /*40200*/  STS.U8 [R19+UR5+0xec0], R12 ;  /* 0x000ec00c13007988 */ /* 0x0081e80008000005 */
[----:B------:R1:W-:Y:S04]  /*40210*/  STS.U8 [R15+UR5+0x300], R0 ;  /* 0x000300000f007988 */ /* 0x0003e80008000005 */
[----:B0-----:R-:W2:Y:S04]  /*40220*/  LDL.LU R19, [R1+0x4e80] ;  /* 0x004e800001137983 */ /* 0x001ea80000300800 */
[----:B-1----:R-:W3:Y:S04]  /*40230*/  LDL.LU R0, [R1+0x4e7c] ;  /* 0x004e7c0001007983 */ /* 0x002ee80000300800 */
[----:B------:R0:W-:Y:S04]  /*40240*/  STS.U8 [R15+UR5+0x340], R2 ;  /* 0x000340020f007988 */ /* 0x0001e80008000005 */
[----:B0-----:R-:W4:Y:S04]  /*40250*/  LDL R2, [R1+0x22b4] ;  /* 0x0022b40001027983 */ /* 0x001f280000100800 */
[----:B---3--:R0:W-:Y:S04]  /*40260*/  STS.U8 [R15+UR5+0x700], R0 ;  /* 0x000700000f007988 */ /* 0x0081e80008000005 */
[----:B------:R1:W-:Y:S04]  /*40270*/  STS.U8 [R15+UR5+0x740], R21 ;  /* 0x000740150f007988 */ /* 0x0003e80008000005 */
[----:B0-----:R-:W3:Y:S04]  /*40280*/  LDL R0, [R1+0x22bc] ;  /* 0x0022bc0001007983 */ /* 0x001ee80000100800 */
[----:B-1----:R-:W2:Y:S01]  /*40290*/  LDL.LU R21, [R1+0x4e78] ;  /* 0x004e780001157983 */ /* 0x002ea20000300800 */
[----:B------:R-:W-:-:S03]  /*402a0*/  LOP3.LUT R3, R3, 0x38, RZ, 0x3c, !PT ;  /* 0x0000003803037812 */ /* 0x000fc600078e3cff */
[----:B--2---:R-:W-:Y:S04]  /*402b0*/  STS.U8 [R15+UR5+0xb00], R21 ;  /* 0x000b00150f007988 */ /* 0x004fe80008000005 */
[----:B------:R-:W-:Y:S04]  /*402c0*/  STS.U8 [R15+UR5+0xb40], R19 ;  /* 0x000b40130f007988 */ /* 0x000fe80008000005 */
[----:B------:R-:W-:Y:S04]  /*402d0*/  STS.U8 [R15+UR5+0xf00], R18 ;  /* 0x000f00120f007988 */ /* 0x000fe80008000005 */
[----:B------:R0:W-:Y:S04]  /*402e0*/  STS.U8 [R15+UR5+0xf40], R20 ;  /* 0x000f40140f007988 */ /* 0x0001e80008000005 */
[----:B------:R1:W-:Y:S04]  /*402f0*/  STS.U8 [R3+UR5+0x380], R24 ;  /* 0x0003801803007988 */ /* 0x0003e80008000005 */
[----:B------:R2:W-:Y:S04]  /*40300*/  STS.U8 [R3+UR5+0x3c0], R23 ;  /* 0x0003c01703007988 */ /* 0x0005e80008000005 */
[----:B0-----:R-:W3:Y:S04]  /*40310*/  LDL.LU R15, [R1+0x4e74] ;  /* 0x004e7400010f7983 */ /* 0x001ee80000300800 */
[----:B-1----:R-:W3:Y:S04]  /*40320*/  LDL.LU R24, [R1+0x4e70] ;  /* 0x004e700001187983 */ /* 0x002ee80000300800 */
[----:B--2---:R-:W2:Y:S04]  /*40330*/  LDL.LU R23, [R1+0x4e6c] ;  /* 0x004e6c0001177983 */ /* 0x004ea80000300800 */
[----:B------:R0:W-:Y:S04]  /*40340*/  STS.U8 [R3+UR5+0x780], R22 ;  /* 0x0007801603007988 */ /* 0x0001e80008000005 */
[----:B------:R1:W-:Y:S04]  /*40350*/  STS.U8 [R3+UR5+0x7c0], R17 ;  /* 0x0007c01103007988 */ /* 0x0003e80008000005 */
[----:B0-----:R-:W2:Y:S04]  /*40360*/  LDL.LU R22, [R1+0x4e68] ;  /* 0x004e680001167983 */ /* 0x001ea80000300800 */
[----:B-1----:R-:W2:Y:S01]  /*40370*/  LDL.LU R17, [R1+0x4e64] ;  /* 0x004e640001117983 */ /* 0x002ea20000300800 */
[----:B------:R-:W-:-:S03]  /*40380*/  PRMT R16, RZ, 0x7610, R16 ;  /* 0x00007610ff107816 */ /* 0x000fc60000000010 */
[----:B--2---:R-:W-:Y:S04]  /*40390*/  STS.U8 [R3+UR5+0xb80], R17 ;  /* 0x000b801103007988 */ /* 0x004fe80008000005 */
[----:B------:R-:W-:Y:S04]  /*403a0*/  STS.U8 [R3+UR5+0xbc0], R22 ;  /* 0x000bc01603007988 */ /* 0x000fe80008000005 */
[----:B------:R-:W-:Y:S04]  /*403b0*/  STS.U8 [R3+UR5+0xf80], R23 ;  /* 0x000f801703007988 */ /* 0x000fe80008000005 */
[----:B---3--:R4:W-:Y:S02]  /*403c0*/  STS.U8 [R3+UR5+0xfc0], R24 ;  /* 0x000fc01803007988 */ /* 0x0089e40008000005 */
[----:B----4-:R-:W-:-:S02]  /*403d0*/  @!P0 IMAD.MOV.U32 R3, RZ, RZ, R2 ;  /* 0x000000ffff038224 */ /* 0x010fc400078e0002 */
[----:B------:R-:W-:Y:S01]  /*403e0*/  @!P0 IMAD.MOV.U32 R2, RZ, RZ, R0 ;  /* 0x000000ffff028224 */ /* 0x000fe200078e0000 */
[----:B------:R-:W-:Y:S06]  /*403f0*/  BAR.SYNC.DEFER_BLOCKING 0x0 ;  /* 0x0000000000007b1d */ /* 0x000fec0000010000 */
[----:B------:R-:W2:Y:S04]  /*40400*/  LDL.LU R0, [R1+0x22a4] ;  /* 0x0022a40001007983 */ /* 0x000ea80000300800 */
[----:B------:R-:W3:Y:S04]  /*40410*/  @!P0 LDG.E.U8 R16, desc[UR40][R2.64] ;  /* 0x0000002802108981 */ /* 0x000ee8000c1e1100 */
[----:B---3--:R0:W-:Y:S04]  /*40420*/  STL [R1+0xfe8], R16 ;  /* 0x000fe81001007387 */ /* 0x0081e80000100800 */
[----:B0-----:R-:W3:Y:S04]  /*40430*/  LDL.LU R16, [R1+0x4e60] ;  /* 0x004e600001107983 */ /* 0x001ee80000300800 */
[----:B------:R-:W4:Y:S04]  /*40440*/  LDL R2, [R1+0x12ec] ;  /* 0x0012ec0001027983 */ /* 0x000f280000100800 */
[----:B------:R-:W4:Y:S01]  /*40450*/  LDL R3, [R1+0x2168] ;  /* 0x0021680001037983 */ /* 0x000f220000100800 */
[----:B------:R-:W-:-:S02]  /*40460*/  PRMT R15, RZ, 0x7610, R15 ;  /* 0x00007610ff0f7816 */ /* 0x000fc4000000000f */
[----:B----4-:R-:W-:-:S04]  /*40470*/  @!P0 LOP3.LUT R3, R3, R2, RZ, 0x3c, !PT ;  /* 0x0000000203038212 */ /* 0x010fc800078e3cff */
[----:B------:R-:W-:-:S04]  /*40480*/  @!P0 LOP3.LUT R2, R3, R2, RZ, 0x3c, !PT ;  /* 0x0000000203028212 */ /* 0x000fc800078e3cff */
[----:B------:R-:W-:-:S05]  /*40490*/  @!P0 LOP3.LUT R3, R3, R2, RZ, 0x3c, !PT ;  /* 0x0000000203038212 */ /* 0x000fca00078e3cff */
[----:B------:R-:W4:Y:S04]  /*404a0*/  @!P0 LDG.E.U8 R15, desc[UR40][R2.64] ;  /* 0x00000028020f8981 */ /* 0x000f28000c1e1100 */
[----:B----4-:R0:W-:Y:S04]  /*404b0*/  STL [R1+0xff0], R15 ;  /* 0x000ff00f01007387 */ /* 0x0101e80000100800 */
[----:B0-----:R-:W4:Y:S04]  /*404c0*/  LDL.LU R15, [R1+0x4e5c] ;  /* 0x004e5c00010f7983 */ /* 0x001f280000300800 */
[----:B------:R-:W2:Y:S04]  /*404d0*/  LDL R2, [R1+0x10dc] ;  /* 0x0010dc0001027983 */ /* 0x000ea80000100800 */
[----:B------:R-:W2:Y:S01]  /*404e0*/  LDL R3, [R1+0x12e8] ;  /* 0x0012e80001037983 */ /* 0x000ea20000100800 */
[----:B------:R-:W-:-:S02]  /*404f0*/  PRMT R14, RZ, 0x7610, R14 ;  /* 0x00007610ff0e7816 */ /* 0x000fc4000000000e */
[----:B--2---:R-:W-:-:S04]  /*40500*/  @!P0 LOP3.LUT R3, R3, R2, RZ, 0x3c, !PT ;  /* 0x0000000203038212 */ /* 0x004fc800078e3cff */
[----:B------:R-:W-:-:S04]  /*40510*/  @!P0 LOP3.LUT R2, R3, R2, RZ, 0x3c, !PT ;  /* 0x0000000203028212 */ /* 0x000fc800078e3cff */
[----:B------:R-:W-:-:S05]  /*40520*/  @!P0 LOP3.LUT R3, R3, R2, RZ, 0x3c, !PT ;  /* 0x0000000203038212 */ /* 0x000fca00078e3cff */
[----:B------:R-:W2:Y:S04]  /*40530*/  @!P0 LDG.E.U8 R14, desc[UR40][R2.64] ;  /* 0x00000028020e8981 */ /* 0x000ea8000c1e1100 */
[----:B--2---:R0:W-:Y:S04]  /*40540*/  STL [R1+0xfec], R14 ;  /* 0x000fec0e01007387 */ /* 0x0041e80000100800 */
[----:B0-----:R-:W2:Y:S04]  /*40550*/  LDL.LU R14, [R1+0x4e58] ;  /* 0x004e5800010e7983 */ /* 0x001ea80000300800 */
[----:B------:R-:W2:Y:S04]  /*40560*/  LDL R2, [R1+0x12e4] ;  /* 0x0012e40001027983 */ /* 0x000ea80000100800 */
[----:B------:R-:W2:Y:S01]  /*40570*/  LDL R3, [R1+0x2164] ;  /* 0x0021640001037983 */ /* 0x000ea20000100800 */
[----:B----4-:R-:W-:-:S02]  /*40580*/  PRMT R15, RZ, 0x7610, R15 ;  /* 0x00007610ff0f7816 */ /* 0x010fc4000000000f */
[----:B--2---:R-:W-:-:S04]  /*40590*/  @!P0 LOP3.LUT R3, R3, R2, RZ, 0x3c, !PT ;  /* 0x0000000203038212 */ /* 0x004fc800078e3cff */
[----:B------:R-:W-:-:S04]  /*405a0*/  @!P0 LOP3.LUT R2, R3, R2, RZ, 0x3c, !PT ;  /* 0x0000000203028212 */ /* 0x000fc800078e3cff */
[----:B------:R-:W-:-:S05]  /*405b0*/  @!P0 LOP3.LUT R3, R3, R2, RZ, 0x3c, !PT ;  /* 0x0000000203038212 */ /* 0x000fca00078e3cff */
[----:B------:R-:W2:Y:S04]  /*405c0*/  @!P0 LDG.E.U8 R15, desc[UR40][R2.64] ;  /* 0x00000028020f8981 */ /* 0x000ea8000c1e1100 */
[----:B--2---:R0:W-:Y:S04]  /*405d0*/  STL [R1+0xfe4], R15 ;  /* 0x000fe40f01007387 */ /* 0x0041e80000100800 */
[----:B0-----:R-:W2:Y:S04]  /*405e0*/  LDL.LU R15, [R1+0x4e54] ;  /* 0x004e5400010f7983 */ /* 0x001ea80000300800 */
        /* <DEDUP_REMOVED lines=9> */
[----:B------:R-:W3:Y:S04]  /*40680*/  LDL R2, [R1+0x12dc] ;  /* 0x0012dc0001027983 */ /* 0x000ee80000100800 */
[----:B------:R-:W3:Y:S01]  /*40690*/  LDL R3, [R1+0x215c] ;  /* 0x00215c0001037983 */ /* 0x000ee20000100800 */
[----:B--2---:R-:W-:-:S02]  /*406a0*/  PRMT R15, RZ, 0x7610, R15 ;  /* 0x00007610ff0f7816 */ /* 0x004fc4000000000f */
[----:B---3--:R-:W-:-:S04]  /*406b0*/  @!P0 LOP3.LUT R3, R3, R2, RZ, 0x3c, !PT ;  /* 0x0000000203038212 */ /* 0x008fc800078e3cff */
[----:B------:R-:W-:-:S04]  /*406c0*/  @!P0 LOP3.LUT R2, R3, R2, RZ, 0x3c, !PT ;  /* 0x0000000203028212 */ /* 0x000fc800078e3cff */
[----:B------:R-:W-:-:S05]  /*406d0*/  @!P0 LOP3.LUT R3, R3, R2, RZ, 0x3c, !PT ;  /* 0x0000000203038212 */ /* 0x000fca00078e3cff */
[----:B------:R-:W2:Y:S04]  /*406e0*/  @!P0 LDG.E.U8 R15, desc[UR40][R2.64] ;  /* 0x00000028020f8981 */ /* 0x000ea8000c1e1100 */
[----:B--2---:R0:W-:Y:S04]  /*406f0*/  STL [R1+0xfdc], R15 ;  /* 0x000fdc0f01007387 */ /* 0x0041e80000100800 */
[----:B0-----:R-:W2:Y:S04]  /*40700*/  LDL.LU R15, [R1+0x4e4c] ;  /* 0x004e4c00010f7983 */ /* 0x001ea80000300800 */
[----:B------:R-:W3:Y:S04]  /*40710*/  LDL R2, [R1+0x12d8] ;  /* 0x0012d80001027983 */ /* 0x000ee80000100800 */
[----:B------:R-:W3:Y:S01]  /*40720*/  LDL R3, [R1+0x2158] ;  /* 0x0021580001037983 */ /* 0x000ee20000100800 */
[----:B----4-:R-:W-:-:S02]  /*40730*/  PRMT R14, RZ, 0x7610, R14 ;  /* 0x00007610ff0e7816 */ /* 0x010fc4000000000e */
[----:B---3--:R-:W-:-:S04]  /*40740*/  @!P0 LOP3.LUT R3, R3, R2, RZ, 0x3c, !PT ;  /* 0x0000000203038212 */ /* 0x008fc800078e3cff */
[----:B------:R-:W-:-:S04]  /*40750*/  @!P0 LOP3.LUT R2, R3, R2, RZ, 0x3c, !PT ;  /* 0x0000000203028212 */ /* 0x000fc800078e3cff */
[----:B------:R-:W-:-:S05]  /*40760*/  @!P0 LOP3.LUT R3, R3, R2, RZ, 0x3c, !PT ;  /* 0x0000000203038212 */ /* 0x000fca00078e3cff */
[----:B------:R-:W3:Y:S04]  /*40770*/  @!P0 LDG.E.U8 R14, desc[UR40][R2.64] ;  /* 0x00000028020e8981 */ /* 0x000ee8000c1e1100 */
[----:B---3--:R0:W-:Y:S04]  /*40780*/  STL [R1+0xfd8], R14 ;  /* 0x000fd80e01007387 */ /* 0x0081e80000100800 */
[----:B0-----:R-:W3:Y:S04]  /*40790*/  LDL.LU R14, [R1+0x4e48] ;  /* 0x004e4800010e7983 */ /* 0x001ee80000300800 */
[----:B------:R-:W4:Y:S04]  /*407a0*/  LDL R2, [R1+0x2150] ;  /* 0x0021500001027983 */ /* 0x000f280000100800 */
[----:B------:R-:W4:Y:S01]  /*407b0*/  LDL R3, [R1+0x2154] ;  /* 0x0021540001037983 */ /* 0x000f220000100800 */
[----:B--2---:R-:W-:-:S02]  /*407c0*/  PRMT R15, RZ, 0x7610, R15 ;  /* 0x00007610ff0f7816 */ /* 0x004fc4000000000f */
[----:B----4-:R-:W-:-:S04]  /*407d0*/  @!P0 LOP3.LUT R3, R3, R2, RZ, 0x3c, !PT ;  /* 0x0000000203038212 */ /* 0x010fc800078e3cff */
[----:B------:R-:W-:-:S04]  /*407e0*/  @!P0 LOP3.LUT R2, R3, R2, RZ, 0x3c, !PT ;  /* 0x0000000203028212 */ /* 0x000fc800078e3cff */
[----:B------:R-:W-:-:S05]  /*407f0*/  @!P0 LOP3.LUT R3, R3, R2, RZ, 0x3c, !PT ;  /* 0x0000000203038212 */ /* 0x000fca00078e3cff */
[----:B------:R-:W2:Y:S04]  /*40800*/  @!P0 LDG.E.U8 R15, desc[UR40][R2.64] ;  /* 0x00000028020f8981 */ /* 0x000ea8000c1e1100 */
[----:B--2---:R0:W-:Y:S04]  /*40810*/  STL [R1+0xfd0], R15 ;  /* 0x000fd00f01007387 */ /* 0x0041e80000100800 */
[----:B0-----:R-:W2:Y:S04]  /*40820*/  LDL.LU R15, [R1+0x4e44] ;  /* 0x004e4400010f7983 */ /* 0x001ea80000300800 */
[----:B------:R-:W4:Y:S04]  /*40830*/  LDL R2, [R1+0x2148] ;  /* 0x0021480001027983 */ /* 0x000f280000100800 */
[----:B------:R-:W4:Y:S01]  /*40840*/  LDL R3, [R1+0x214c] ;  /* 0x00214c0001037983 */ /* 0x000f220000100800 */
[----:B---3--:R-:W-:-:S02]  /*40850*/  PRMT R14, RZ, 0x7610, R14 ;  /* 0x00007610ff0e7816 */ /* 0x008fc4000000000e */
[----:B----4-:R-:W-:-:S04]  /*40860*/  @!P0 LOP3.LUT R3, R3, R2, RZ, 0x3c, !PT ;  /* 0x0000000203038212 */ /* 0x010fc800078e3cff */
        /* <DEDUP_REMOVED lines=4052> */
[----:B------:R0:W3:Y:S04]  /*505b0*/  @!P0 LDG.E.U8 R14, desc[UR40][R2.64] ;  /* 0x00000028020e8981 */ /* 0x0000e8000c1e1100 */
[----:B------:R-:W0:Y:S04]  /*505c0*/  LDL R2, [R1+0x1330] ;  /* 0x0013300001027983 */ /* 0x000e280000100800 */
[----:B------:R-:W0:Y:S01]  /*505d0*/  LDL R3, [R1+0x1334] ;  /* 0x0013340001037983 */ /* 0x000e220000100800 */
[----:B--2---:R-:W-:Y:S02]  /*505e0*/  PRMT R15, RZ, 0x7610, R15 ;  /* 0x00007610ff0f7816 */ /* 0x004fe4000000000f */
[----:B0-----:R-:W-:-:S04]  /*505f0*/  @!P0 LOP3.LUT R3, R3, R2, RZ, 0x3c, !PT ;  /* 0x0000000203038212 */ /* 0x001fc800078e3cff */
[----:B------:R-:W-:-:S04]  /*50600*/  @!P0 LOP3.LUT R2, R3, R2, RZ, 0x3c, !PT ;  /* 0x0000000203028212 */ /* 0x000fc800078e3cff */
[----:B------:R-:W-:-:S05]  /*50610*/  @!P0 LOP3.LUT R3, R3, R2, RZ, 0x3c, !PT ;  /* 0x0000000203038212 */ /* 0x000fca00078e3cff */
[----:B------:R-:W2:Y:S04]  /*50620*/  @!P0 LDG.E.U8 R15, desc[UR40][R2.64] ;  /* 0x00000028020f8981 */ /* 0x000ea8000c1e1100 */
[----:B---3--:R0:W-:Y:S04]  /*50630*/  STL [R1+0x6c], R14 ;  /* 0x00006c0e01007387 */ /* 0x0081e80000100800 */
[----:B0-----:R-:W3:Y:S04]  /*50640*/  LDL R14, [R1+0x130c] ;  /* 0x00130c00010e7983 */ /* 0x001ee80000100800 */
        /* <DEDUP_REMOVED lines=35> */
[----:B------:R-:W2:Y:S01]  /*50880*/  @!P0 LDG.E.U8 R15, desc[UR40][R2.64] ;  /* 0x00000028020f8981 */ /* 0x000ea2000c1e1100 */
[----:B------:R-:W-:-:S03]  /*50890*/  PRMT R10, RZ, 0x7610, R10 ;  /* 0x00007610ff0a7816 */ /* 0x000fc6000000000a */
[----:B--2---:R0:W-:Y:S04]  /*508a0*/  STL [R1+0x58], R15 ;  /* 0x0000580f01007387 */ /* 0x0041e80000100800 */
[----:B0-----:R-:W2:Y:S04]  /*508b0*/  LDL.LU R15, [R1+0x4728] ;  /* 0x00472800010f7983 */ /* 0x001ea80000300800 */
[----:B------:R-:W4:Y:S01]  /*508c0*/  LDL R3, [R1+0x1308] ;  /* 0x0013080001037983 */ /* 0x000f220000100800 */
[----:B------:R-:W-:Y:S01]  /*508d0*/  @!P0 IMAD.MOV.U32 R2, RZ, RZ, R14 ;  /* 0x000000ffff028224 */ /* 0x000fe200078e000e */
[----:B---3--:R-:W-:-:S02]  /*508e0*/  PRMT R16, RZ, 0x7610, R16 ;  /* 0x00007610ff107816 */ /* 0x008fc40000000010 */
[----:B------:R-:W3:Y:S04]  /*508f0*/  LDL R14, [R1+0x12f0] ;  /* 0x0012f000010e7983 */ /* 0x000ee80000100800 */
[----:B----4-:R0:W4:Y:S04]  /*50900*/  @!P0 LDG.E.U8 R10, desc[UR40][R2.64] ;  /* 0x00000028020a8981 */ /* 0x010128000c1e1100 */
[----:B------:R-:W0:Y:S04]  /*50910*/  LDL R2, [R1+0x1304] ;  /* 0x0013040001027983 */ /* 0x000e280000100800 */
[----:B------:R-:W0:Y:S02]  /*50920*/  LDL R3, [R1+0x2170] ;  /* 0x0021700001037983 */ /* 0x000e240000100800 */
[----:B0-----:R-:W-:-:S04]  /*50930*/  @!P0 LOP3.LUT R3, R3, R2, RZ, 0x3c, !PT ;  /* 0x0000000203038212 */ /* 0x001fc800078e3cff */
[----:B------:R-:W-:-:S04]  /*50940*/  @!P0 LOP3.LUT R2, R3, R2, RZ, 0x3c, !PT ;  /* 0x0000000203028212 */ /* 0x000fc800078e3cff */
[----:B------:R-:W-:-:S05]  /*50950*/  @!P0 LOP3.LUT R3, R3, R2, RZ, 0x3c, !PT ;  /* 0x0000000203038212 */ /* 0x000fca00078e3cff */
[----:B------:R-:W2:Y:S04]  /*50960*/  @!P0 LDG.E.U8 R16, desc[UR40][R2.64] ;  /* 0x0000002802108981 */ /* 0x000ea8000c1e1100 */
[----:B----4-:R0:W-:Y:S04]  /*50970*/  STL [R1+0x54], R10 ;  /* 0x0000540a01007387 */ /* 0x0101e80000100800 */
[----:B0-----:R-:W4:Y:S04]  /*50980*/  LDL R10, [R1+0x2198] ;  /* 0x00219800010a7983 */ /* 0x001f280000100800 */
[----:B--2---:R0:W-:Y:S04]  /*50990*/  STL [R1+0x50], R16 ;  /* 0x0000501001007387 */ /* 0x0041e80000100800 */
[----:B0-----:R-:W2:Y:S04]  /*509a0*/  LDL.LU R16, [R1+0x4724] ;  /* 0x0047240001107983 */ /* 0x001ea80000300800 */
        /* <DEDUP_REMOVED lines=32> */
[----:B------:R-:W-:Y:S02]  /*50bb0*/  @!P0 LOP3.LUT R3, R3, R2, RZ, 0x3c, !PT ;  /* 0x0000000203038212 */ /* 0x000fe400078e3cff */
[----:B------:R-:W-:-:S03]  /*50bc0*/  PRMT R15, RZ, 0x7610, R15 ;  /* 0x00007610ff0f7816 */ /* 0x000fc6000000000f */
[----:B------:R4:W2:Y:S02]  /*50bd0*/  @!P0 LDG.E.U8 R16, desc[UR40][R2.64] ;  /* 0x0000002802108981 */ /* 0x0008a4000c1e1100 */
[----:B----4-:R-:W-:Y:S02]  /*50be0*/  @!P0 IMAD.MOV.U32 R2, RZ, RZ, R10 ;  /* 0x000000ffff028224 */ /* 0x010fe400078e000a */
[----:B---3--:R-:W-:-:S05]  /*50bf0*/  @!P0 IMAD.MOV.U32 R3, RZ, RZ, R14 ;  /* 0x000000ffff038224 */ /* 0x008fca00078e000e */
[----:B------:R-:W3:Y:S04]  /*50c00*/  @!P0 LDG.E.U8 R15, desc[UR40][R2.64] ;  /* 0x00000028020f8981 */ /* 0x000ee8000c1e1100 */
[----:B--2---:R0:W-:Y:S04]  /*50c10*/  STL [R1+0x40], R16 ;  /* 0x0000401001007387 */ /* 0x0041e80000100800 */
[----:B0-----:R-:W2:Y:S04]  /*50c20*/  LDL.LU R16, [R1+0x4714] ;  /* 0x0047140001107983 */ /* 0x001ea80000300800 */
[----:B------:R-:W4:Y:S04]  /*50c30*/  LDL R14, [R1+0x218c] ;  /* 0x00218c00010e7983 */ /* 0x000f280000100800 */
[----:B------:R-:W4:Y:S04]  /*50c40*/  LDL R10, [R1+0x21c0] ;  /* 0x0021c000010a7983 */ /* 0x000f280000100800 */
[----:B---3--:R0:W-:Y:S04]  /*50c50*/  STL [R1+0x3c], R15 ;  /* 0x00003c0f01007387 */ /* 0x0081e80000100800 */
[----:B0-----:R-:W3:Y:S04]  /*50c60*/  LDL.LU R15, [R1+0x4710] ;  /* 0x00471000010f7983 */ /* 0x001ee80000300800 */
        /* <DEDUP_REMOVED lines=11> */
[----:B------:R-:W-:-:S02]  /*50d20*/  PRMT R15, RZ, 0x7610, R15 ;  /* 0x00007610ff0f7816 */ /* 0x000fc4000000000f */
[----:B---3--:R-:W-:-:S04]  /*50d30*/  @!P0 LOP3.LUT R3, R3, R2, RZ, 0x3c, !PT ;  /* 0x0000000203038212 */ /* 0x008fc800078e3cff */
[----:B------:R-:W-:-:S04]  /*50d40*/  @!P0 LOP3.LUT R2, R3, R2, RZ, 0x3c, !PT ;  /* 0x0000000203028212 */ /* 0x000fc800078e3cff */
[----:B------:R-:W-:-:S05]  /*50d50*/  @!P0 LOP3.LUT R3, R3, R2, RZ, 0x3c, !PT ;  /* 0x0000000203038212 */ /* 0x000fca00078e3cff */
[----:B------:R-:W3:Y:S04]  /*50d60*/  @!P0 LDG.E.U8 R15, desc[UR40][R2.64] ;  /* 0x00000028020f8981 */ /* 0x000ee8000c1e1100 */
[----:B---3--:R0:W-:Y:S04]  /*50d70*/  STL [R1+0x34], R15 ;  /* 0x0000340f01007387 */ /* 0x0081e80000100800 */
[----:B0-----:R-:W3:Y:S04]  /*50d80*/  LDL.LU R15, [R1+0x4708] ;  /* 0x00470800010f7983 */ /* 0x001ee80000300800 */
[----:B------:R-:W2:Y:S04]  /*50d90*/  LDL R2, [R1+0x217c] ;  /* 0x00217c0001027983 */ /* 0x000ea80000100800 */
[----:B------:R-:W2:Y:S01]  /*50da0*/  LDL R3, [R1+0x21b0] ;  /* 0x0021b00001037983 */ /* 0x000ea20000100800 */
[----:B------:R-:W-:-:S02]  /*50db0*/  PRMT R5, RZ, 0x7610, R5 ;  /* 0x00007610ff057816 */ /* 0x000fc40000000005 */
[----:B--2---:R-:W-:-:S04]  /*50dc0*/  @!P0 LOP3.LUT R3, R3, R2, RZ, 0x3c, !PT ;  /* 0x0000000203038212 */ /* 0x004fc800078e3cff */
[----:B------:R-:W-:-:S04]  /*50dd0*/  @!P0 LOP3.LUT R2, R3, R2, RZ, 0x3c, !PT ;  /* 0x0000000203028212 */ /* 0x000fc800078e3cff */
[----:B------:R-:W-:-:S05]  /*50de0*/  @!P0 LOP3.LUT R3, R3, R2, RZ, 0x3c, !PT ;  /* 0x0000000203038212 */ /* 0x000fca00078e3cff */
[----:B------:R0:W2:Y:S04]  /*50df0*/  @!P0 LDG.E.U8 R5, desc[UR40][R2.64] ;  /* 0x0000002802058981 */ /* 0x0000a8000c1e1100 */
[----:B------:R-:W0:Y:S04]  /*50e00*/  LDL R2, [R1+0x2184] ;  /* 0x0021840001027983 */ /* 0x000e280000100800 */
[----:B------:R-:W0:Y:S01]  /*50e10*/  LDL R3, [R1+0x21b8] ;  /* 0x0021b80001037983 */ /* 0x000e220000100800 */
[----:B---3--:R-:W-:Y:S02]  /*50e20*/  PRMT R15, RZ, 0x7610, R15 ;  /* 0x00007610ff0f7816 */ /* 0x008fe4000000000f */
[----:B------:R-:W-:-:S02]  /*50e30*/  PRMT R13, RZ, 0x7610, R13 ;  /* 0x00007610ff0d7816 */ /* 0x000fc4000000000d */
[----:B0-----:R-:W-:-:S04]  /*50e40*/  @!P0 LOP3.LUT R3, R3, R2, RZ, 0x3c, !PT ;  /* 0x0000000203038212 */ /* 0x001fc800078e3cff */
[----:B------:R-:W-:-:S04]  /*50e50*/  @!P0 LOP3.LUT R2, R3, R2, RZ, 0x3c, !PT ;  /* 0x0000000203028212 */ /* 0x000fc800078e3cff */
[----:B------:R-:W-:-:S05]  /*50e60*/  @!P0 LOP3.LUT R3, R3, R2, RZ, 0x3c, !PT ;  /* 0x0000000203038212 */ /* 0x000fca00078e3cff */
[----:B------:R4:W3:Y:S02]  /*50e70*/  @!P0 LDG.E.U8 R15, desc[UR40][R2.64] ;  /* 0x00000028020f8981 */ /* 0x0008e4000c1e1100 */
[----:B----4-:R-:W-:Y:S02]  /*50e80*/  @!P0 IMAD.MOV.U32 R2, RZ, RZ, R10 ;  /* 0x000000ffff028224 */ /* 0x010fe400078e000a */
[----:B------:R-:W-:-:S05]  /*50e90*/  @!P0 IMAD.MOV.U32 R3, RZ, RZ, R14 ;  /* 0x000000ffff038224 */ /* 0x000fca00078e000e */
[----:B------:R-:W4:Y:S04]  /*50ea0*/  @!P0 LDG.E.U8 R13, desc[UR40][R2.64] ;  /* 0x00000028020d8981 */ /* 0x000f28000c1e1100 */
[----:B--2---:R0:W-:Y:S04]  /*50eb0*/  STL [R1+0x30], R5 ;  /* 0x0000300501007387 */ /* 0x0041e80000100800 */
[----:B0-----:R-:W2:Y:S04]  /*50ec0*/  LDL R5, [R1+0x21d8] ;  /* 0x0021d80001057983 */ /* 0x001ea80000100800 */
[----:B---3--:R0:W-:Y:S04]  /*50ed0*/  STL [R1+0x2c], R15 ;  /* 0x00002c0f01007387 */ /* 0x0081e80000100800 */
[----:B------:R-:W3:Y:S04]  /*50ee0*/  LDL R14, [R1+0x21b4] ;  /* 0x0021b400010e7983 */ /* 0x000ee80000100800 */
[----:B------:R-:W2:Y:S04]  /*50ef0*/  LDL R10, [R1+0x21e8] ;  /* 0x0021e800010a7983 */ /* 0x000ea80000100800 */
[----:B0-----:R-:W2:Y:S04]  /*50f00*/  LDL R15, [R1+0x21e0] ;  /* 0x0021e000010f7983 */ /* 0x001ea80000100800 */
        /* <DEDUP_REMOVED lines=17> */
[----:B------:R-:W2:Y:S01]  /*51020*/  @!P0 LDG.E.U8 R13, desc[UR40][R2.64] ;  /* 0x00000028020d8981 */ /* 0x000ea2000c1e1100 */
[----:B------:R-:W-:-:S03]  /*51030*/  PRMT R16, RZ, 0x7610, R16 ;  /* 0x00007610ff107816 */ /* 0x000fc60000000010 */
[----:B--2---:R0:W-:Y:S04]  /*51040*/  STL [R1+0x20], R13 ;  /* 0x0000200d01007387 */ /* 0x0041e80000100800 */
[----:B0-----:R-:W2:Y:S04]  /*51050*/  LDL.LU R13, [R1+0x46fc] ;  /* 0x0046fc00010d7983 */ /* 0x001ea80000300800 */
[----:B------:R-:W4:Y:S01]  /*51060*/  LDL R3, [R1+0x21a4] ;  /* 0x0021a40001037983 */ /* 0x000f220000100800 */
[----:B------:R-:W-:-:S03]  /*51070*/  @!P0 IMAD.MOV.U32 R2, RZ, RZ, R5 ;  /* 0x000000ffff028224 */ /* 0x000fc600078e0005 */
[----:B------:R-:W2:Y:S04]  /*51080*/  LDL R5, [R1+0x21f8] ;  /* 0x0021f80001057983 */ /* 0x000ea80000100800 */
[----:B----4-:R-:W4:Y:S01]  /*51090*/  @!P0 LDG.E.U8 R16, desc[UR40][R2.64] ;  /* 0x0000002802108981 */ /* 0x010f22000c1e1100 */
[----:B------:R-:W-:-:S03]  /*510a0*/  PRMT R7, RZ, 0x7610, R7 ;  /* 0x00007610ff077816 */ /* 0x000fc60000000007 */
[----:B----4-:R0:W-:Y:S04]  /*510b0*/  STL [R1+0x1c], R16 ;  /* 0x00001c1001007387 */ /* 0x0101e80000100800 */
[----:B0-----:R-:W4:Y:S04]  /*510c0*/  LDL.LU R16, [R1+0x46f8] ;  /* 0x0046f80001107983 */ /* 0x001f280000300800 */
[----:B------:R-:W2:Y:S01]  /*510d0*/  LDL R3, [R1+0x21ac] ;  /* 0x0021ac0001037983 */ /* 0x000ea20000100800 */
[----:B------:R-:W-:Y:S01]  /*510e0*/  @!P0 IMAD.MOV.U32 R2, RZ, RZ, R15 ;  /* 0x000000ffff028224 */ /* 0x000fe200078e000f */
[----:B------:R-:W-:-:S04]  /*510f0*/  PRMT R9, RZ, 0x7610, R9 ;  /* 0x00007610ff097816 */ /* 0x000fc80000000009 */
[----:B--2---:R0:W2:Y:S02]  /*51100*/  @!P0 LDG.E.U8 R7, desc[UR40][R2.64] ;  /* 0x0000002802078981 */ /* 0x0040a4000c1e1100 */
[----:B0-----:R-:W-:Y:S02]  /*51110*/  @!P0 IMAD.MOV.U32 R2, RZ, RZ, R10 ;  /* 0x000000ffff028224 */ /* 0x001fe400078e000a */
[----:B---3--:R-:W-:-:S05]  /*51120*/  @!P0 IMAD.MOV.U32 R3, RZ, RZ, R14 ;  /* 0x000000ffff038224 */ /* 0x008fca00078e000e */
[----:B------:R0:W3:Y:S04]  /*51130*/  @!P0 LDG.E.U8 R9, desc[UR40][R2.64] ;  /* 0x0000002802098981 */ /* 0x0000e8000c1e1100 */
[----:B--2---:R1:W-:Y:S04]  /*51140*/  STL [R1+0x18], R7 ;  /* 0x0000180701007387 */ /* 0x0043e80000100800 */
[----:B------:R-:W0:Y:S04]  /*51150*/  LDL R2, [R1+0x21bc] ;  /* 0x0021bc0001027983 */ /* 0x000e280000100800 */
[----:B------:R-:W0:Y:S01]  /*51160*/  LDL R3, [R1+0x21f0] ;  /* 0x0021f00001037983 */ /* 0x000e220000100800 */
[----:B----4-:R-:W-:-:S03]  /*51170*/  PRMT R16, RZ, 0x7610, R16 ;  /* 0x00007610ff107816 */ /* 0x010fc60000000010 */
[----:B------:R-:W2:Y:S04]  /*51180*/  LDL R15, [R1+0x21d4] ;  /* 0x0021d400010f7983 */ /* 0x000ea80000100800 */
[----:B------:R-:W4:Y:S04]  /*51190*/  LDL R14, [R1+0x2208] ;  /* 0x00220800010e7983 */ /* 0x000f280000100800 */
[----:B------:R-:W2:Y:S04]  /*511a0*/  LDL R10, [R1+0x21dc] ;  /* 0x0021dc00010a7983 */ /* 0x000ea80000100800 */
[----:B-1----:R-:W2:Y:S01]  /*511b0*/  LDL R7, [R1+0x2200] ;  /* 0x0022000001077983 */ /* 0x002ea20000100800 */
        /* <DEDUP_REMOVED lines=8> */
[----:B------:R-:W2:Y:S01]  /*51240*/  LDL R3, [R1+0x21c4] ;  /* 0x0021c40001037983 */ /* 0x000ea20000100800 */
[----:B------:R-:W-:Y:S01]  /*51250*/  PRMT R4, RZ, 0x7610, R4 ;  /* 0x00007610ff047816 */ /* 0x000fe20000000004 */
[----:B------:R-:W-:Y:S01]  /*51260*/  @!P0 IMAD.MOV.U32 R2, RZ, RZ, R5 ;  /* 0x000000ffff028224 */ /* 0x000fe200078e0005 */
[----:B------:R-:W-:-:S02]  /*51270*/  PRMT R6, RZ, 0x7610, R6 ;  /* 0x00007610ff067816 */ /* 0x000fc40000000006 */
[----:B------:R-:W-:Y:S01]  /*51280*/  PRMT R11, RZ, 0x7610, R11 ;  /* 0x00007610ff0b7816 */ /* 0x000fe2000000000b */
[----:B------:R-:W3:Y:S04]  /*51290*/  LDL R5, [R1+0x21e4] ;  /* 0x0021e40001057983 */ /* 0x000ee80000100800 */
[----:B--2---:R0:W2:Y:S04]  /*512a0*/  @!P0 LDG.E.U8 R4, desc[UR40][R2.64] ;  /* 0x0000002802048981 */ /* 0x0040a8000c1e1100 */
[----:B------:R-:W2:Y:S01]  /*512b0*/  LDL R3, [R1+0x21cc] ;  /* 0x0021cc0001037983 */ /* 0x000ea20000100800 */
[----:B0-----:R-:W-:Y:S01]  /*512c0*/  @!P0 IMAD.MOV.U32 R2, RZ, RZ, R7 ;  /* 0x000000ffff028224 */ /* 0x001fe200078e0007 */
[----:B------:R-:W-:-:S04]  /*512d0*/  PRMT R8, RZ, 0x7610, R8 ;  /* 0x00007610ff087816 */ /* 0x000fc80000000008 */
[----:B--2---:R4:W2:Y:S02]  /*512e0*/  @!P0 LDG.E.U8 R6, desc[UR40][R2.64] ;  /* 0x0000002802068981 */ /* 0x0048a4000c1e1100 */
[----:B----4-:R-:W-:Y:S02]  /*512f0*/  @!P0 IMAD.MOV.U32 R2, RZ, RZ, R14 ;  /* 0x000000ffff028224 */ /* 0x010fe400078e000e */
[----:B------:R-:W-:-:S05]  /*51300*/  @!P0 IMAD.MOV.U32 R3, RZ, RZ, R15 ;  /* 0x000000ffff038224 */ /* 0x000fca00078e000f */
[----:B------:R3:W4:Y:S04]  /*51310*/  @!P0 LDG.E.U8 R11, desc[UR40][R2.64] ;  /* 0x00000028020b8981 */ /* 0x000728000c1e1100 */
[----:B------:R0:W-:Y:S04]  /*51320*/  STL [R1+0xc], R4 ;  /* 0x00000c0401007387 */ /* 0x0001e80000100800 */
[----:B------:R-:W4:Y:S04]  /*51330*/  LDL R7, [R1+0x21ec] ;  /* 0x0021ec0001077983 */ /* 0x000f280000100800 */
[----:B0-----:R-:W4:Y:S01]  /*51340*/  LDL R4, [R1+0x2218] ;  /* 0x0022180001047983 */ /* 0x001f220000100800 */
[----:B---3--:R-:W-:-:S02]  /*51350*/  @!P0 IMAD.MOV.U32 R2, RZ, RZ, R9 ;  /* 0x000000ffff028224 */ /* 0x008fc400078e0009 */
[----:B------:R-:W-:-:S05]  /*51360*/  @!P0 IMAD.MOV.U32 R3, RZ, RZ, R10 ;  /* 0x000000ffff038224 */ /* 0x000fca00078e000a */
[----:B------:R0:W3:Y:S01]  /*51370*/  @!P0 LDG.E.U8 R8, desc[UR40][R2.64] ;  /* 0x0000002802088981 */ /* 0x0000e2000c1e1100 */
[----:B------:R-:W-:-:S03]  /*51380*/  PRMT R29, RZ, 0x7610, R29 ;  /* 0x00007610ff1d7816 */ /* 0x000fc6000000001d */
[----:B--2---:R1:W-:Y:S04]  /*51390*/  STL [R1+0x8], R6 ;  /* 0x0000080601007387 */ /* 0x0043e80000100800 */
[----:B-1----:R-:W2:Y:S04]  /*513a0*/  LDL R6, [R1+0x2220] ;  /* 0x0022200001067983 */ /* 0x002ea80000100800 */
[----:B----4-:R1:W-:Y:S04]  /*513b0*/  STL [R1+0x4], R11 ;  /* 0x0000040b01007387 */ /* 0x0103e80000100800 */
[----:B------:R-:W4:Y:S01]  /*513c0*/  LDL R10, [R1+0x2228] ;  /* 0x00222800010a7983 */ /* 0x000f220000100800 */
[----:B0-----:R-:W-:-:S03]  /*513d0*/  @!P0 IMAD.MOV.U32 R3, RZ, RZ, R5 ;  /* 0x000000ffff038224 */ /* 0x001fc600078e0005 */
[----:B------:R-:W4:Y:S04]  /*513e0*/  LDL R9, [R1+0x21fc] ;  /* 0x0021fc0001097983 */ /* 0x000f280000100800 */
[----:B-1----:R-:W4:Y:S01]  /*513f0*/  LDL R11, [R1+0x21f4] ;  /* 0x0021f400010b7983 */ /* 0x002f220000100800 */
[----:B------:R-:W-:-:S05]  /*51400*/  @!P0 IMAD.MOV.U32 R2, RZ, RZ, R4 ;  /* 0x000000ffff028224 */ /* 0x000fca00078e0004 */
[----:B------:R0:W4:Y:S04]  /*51410*/  @!P0 LDG.E.U8 R29, desc[UR40][R2.64] ;  /* 0x00000028021d8981 */ /* 0x000128000c1e1100 */
[----:B---3--:R1:W-:Y:S01]  /*51420*/  STL [R1], R8 ;  /* 0x0000000801007387 */ /* 0x0083e20000100800 */
[----:B------:R-:W-:Y:S02]  /*51430*/  PRMT R27, RZ, 0x7610, R27 ;  /* 0x00007610ff1b7816 */ /* 0x000fe4000000001b */
[----:B------:R-:W-:Y:S01]  /*51440*/  PRMT R25, RZ, 0x7610, R25 ;  /* 0x00007610ff197816 */ /* 0x000fe20000000019 */
[----:B------:R-:W3:Y:S04]  /*51450*/  LDL R5, [R1+0x2204] ;  /* 0x0022040001057983 */ /* 0x000ee80000100800 */
[----:B------:R-:W3:Y:S01]  /*51460*/  LDL R4, [R1+0x2238] ;  /* 0x0022380001047983 */ /* 0x000ee20000100800 */
[----:B0-----:R-:W-:-:S03]  /*51470*/  @!P0 IMAD.MOV.U32 R3, RZ, RZ, R7 ;  /* 0x000000ffff038224 */ /* 0x001fc600078e0007 */
[----:B-1----:R-:W3:Y:S01]  /*51480*/  LDL R8, [R1+0x2230] ;  /* 0x0022300001087983 */ /* 0x002ee20000100800 */
[----:B--2---:R-:W-:-:S05]  /*51490*/  @!P0 IMAD.MOV.U32 R2, RZ, RZ, R6 ;  /* 0x000000ffff028224 */ /* 0x004fca00078e0006 */
[----:B------:R4:W2:Y:S02]  /*514a0*/  @!P0 LDG.E.U8 R27, desc[UR40][R2.64] ;  /* 0x00000028021b8981 */ /* 0x0008a4000c1e1100 */
[----:B----4-:R-:W-:Y:S02]  /*514b0*/  @!P0 IMAD.MOV.U32 R2, RZ, RZ, R10 ;  /* 0x000000ffff028224 */ /* 0x010fe400078e000a */
[----:B------:R-:W-:-:S05]  /*514c0*/  @!P0 IMAD.MOV.U32 R3, RZ, RZ, R11 ;  /* 0x000000ffff038224 */ /* 0x000fca00078e000b */
[----:B------:R0:W4:Y:S04]  /*514d0*/  @!P0 LDG.E.U8 R25, desc[UR40][R2.64] ;  /* 0x0000002802198981 */ /* 0x000128000c1e1100 */
[----:B------:R-:W-:Y:S04]  /*514e0*/  STL [R1+0x462c], R29 ;  /* 0x00462c1d01007387 */ /* 0x000fe80000100800 */
[----:B------:R-:W4:Y:S04]  /*514f0*/  LDL R7, [R1+0x220c] ;  /* 0x00220c0001077983 */ /* 0x000f280000100800 */
[----:B------:R-:W4:Y:S01]  /*51500*/  LDL R6, [R1+0x2240] ;  /* 0x0022400001067983 */ /* 0x000f220000100800 */
[----:B------:R-:W-:-:S02]  /*51510*/  PRMT R23, RZ, 0x7610, R23 ;  /* 0x00007610ff177816 */ /* 0x000fc40000000017 */
[----:B------:R-:W-:Y:S01]  /*51520*/  PRMT R21, RZ, 0x7610, R21 ;  /* 0x00007610ff157816 */ /* 0x000fe20000000015 */
[----:B0-----:R-:W-:Y:S02]  /*51530*/  @!P0 IMAD.MOV.U32 R3, RZ, RZ, R9 ;  /* 0x000000ffff038224 */ /* 0x001fe400078e0009 */
[----:B---3--:R-:W-:-:S05]  /*51540*/  @!P0 IMAD.MOV.U32 R2, RZ, RZ, R8 ;  /* 0x000000ffff028224 */ /* 0x008fca00078e0008 */
[----:B------:R0:W3:Y:S02]  /*51550*/  @!P0 LDG.E.U8 R23, desc[UR40][R2.64] ;  /* 0x0000002802178981 */ /* 0x0000e4000c1e1100 */
[----:B0-----:R-:W-:Y:S02]  /*51560*/  @!P0 IMAD.MOV.U32 R2, RZ, RZ, R4 ;  /* 0x000000ffff028224 */ /* 0x001fe400078e0004 */
[----:B------:R-:W-:-:S05]  /*51570*/  @!P0 IMAD.MOV.U32 R3, RZ, RZ, R5 ;  /* 0x000000ffff038224 */ /* 0x000fca00078e0005 */
[----:B------:R0:W3:Y:S04]  /*51580*/  @!P0 LDG.E.U8 R21, desc[UR40][R2.64] ;  /* 0x0000002802158981 */ /* 0x0000e8000c1e1100 */
[----:B--2---:R-:W-:Y:S04]  /*51590*/  STL [R1+0x45f8], R27 ;  /* 0x0045f81b01007387 */ /* 0x004fe80000100800 */
[----:B----4-:R-:W-:Y:S04]  /*515a0*/  STL [R1+0x45fc], R25 ;  /* 0x0045fc1901007387 */ /* 0x010fe80000100800 */
[----:B------:R-:W2:Y:S04]  /*515b0*/  LDL R9, [R1+0x2214] ;  /* 0x0022140001097983 */ /* 0x000ea80000100800 */
[----:B------:R-:W4:Y:S01]  /*515c0*/  LDL R8, [R1+0x2248] ;  /* 0x0022480001087983 */ /* 0x000f220000100800 */
[----:B------:R-:W-:Y:S01]  /*515d0*/  PRMT R19, RZ, 0x7610, R19 ;  /* 0x00007610ff137816 */ /* 0x000fe20000000013 */
[----:B0-----:R-:W-:-:S02]  /*515e0*/  @!P0 IMAD.MOV.U32 R2, RZ, RZ, R6 ;  /* 0x000000ffff028224 */ /* 0x001fc400078e0006 */
[----:B------:R-:W-:-:S05]  /*515f0*/  @!P0 IMAD.MOV.U32 R3, RZ, RZ, R7 ;  /* 0x000000ffff038224 */ /* 0x000fca00078e0007 */
[----:B------:R2:W4:Y:S01]  /*51600*/  @!P0 LDG.E.U8 R19, desc[UR40][R2.64] ;  /* 0x0000002802138981 */ /* 0x000522000c1e1100 */
[----:B------:R-:W-:-:S03]  /*51610*/  PRMT R17, RZ, 0x7610, R17 ;  /* 0x00007610ff117816 */ /* 0x000fc60000000011 */
[----:B---3--:R-:W-:Y:S04]  /*51620*/  STL [R1+0x46b8], R23 ;  /* 0x0046b81701007387 */ /* 0x008fe80000100800 */
[----:B------:R-:W3:Y:S04]  /*51630*/  LDL R5, [R1+0x221c] ;  /* 0x00221c0001057983 */ /* 0x000ee80000100800 */
[----:B------:R-:W3:Y:S04]  /*51640*/  LDL R4, [R1+0x2250] ;  /* 0x0022500001047983 */ /* 0x000ee80000100800 */
[----:B------:R-:W-:Y:S04]  /*51650*/  STL [R1+0x46bc], R21 ;  /* 0x0046bc1501007387 */ /* 0x000fe80000100800 */
[----:B------:R-:W3:Y:S04]  /*51660*/  LDL R11, [R1+0x2224] ;  /* 0x00222400010b7983 */ /* 0x000ee80000100800 */
[----:B------:R-:W3:Y:S04]  /*51670*/  LDL R10, [R1+0x2258] ;  /* 0x00225800010a7983 */ /* 0x000ee80000100800 */
[----:B------:R-:W3:Y:S04]  /*51680*/  LDL R7, [R1+0x222c] ;  /* 0x00222c0001077983 */ /* 0x000ee80000100800 */
[----:B------:R-:W3:Y:S01]  /*51690*/  LDL R6, [R1+0x2260] ;  /* 0x0022600001067983 */ /* 0x000ee20000100800 */
[----:B--2---:R-:W-:-:S02]  /*516a0*/  @!P0 IMAD.MOV.U32 R3, RZ, RZ, R9 ;  /* 0x000000ffff038224 */ /* 0x004fc400078e0009 */
[----:B----4-:R-:W-:-:S05]  /*516b0*/  @!P0 IMAD.MOV.U32 R2, RZ, RZ, R8 ;  /* 0x000000ffff028224 */ /* 0x010fca00078e0008 */
[----:B------:R0:W2:Y:S04]  /*516c0*/  @!P0 LDG.E.U8 R17, desc[UR40][R2.64] ;  /* 0x0000002802118981 */ /* 0x0000a8000c1e1100 */
[----:B------:R-:W-:Y:S04]  /*516d0*/  STL [R1+0x4674], R19 ;  /* 0x0046741301007387 */ /* 0x000fe80000100800 */
[----:B------:R-:W4:Y:S04]  /*516e0*/  LDL R15, [R1+0x2234] ;  /* 0x00223400010f7983 */ /* 0x000f280000100800 */
[----:B------:R-:W4:Y:S01]  /*516f0*/  LDL R14, [R1+0x2268] ;  /* 0x00226800010e7983 */ /* 0x000f220000100800 */
[----:B------:R-:W-:-:S02]  /*51700*/  PRMT R13, RZ, 0x7610, R13 ;  /* 0x00007610ff0d7816 */ /* 0x000fc4000000000d */
[----:B0-----:R-:W-:-:S04]  /*51710*/  PRMT R2, RZ, 0x7610, R2 ;  /* 0x00007610ff027816 */ /* 0x001fc80000000002 */
[----:B---3--:R0:W3:Y:S02]  /*51720*/  @!P0 LDG.E.U8 R13, desc[UR40][R4.64] ;  /* 0x00000028040d8981 */ /* 0x0080e4000c1e1100 */
[----:B0-----:R-:W-:Y:S02]  /*51730*/  @!P0 IMAD.MOV.U32 R5, RZ, RZ, R11 ;  /* 0x000000ffff058224 */ /* 0x001fe400078e000b */
[----:B------:R-:W-:-:S05]  /*51740*/  @!P0 IMAD.MOV.U32 R4, RZ, RZ, R10 ;  /* 0x000000ffff048224 */ /* 0x000fca00078e000a */
[----:B------:R0:W3:Y:S01]  /*51750*/  @!P0 LDG.E.U8 R2, desc[UR40][R4.64] ;  /* 0x0000002804028981 */ /* 0x0000e2000c1e1100 */
[----:B------:R-:W-:-:S06]  /*51760*/  PRMT R3, RZ, 0x7610, R3 ;  /* 0x00007610ff037816 */ /* 0x000fcc0000000003 */
[----:B------:R4:W3:Y:S01]  /*51770*/  @!P0 LDG.E.U8 R3, desc[UR40][R6.64] ;  /* 0x0000002806038981 */ /* 0x0008e2000c1e1100 */
[----:B0-----:R-:W-:-:S03]  /*51780*/  PRMT R4, RZ, 0x7610, R4 ;  /* 0x00007610ff047816 */ /* 0x001fc60000000004 */
[----:B--2---:R-:W-:Y:S04]  /*51790*/  STL [R1+0x4678], R17 ;  /* 0x0046781101007387 */ /* 0x004fe80000100800 */
[----:B------:R-:W2:Y:S04]  /*517a0*/  LDL R9, [R1+0x223c] ;  /* 0x00223c0001097983 */ /* 0x000ea80000100800 */
[----:B------:R-:W2:Y:S01]  /*517b0*/  LDL R8, [R1+0x2270] ;  /* 0x0022700001087983 */ /* 0x000ea20000100800 */
[----:B----4-:R-:W-:Y:S02]  /*517c0*/  @!P0 IMAD.MOV.U32 R6, RZ, RZ, R14 ;  /* 0x000000ffff068224 */ /* 0x010fe400078e000e */
[----:B------:R-:W-:-:S05]  /*517d0*/  @!P0 IMAD.MOV.U32 R7, RZ, RZ, R15 ;  /* 0x000000ffff078224 */ /* 0x000fca00078e000f */
[----:B------:R-:W4:Y:S01]  /*517e0*/  @!P0 LDG.E.U8 R4, desc[UR40][R6.64] ;  /* 0x0000002806048981 */ /* 0x000f22000c1e1100 */
[----:B------:R-:W-:-:S03]  /*517f0*/  PRMT R5, RZ, 0x7610, R5 ;  /* 0x00007610ff057816 */ /* 0x000fc60000000005 */
[----:B---3--:R-:W-:Y:S04]  /*51800*/  STL [R1+0x4630], R13 ;  /* 0x0046300d01007387 */ /* 0x008fe80000100800 */
[----:B------:R0:W-:Y:S04]  /*51810*/  STL [R1+0x4634], R2 ;  /* 0x0046340201007387 */ /* 0x0001e80000100800 */
[----:B------:R-:W3:Y:S04]  /*51820*/  LDL R11, [R1+0x2244] ;  /* 0x00224400010b7983 */ /* 0x000ee80000100800 */
[----:B------:R-:W3:Y:S04]  /*51830*/  LDL R10, [R1+0x2278] ;  /* 0x00227800010a7983 */ /* 0x000ee80000100800 */
[----:B------:R1:W-:Y:S04]  /*51840*/  STL [R1+0x4600], R3 ;  /* 0x0046000301007387 */ /* 0x0003e80000100800 */
[----:B0-----:R-:W3:Y:S04]  /*51850*/  LDL R2, [R1+0x2280] ;  /* 0x0022800001027983 */ /* 0x001ee80000100800 */
[----:B-1----:R-:W3:Y:S04]  /*51860*/  LDL R3, [R1+0x224c] ;  /* 0x00224c0001037983 */ /* 0x002ee80000100800 */
[----:B--2---:R3:W2:Y:S04]  /*51870*/  @!P0 LDG.E.U8 R5, desc[UR40][R8.64] ;  /* 0x0000002808058981 */ /* 0x0046a8000c1e1100 */
[----:B----4-:R0:W-:Y:S04]  /*51880*/  STL [R1+0x4604], R4 ;  /* 0x0046040401007387 */ /* 0x0101e80000100800 */
[----:B------:R-:W4:Y:S04]  /*51890*/  LDL R17, [R1+0x2254] ;  /* 0x0022540001117983 */ /* 0x000f280000100800 */
[----:B------:R-:W4:Y:S04]  /*518a0*/  LDL R15, [R1+0x2288] ;  /* 0x00228800010f7983 */ /* 0x000f280000100800 */
[----:B------:R-:W4:Y:S01]  /*518b0*/  LDL R14, [R1+0x225c] ;  /* 0x00225c00010e7983 */ /* 0x000f220000100800 */
[----:B------:R-:W-:-:S03]  /*518c0*/  PRMT R6, RZ, 0x7610, R6 ;  /* 0x00007610ff067816 */ /* 0x000fc60000000006 */
[----:B0-----:R-:W4:Y:S01]  /*518d0*/  LDL R4, [R1+0x2290] ;  /* 0x0022900001047983 */ /* 0x001f220000100800 */
[----:B---3--:R-:W-:Y:S02]  /*518e0*/  @!P0 IMAD.MOV.U32 R9, RZ, RZ, R11 ;  /* 0x000000ffff098224 */ /* 0x008fe400078e000b */
[----:B------:R-:W-:-:S05]  /*518f0*/  @!P0 IMAD.MOV.U32 R8, RZ, RZ, R10 ;  /* 0x000000ffff088224 */ /* 0x000fca00078e000a */
[----:B------:R0:W3:Y:S01]  /*51900*/  @!P0 LDG.E.U8 R6, desc[UR40][R8.64] ;  /* 0x0000002808068981 */ /* 0x0000e2000c1e1100 */
[----:B------:R-:W-:Y:S01]  /*51910*/  PRMT R7, RZ, 0x7610, R7 ;  /* 0x00007610ff077816 */ /* 0x000fe20000000007 */
[----:B------:R-:W-:Y:S02]  /*51920*/  @!P0 IMAD.MOV.U32 R10, RZ, RZ, R2 ;  /* 0x000000ffff0a8224 */ /* 0x000fe400078e0002 */
[----:B--2---:R1:W-:Y:S04]  /*51930*/  STL [R1+0x46c0], R5 ;  /* 0x0046c00501007387 */ /* 0x0043e80000100800 */
[----:B------:R-:W2:Y:S04]  /*51940*/  LDL R13, [R1+0x227c] ;  /* 0x00227c00010d7983 */ /* 0x000ea80000100800 */
[----:B-1----:R-:W2:Y:S01]  /*51950*/  LDL R5, [R1+0x22b0] ;  /* 0x0022b00001057983 */ /* 0x002ea20000100800 */
[----:B------:R-:W-:Y:S01]  /*51960*/  @!P0 IMAD.MOV.U32 R11, RZ, RZ, R3 ;  /* 0x000000ffff0b8224 */ /* 0x000fe200078e0003 */
[----:B0-----:R-:W-:-:S04]  /*51970*/  PRMT R8, RZ, 0x7610, R8 ;  /* 0x00007610ff087816 */ /* 0x001fc80000000008 */
[----:B------:R4:W2:Y:S02]  /*51980*/  @!P0 LDG.E.U8 R7, desc[UR40][R10.64] ;  /* 0x000000280a078981 */ /* 0x0008a4000c1e1100 */
[----:B----4-:R-:W-:Y:S02]  /*51990*/  @!P0 IMAD.MOV.U32 R10, RZ, RZ, R15 ;  /* 0x000000ffff0a8224 */ /* 0x010fe400078e000f */
[----:B------:R-:W-:-:S05]  /*519a0*/  @!P0 IMAD.MOV.U32 R11, RZ, RZ, R17 ;  /* 0x000000ffff0b8224 */ /* 0x000fca00078e0011 */
[----:B------:R0:W4:Y:S01]  /*519b0*/  @!P0 LDG.E.U8 R8, desc[UR40][R10.64] ;  /* 0x000000280a088981 */ /* 0x000122000c1e1100 */
[----:B------:R-:W-:Y:S01]  /*519c0*/  PRMT R9, RZ, 0x7610, R9 ;  /* 0x00007610ff097816 */ /* 0x000fe20000000009 */
[----:B0-----:R-:W-:Y:S02]  /*519d0*/  @!P0 IMAD.MOV.U32 R10, RZ, RZ, R4 ;  /* 0x000000ffff0a8224 */ /* 0x001fe400078e0004 */
[----:B------:R-:W-:-:S05]  /*519e0*/  @!P0 IMAD.MOV.U32 R11, RZ, RZ, R14 ;  /* 0x000000ffff0b8224 */ /* 0x000fca00078e000e */
[----:B------:R0:W4:Y:S04]  /*519f0*/  @!P0 LDG.E.U8 R9, desc[UR40][R10.64] ;  /* 0x000000280a098981 */ /* 0x000128000c1e1100 */
[----:B---3--:R-:W-:Y:S04]  /*51a00*/  STL [R1+0x46c4], R6 ;  /* 0x0046c40601007387 */ /* 0x008fe80000100800 */
[----:B------:R-:W3:Y:S04]  /*51a10*/  LDL R3, [R1+0x2284] ;  /* 0x0022840001037983 */ /* 0x000ee80000100800 */
[----:B------:R-:W3:Y:S01]  /*51a20*/  LDL R2, [R1+0x22b8] ;  /* 0x0022b80001027983 */ /* 0x000ee20000100800 */
[----:B0-----:R-:W-:Y:S01]  /*51a30*/  PRMT R10, RZ, 0x7610, R10 ;  /* 0x00007610ff0a7816 */ /* 0x001fe2000000000a */
[----:B--2---:R-:W-:-:S02]  /*51a40*/  @!P0 IMAD.MOV.U32 R15, RZ, RZ, R13 ;  /* 0x000000ffff0f8224 */ /* 0x004fc400078e000d */
[----:B------:R-:W-:-:S05]  /*51a50*/  @!P0 IMAD.MOV.U32 R14, RZ, RZ, R5 ;  /* 0x000000ffff0e8224 */ /* 0x000fca00078e0005 */
[----:B------:R3:W2:Y:S04]  /*51a60*/  @!P0 LDG.E.U8 R10, desc[UR40][R14.64] ;  /* 0x000000280e0a8981 */ /* 0x0006a8000c1e1100 */
[----:B------:R0:W-:Y:S04]  /*51a70*/  STL [R1+0x467c], R7 ;  /* 0x00467c0701007387 */ /* 0x0001e80000100800 */
[----:B----4-:R-:W-:Y:S04]  /*51a80*/  STL [R1+0x4680], R8 ;  /* 0x0046800801007387 */ /* 0x010fe80000100800 */
[----:B0-----:R-:W4:Y:S04]  /*51a90*/  LDL R7, [R1+0x2264] ;  /* 0x0022640001077983 */ /* 0x001f280000100800 */
[----:B------:R-:W4:Y:S01]  /*51aa0*/  LDL R4, [R1+0x2298] ;  /* 0x0022980001047983 */ /* 0x000f220000100800 */
[----:B------:R-:W-:-:S03]  /*51ab0*/  PRMT R11, RZ, 0x7610, R11 ;  /* 0x00007610ff0b7816 */ /* 0x000fc6000000000b */
[----:B------:R0:W-:Y:S04]  /*51ac0*/  STL [R1+0x4638], R9 ;  /* 0x0046380901007387 */ /* 0x0001e80000100800 */
[----:B------:R-:W4:Y:S04]  /*51ad0*/  LDL R6, [R1+0x226c] ;  /* 0x00226c0001067983 */ /* 0x000f280000100800 */
[----:B------:R-:W4:Y:S01]  /*51ae0*/  LDL R5, [R1+0x22a0] ;  /* 0x0022a00001057983 */ /* 0x000f220000100800 */
[----:B---3--:R-:W-:Y:S02]  /*51af0*/  @!P0 IMAD.MOV.U32 R14, RZ, RZ, R2 ;  /* 0x000000ffff0e8224 */ /* 0x008fe400078e0002 */
[----:B------:R-:W-:-:S05]  /*51b00*/  @!P0 IMAD.MOV.U32 R15, RZ, RZ, R3 ;  /* 0x000000ffff0f8224 */ /* 0x000fca00078e0003 */
[----:B------:R4:W3:Y:S04]  /*51b10*/  @!P0 LDG.E.U8 R11, desc[UR40][R14.64] ;  /* 0x000000280e0b8981 */ /* 0x0008e8000c1e1100 */
[----:B--2---:R-:W-:Y:S04]  /*51b20*/  STL [R1+0x46c8], R10 ;  /* 0x0046c80a01007387 */ /* 0x004fe80000100800 */
[----:B0-----:R-:W2:Y:S04]  /*51b30*/  LDL R9, [R1+0x2274] ;  /* 0x0022740001097983 */ /* 0x001ea80000100800 */
[----:B------:R-:W2:Y:S01]  /*51b40*/  LDL R2, [R1+0x22a8] ;  /* 0x0022a80001027983 */ /* 0x000ea20000100800 */
[----:B------:R-:W-:-:S02]  /*51b50*/  PRMT R12, RZ, 0x7610, R12 ;  /* 0x00007610ff0c7816 */ /* 0x000fc4000000000c */
[----:B------:R-:W-:Y:S02]  /*51b60*/  PRMT R16, RZ, 0x7610, R16 ;  /* 0x00007610ff107816 */ /* 0x000fe40000000010 */
[----:B------:R-:W-:Y:S01]  /*51b70*/  PRMT R18, RZ, 0x7610, R18 ;  /* 0x00007610ff127816 */ /* 0x000fe20000000012 */
[----:B------:R-:W2:Y:S01]  /*51b80*/  LDL R3, [R1+0x22d0] ;  /* 0x0022d00001037983 */ /* 0x000ea20000100800 */
[----:B----4-:R-:W-:Y:S02]  /*51b90*/  @!P0 IMAD.MOV.U32 R15, RZ, RZ, R7 ;  /* 0x000000ffff0f8224 */ /* 0x010fe400078e0007 */
[----:B------:R-:W-:-:S05]  /*51ba0*/  @!P0 IMAD.MOV.U32 R14, RZ, RZ, R4 ;  /* 0x000000ffff0e8224 */ /* 0x000fca00078e0004 */
[----:B------:R0:W4:Y:S02]  /*51bb0*/  @!P0 LDG.E.U8 R12, desc[UR40][R14.64] ;  /* 0x000000280e0c8981 */ /* 0x000124000c1e1100 */
[----:B0-----:R-:W-:Y:S02]  /*51bc0*/  @!P0 IMAD.MOV.U32 R15, RZ, RZ, R6 ;  /* 0x000000ffff0f8224 */ /* 0x001fe400078e0006 */
[----:B------:R-:W-:-:S05]  /*51bd0*/  @!P0 IMAD.MOV.U32 R14, RZ, RZ, R5 ;  /* 0x000000ffff0e8224 */ /* 0x000fca00078e0005 */
[----:B------:R2:W4:Y:S04]  /*51be0*/  @!P0 LDG.E.U8 R16, desc[UR40][R14.64] ;  /* 0x000000280e108981 */ /* 0x000528000c1e1100 */
[----:B---3--:R-:W-:Y:S04]  /*51bf0*/  STL [R1+0x46cc], R11 ;  /* 0x0046cc0b01007387 */ /* 0x008fe80000100800 */
[----:B------:R-:W3:Y:S04]  /*51c00*/  LDL R4, [R1+0x228c] ;  /* 0x00228c0001047983 */ /* 0x000ee80000100800 */
[----:B------:R-:W3:Y:S04]  /*51c10*/  LDL R8, [R1+0x2294] ;  /* 0x0022940001087983 */ /* 0x000ee80000100800 */
[----:B------:R-:W3:Y:S01]  /*51c20*/  LDL R7, [R1+0x22cc] ;  /* 0x0022cc0001077983 */ /* 0x000ee20000100800 */
[----:B--2---:R-:W-:-:S02]  /*51c30*/  @!P0 IMAD.MOV.U32 R15, RZ, RZ, R9 ;  /* 0x000000ffff0f8224 */ /* 0x004fc400078e0009 */
[----:B------:R-:W-:-:S05]  /*51c40*/  @!P0 IMAD.MOV.U32 R14, RZ, RZ, R2 ;  /* 0x000000ffff0e8224 */ /* 0x000fca00078e0002 */
[----:B------:R0:W2:Y:S04]  /*51c50*/  @!P0 LDG.E.U8 R18, desc[UR40][R14.64] ;  /* 0x000000280e128981 */ /* 0x0000a8000c1e1100 */
[----:B----4-:R-:W-:Y:S04]  /*51c60*/  STL [R1+0x463c], R12 ;  /* 0x00463c0c01007387 */ /* 0x010fe80000100800 */
[----:B------:R-:W4:Y:S04]  /*51c70*/  LDL R6, [R1+0x229c] ;  /* 0x00229c0001067983 */ /* 0x000f280000100800 */
[----:B------:R-:W4:Y:S01]  /*51c80*/  LDL R5, [R1+0x22c8] ;  /* 0x0022c80001057983 */ /* 0x000f220000100800 */
[----:B0-----:R-:W-:-:S03]  /*51c90*/  @!P0 IMAD.MOV.U32 R14, RZ, RZ, R3 ;  /* 0x000000ffff0e8224 */ /* 0x001fc600078e0003 */
[----:B------:R-:W-:Y:S04]  /*51ca0*/  STL [R1+0x4608], R16 ;  /* 0x0046081001007387 */ /* 0x000fe80000100800 */
[----:B------:R-:W4:Y:S01]  /*51cb0*/  LDL R2, [R1+0x22c4] ;  /* 0x0022c40001027983 */ /* 0x000f220000100800 */
[----:B---3--:R-:W-:Y:S01]  /*51cc0*/  @!P0 IMAD.MOV.U32 R15, RZ, RZ, R4 ;  /* 0x000000ffff0f8224 */ /* 0x008fe200078e0004 */
[----:B------:R-:W-:Y:S02]  /*51cd0*/  PRMT R20, RZ, 0x7610, R20 ;  /* 0x00007610ff147816 */ /* 0x000fe40000000014 */
[----:B------:R-:W-:-:S04]  /*51ce0*/  PRMT R22, RZ, 0x7610, R22 ;  /* 0x00007610ff167816 */ /* 0x000fc80000000016 */
[----:B------:R0:W3:Y:S04]  /*51cf0*/  @!P0 LDG.E.U8 R20, desc[UR40][R14.64] ;  /* 0x000000280e148981 */ /* 0x0000e8000c1e1100 */
[----:B--2---:R-:W-:Y:S04]  /*51d00*/  STL [R1+0x460c], R18 ;  /* 0x00460c1201007387 */ /* 0x004fe80000100800 */
[----:B------:R-:W2:Y:S04]  /*51d10*/  LDL R4, [R1+0x22ac] ;  /* 0x0022ac0001047983 */ /* 0x000ea80000100800 */
[----:B------:R-:W3:Y:S01]  /*51d20*/  LDL R3, [R1+0x22c0] ;  /* 0x0022c00001037983 */ /* 0x000ee20000100800 */
[----:B0-----:R-:W-:-:S02]  /*51d30*/  @!P0 IMAD.MOV.U32 R14, RZ, RZ, R7 ;  /* 0x000000ffff0e8224 */ /* 0x001fc400078e0007 */
[----:B------:R-:W-:Y:S01]  /*51d40*/  @!P0 IMAD.MOV.U32 R15, RZ, RZ, R8 ;  /* 0x000000ffff0f8224 */ /* 0x000fe200078e0008 */
[----:B------:R-:W-:-:S04]  /*51d50*/  PRMT R24, RZ, 0x7610, R24 ;  /* 0x00007610ff187816 */ /* 0x000fc80000000018 */
[----:B------:R4:W3:Y:S02]  /*51d60*/  @!P0 LDG.E.U8 R22, desc[UR40][R14.64] ;  /* 0x000000280e168981 */ /* 0x0008e4000c1e1100 */
[----:B----4-:R-:W-:Y:S02]  /*51d70*/  @!P0 IMAD.MOV.U32 R14, RZ, RZ, R5 ;  /* 0x000000ffff0e8224 */ /* 0x010fe400078e0005 */
[----:B------:R-:W-:-:S05]  /*51d80*/  @!P0 IMAD.MOV.U32 R15, RZ, RZ, R6 ;  /* 0x000000ffff0f8224 */ /* 0x000fca00078e0006 */
[----:B------:R0:W4:Y:S01]  /*51d90*/  @!P0 LDG.E.U8 R24, desc[UR40][R14.64] ;  /* 0x000000280e188981 */ /* 0x000122000c1e1100 */
[----:B------:R-:W-:Y:S02]  /*51da0*/  PRMT R26, RZ, 0x7610, R26 ;  /* 0x00007610ff1a7816 */ /* 0x000fe4000000001a */
[----:B------:R-:W-:Y:S01]  /*51db0*/  PRMT R28, RZ, 0x7610, R28 ;  /* 0x00007610ff1c7816 */ /* 0x000fe2000000001c */
[----:B0-----:R-:W-:Y:S02]  /*51dc0*/  @!P0 IMAD.MOV.U32 R14, RZ, RZ, R2 ;  /* 0x000000ffff0e8224 */ /* 0x001fe400078e0002 */
[----:B------:R-:W-:-:S05]  /*51dd0*/  @!P0 IMAD.MOV.U32 R15, RZ, RZ, R0 ;  /* 0x000000ffff0f8224 */ /* 0x000fca00078e0000 */
[----:B------:R2:W4:Y:S01]  /*51de0*/  @!P0 LDG.E.U8 R26, desc[UR40][R14.64] ;  /* 0x000000280e1a8981 */ /* 0x000522000c1e1100 */
[----:B------:R-:W0:Y:S01]  /*51df0*/  S2R R27, SR_TID.X ;  /* 0x00000000001b7919 */ /* 0x000e220000002100 */
[----:B--2---:R-:W-:Y:S02]  /*51e00*/  @!P0 IMAD.MOV.U32 R15, RZ, RZ, R4 ;  /* 0x000000ffff0f8224 */ /* 0x004fe400078e0004 */
[----:B---3--:R-:W-:-:S05]  /*51e10*/  @!P0 IMAD.MOV.U32 R14, RZ, RZ, R3 ;  /* 0x000000ffff0e8224 */ /* 0x008fca00078e0003 */
[----:B------:R1:W2:Y:S01]  /*51e20*/  @!P0 LDG.E.U8 R28, desc[UR40][R14.64] ;  /* 0x000000280e1c8981 */ /* 0x0002a2000c1e1100 */
[----:B0-----:R-:W-:Y:S02]  /*51e30*/  LOP3.LUT R29, R27, 0x3, RZ, 0xc0, !PT ;  /* 0x000000031b1d7812 */ /* 0x001fe400078ec0ff */
[----:B------:R-:W-:-:S03]  /*51e40*/  SHF.R.U32.HI R27, RZ, 0x2, R27 ;  /* 0x00000002ff1b7819 */ /* 0x000fc6000001161b */
[----:B------:R-:W-:Y:S01]  /*51e50*/  IMAD R29, R29, 0x110, RZ ;  /* 0x000001101d1d7824 */ /* 0x000fe200078e02ff */
[----:B------:R-:W-:Y:S01]  /*51e60*/  SGXT.U32 R27, R27, 0x3 ;  /* 0x000000031b1b781a */ /* 0x000fe20000000000 */
[----:B------:R-:W-:Y:S03]  /*51e70*/  STL [R1+0x4684], R20 ;  /* 0x0046841401007387 */ /* 0x000fe60000100800 */
[CC--:B------:R-:W-:Y:S01]  /*51e80*/  LOP3.LUT R2, R29.reuse, R27.reuse, RZ, 0xfc, !PT ;  /* 0x0000001b1d027212 */ /* 0x0c0fe200078efcff */
[----:B------:R-:W-:Y:S04]  /*51e90*/  STL [R1+0x4688], R22 ;  /* 0x0046881601007387 */ /* 0x000fe80000100800 */
[----:B-1----:R-:W0:Y:S04]  /*51ea0*/  LDS.U8 R15, [R2+UR5] ;  /* 0x00000005020f7984 */ /* 0x002e280008000000 */
[----:B----4-:R-:W-:Y:S04]  /*51eb0*/  STL [R1+0x4640], R24 ;  /* 0x0046401801007387 */ /* 0x010fe80000100800 */
[----:B------:R-:W-:Y:S04]  /*51ec0*/  STL [R1+0x23dc], R0 ;  /* 0x0023dc0001007387 */ /* 0x000fe80000100800 */
[----:B------:R-:W1:Y:S04]  /*51ed0*/  LDS.U8 R14, [R2+UR5+0x40] ;  /* 0x00004005020e7984 */ /* 0x000e680008000000 */
[----:B------:R-:W3:Y:S04]  /*51ee0*/  LDS.U8 R0, [R2+UR5+0x88] ;  /* 0x0000880502007984 */ /* 0x000ee80008000000 */
[----:B------:R-:W4:Y:S04]  /*51ef0*/  LDS.U8 R4, [R2+UR5+0xc8] ;  /* 0x0000c80502047984 */ /* 0x000f280008000000 */
[----:B------:R-:W0:Y:S04]  /*51f00*/  LDS.U8 R3, [R2+UR5+0x8] ;  /* 0x0000080502037984 */ /* 0x000e280008000000 */
[----:B------:R-:W-:Y:S04]  /*51f10*/  STL [R1+0x4644], R26 ;  /* 0x0046441a01007387 */ /* 0x000fe80000100800 */
[----:B--2---:R-:W-:Y:S04]  /*51f20*/  STL [R1+0x4610], R28 ;  /* 0x0046101c01007387 */ /* 0x004fe80000100800 */
[----:B0-----:R-:W-:Y:S04]  /*51f30*/  STL [R1+0x4614], R15 ;  /* 0x0046140f01007387 */ /* 0x001fe80000100800 */
[----:B-1----:R-:W-:Y:S04]  /*51f40*/  STL [R1+0x4618], R14 ;  /* 0x0046180e01007387 */ /* 0x002fe80000100800 */
[----:B---3--:R-:W-:Y:S04]  /*51f50*/  STL [R1+0x1038], R0 ;  /* 0x0010380001007387 */ /* 0x008fe80000100800 */
[----:B------:R-:W0:Y:S04]  /*51f60*/  LDS.U8 R0, [R2+UR5+0x48] ;  /* 0x0000480502007984 */ /* 0x000e280008000000 */
[----:B----4-:R-:W-:Y:S04]  /*51f70*/  STL [R1+0x1034], R4 ;  /* 0x0010340401007387 */ /* 0x010fe80000100800 */
[----:B------:R-:W1:Y:S04]  /*51f80*/  LDS.U8 R4, [R2+UR5+0x80] ;  /* 0x0000800502047984 */ /* 0x000e680008000000 */
[----:B------:R-:W-:Y:S04]  /*51f90*/  STL [R1+0xa88], R3 ;  /* 0x000a880301007387 */ /* 0x000fe80000100800 */
[----:B------:R-:W2:Y:S04]  /*51fa0*/  LDS.U8 R3, [R2+UR5+0xc0] ;  /* 0x0000c00502037984 */ /* 0x000ea80008000000 */
[----:B0-----:R-:W-:Y:S04]  /*51fb0*/  STL [R1+0xa84], R0 ;  /* 0x000a840001007387 */ /* 0x001fe80000100800 */
[----:B------:R-:W0:Y:S04]  /*51fc0*/  LDS.U8 R0, [R2+UR5+0x400] ;  /* 0x0004000502007984 */ /* 0x000e280008000000 */
[----:B-1----:R-:W-:Y:S04]  /*51fd0*/  STL [R1+0x1040], R4 ;  /* 0x0010400401007387 */ /* 0x002fe80000100800 */
[----:B------:R-:W1:Y:S04]  /*51fe0*/  LDS.U8 R4, [R2+UR5+0x440] ;  /* 0x0004400502047984 */ /* 0x000e680008000000 */
[----:B--2---:R-:W-:Y:S04]  /*51ff0*/  STL [R1+0x103c], R3 ;  /* 0x00103c0301007387 */ /* 0x004fe80000100800 */
        /* <DEDUP_REMOVED lines=37> */
[----:B0-----:R0:W-:Y:S04]  /*52250*/  STL [R1+0x2348], R0 ;  /* 0x0023480001007387 */ /* 0x0011e80000100800 */
[----:B-1----:R-:W-:Y:S04]  /*52260*/  STL [R1+0x2344], R4 ;  /* 0x0023440401007387 */ /* 0x002fe80000100800 */
[----:B------:R-:W1:Y:S04]  /*52270*/  LDS.U8 R4, [R2+UR5+0xc48] ;  /* 0x000c480502047984 */ /* 0x000e680008000000 */
[----:B--2---:R-:W-:Y:S04]  /*52280*/  STL [R1+0x10d8], R3 ;  /* 0x0010d80301007387 */ /* 0x004fe80000100800 */
[----:B------:R-:W2:Y:S04]  /*52290*/  LDS.U8 R3, [R2+UR5+0xc80] ;  /* 0x000c800502037984 */ /* 0x000ea80008000000 */
[----:B------:R-:W3:Y:S01]  /*522a0*/  LDS.U8 R2, [R2+UR5+0xcc0] ;  /* 0x000cc00502027984 */ /* 0x000ee20008000000 */
[----:B0-----:R-:W-:-:S04]  /*522b0*/  LOP3.LUT R0, R29, R27, RZ, 0xfc, !PT ;  /* 0x0000001b1d007212 */ /* 0x001fc800078efcff */
[----:B------:R-:W-:Y:S01]  /*522c0*/  LOP3.LUT R0, R0, 0x10, RZ, 0x3c, !PT ;  /* 0x0000001000007812 */ /* 0x000fe200078e3cff */
[----:B-1----:R-:W-:Y:S04]  /*522d0*/  STL [R1+0x10d4], R4 ;  /* 0x0010d40401007387 */ /* 0x002fe80000100800 */
[----:B------:R-:W0:Y:S04]  /*522e0*/  LDS.U8 R4, [R0+UR5] ;  /* 0x0000000500047984 */ /* 0x000e280008000000 */
[----:B--2---:R-:W-:Y:S04]  /*522f0*/  STL [R1+0x2350], R3 ;  /* 0x0023500301007387 */ /* 0x004fe80000100800 */
[----:B------:R-:W1:Y:S04]  /*52300*/  LDS.U8 R3, [R0+UR5+0x40] ;  /* 0x0000400500037984 */ /* 0x000e680008000000 */
[----:B---3--:R-:W-:Y:S04]  /*52310*/  STL [R1+0x234c], R2 ;  /* 0x00234c0201007387 */ /* 0x008fe80000100800 */
        /* <DEDUP_REMOVED lines=38> */
[----:B-1----:R-:W-:Y:S04]  /*52580*/  STL [R1+0x2354], R3 ;  /* 0x0023540301007387 */ /* 0x002fe80000100800 */
[----:B------:R-:W0:Y:S04]  /*52590*/  LDS.U8 R4, [R0+UR5+0x848] ;  /* 0x0008480500047984 */ /* 0x000e280008000000 */
[----:B------:R-:W1:Y:S04]  /*525a0*/  LDS.U8 R3, [R0+UR5+0x880] ;  /* 0x0008800500037984 */ /* 0x000e680008000000 */
[----:B--2---:R-:W-:Y:S04]  /*525b0*/  STL [R1+0x22e0], R2 ;  /* 0x0022e00201007387 */ /* 0x004fe80000100800 */
[----:B------:R-:W2:Y:S04]  /*525c0*/  LDS.U8 R2, [R0+UR5+0x8c0] ;  /* 0x0008c00500027984 */ /* 0x000ea80008000000 */
[----:B0-----:R-:W-:Y:S04]  /*525d0*/  STL [R1+0x22dc], R4 ;  /* 0x0022dc0401007387 */ /* 0x001fe80000100800 */
[----:B-1----:R-:W-:Y:S04]  /*525e0*/  STL [R1+0x2360], R3 ;  /* 0x0023600301007387 */ /* 0x002fe80000100800 */
[----:B--2---:R-:W-:Y:S04]  /*525f0*/  STL [R1+0x235c], R2 ;  /* 0x00235c0201007387 */ /* 0x004fe80000100800 */
[----:B------:R-:W0:Y:S04]  /*52600*/  LDS.U8 R3, [R0+UR5+0xc00] ;  /* 0x000c000500037984 */ /* 0x000e280008000000 */
[----:B------:R-:W1:Y:S04]  /*52610*/  LDS.U8 R2, [R0+UR5+0xc40] ;  /* 0x000c400500027984 */ /* 0x000e680008000000 */
[----:B------:R-:W-:Y:S01]  /*52620*/  LDS.U8 R4, [R0+UR5+0xcc8] ;  /* 0x000cc80500047984 */ /* 0x000fe20008000000 */
[----:B------:R-:W2:Y:S03]  /*52630*/  S2R R27, SR_TID.X ;  /* 0x00000000001b7919 */ /* 0x000ea60000002100 */
[----:B0-----:R-:W-:Y:S04]  /*52640*/  STL [R1+0x22e8], R3 ;  /* 0x0022e80301007387 */ /* 0x001fe80000100800 */
[----:B-1----:R-:W-:Y:S04]  /*52650*/  STL [R1+0x22e4], R2 ;  /* 0x0022e40201007387 */ /* 0x002fe80000100800 */
[----:B------:R-:W0:Y:S04]  /*52660*/  LDS.U8 R2, [R0+UR5+0xc88] ;  /* 0x000c880500027984 */ /* 0x000e280008000000 */
[----:B------:R-:W1:Y:S01]  /*52670*/  LDS.U8 R3, [R0+UR5+0xc08] ;  /* 0x000c080500037984 */ /* 0x000e620008000000 */
[----:B--2---:R-:W-:-:S02]  /*52680*/  LOP3.LUT R29, R27, 0x3, RZ, 0xc0, !PT ;  /* 0x000000031b1d7812 */ /* 0x004fc400078ec0ff */
[----:B------:R-:W-:-:S03]  /*52690*/  SHF.R.U32.HI R27, RZ, 0x2, R27 ;  /* 0x00000002ff1b7819 */ /* 0x000fc6000001161b */
[----:B------:R-:W-:Y:S01]  /*526a0*/  IMAD R29, R29, 0x110, RZ ;  /* 0x000001101d1d7824 */ /* 0x000fe200078e02ff */
[----:B------:R-:W-:Y:S01]  /*526b0*/  SGXT.U32 R27, R27, 0x3 ;  /* 0x000000031b1b781a */ /* 0x000fe20000000000 */
[----:B0-----:R0:W-:Y:S04]  /*526c0*/  STL [R1+0x2368], R2 ;  /* 0x0023680201007387 */ /* 0x0011e80000100800 */
[----:B------:R-:W-:Y:S04]  /*526d0*/  STL [R1+0x2364], R4 ;  /* 0x0023640401007387 */ /* 0x000fe80000100800 */
[----:B-1----:R-:W-:Y:S04]  /*526e0*/  STL [R1+0x22f0], R3 ;  /* 0x0022f00301007387 */ /* 0x002fe80000100800 */
[----:B------:R-:W1:Y:S04]  /*526f0*/  LDS.U8 R4, [R0+UR5+0xc48] ;  /* 0x000c480500047984 */ /* 0x000e680008000000 */
[----:B------:R-:W2:Y:S04]  /*52700*/  LDS.U8 R3, [R0+UR5+0xc80] ;  /* 0x000c800500037984 */ /* 0x000ea80008000000 */
[----:B------:R-:W3:Y:S01]  /*52710*/  LDS.U8 R0, [R0+UR5+0xcc0] ;  /* 0x000cc00500007984 */ /* 0x000ee20008000000 */
[----:B0-----:R-:W-:-:S04]  /*52720*/  LOP3.LUT R2, R29, R27, RZ, 0xfc, !PT ;  /* 0x0000001b1d027212 */ /* 0x001fc800078efcff */
[----:B------:R-:W-:-:S05]  /*52730*/  LOP3.LUT R2, R2, 0x20, RZ, 0x3c, !PT ;  /* 0x0000002002027812 */ /* 0x000fca00078e3cff */
[----:B------:R-:W-:Y:S04]  /*52740*/  LDS.U8 R5, [R2+UR5+0xc48] ;  /* 0x000c480502057984 */ /* 0x000fe80008000000 */
        /* <DEDUP_REMOVED lines=58> */
[----:B--2---:R2:W-:Y:S02]  /*52af0*/  STL [R1+0x2388], R0 ;  /* 0x0023880001007387 */ /* 0x0045e40000100800 */
[----:B--2---:R-:W-:-:S04]  /*52b00*/  LOP3.LUT R0, R29, R27, RZ, 0xfc, !PT ;  /* 0x0000001b1d007212 */ /* 0x004fc800078efcff */
[----:B------:R-:W-:Y:S01]  /*52b10*/  LOP3.LUT R0, R0, 0x30, RZ, 0x3c, !PT ;  /* 0x0000003000007812 */ /* 0x000fe200078e3cff */
[----:B0-----:R-:W-:Y:S04]  /*52b20*/  STL [R1+0x2384], R4 ;  /* 0x0023840401007387 */ /* 0x001fe80000100800 */
[----:B-1----:R-:W-:Y:S04]  /*52b30*/  STL [R1+0x2310], R3 ;  /* 0x0023100301007387 */ /* 0x002fe80000100800 */
[----:B------:R-:W0:Y:S04]  /*52b40*/  LDS.U8 R4, [R2+UR5+0xc80] ;  /* 0x000c800502047984 */ /* 0x000e280008000000 */
[----:B------:R-:W1:Y:S04]  /*52b50*/  LDS.U8 R3, [R2+UR5+0xcc0] ;  /* 0x000cc00502037984 */ /* 0x000e680008000000 */
[----:B------:R-:W2:Y:S04]  /*52b60*/  LDS.U8 R2, [R0+UR5] ;  /* 0x0000000500027984 */ /* 0x000ea80008000000 */
[----:B------:R-:W-:Y:S04]  /*52b70*/  STL [R1+0x230c], R5 ;  /* 0x00230c0501007387 */ /* 0x000fe80000100800 */
        /* <DEDUP_REMOVED lines=53> */
[----:B------:R-:W2:Y:S01]  /*52ed0*/  LDS.U8 R2, [R0+UR5+0xcc8] ;  /* 0x000cc80500027984 */ /* 0x000ea20008000000 */
[----:B------:R-:W3:Y:S03]  /*52ee0*/  S2R R29, SR_TID.X ;  /* 0x00000000001d7919 */ /* 0x000ee60000002100 */
[----:B0-----:R-:W-:Y:S04]  /*52ef0*/  STL [R1+0x2324], R4 ;  /* 0x0023240401007387 */ /* 0x001fe80000100800 */
[----:B-1----:R-:W-:Y:S04]  /*52f00*/  STL [R1+0x23a8], R3 ;  /* 0x0023a80301007387 */ /* 0x002fe80000100800 */
[----:B------:R-:W0:Y:S04]  /*52f10*/  LDS.U8 R4, [R0+UR5+0xc08] ;  /* 0x000c080500047984 */ /* 0x000e280008000000 */
[----:B------:R-:W1:Y:S04]  /*52f20*/  LDS.U8 R3, [R0+UR5+0xc48] ;  /* 0x000c480500037984 */ /* 0x000e680008000000 */
[----:B--2---:R-:W-:Y:S04]  /*52f30*/  STL [R1+0x23a4], R2 ;  /* 0x0023a40201007387 */ /* 0x004fe80000100800 */
[----:B------:R-:W2:Y:S01]  /*52f40*/  LDS.U8 R2, [R0+UR5+0xc80] ;  /* 0x000c800500027984 */ /* 0x000ea20008000000 */
[----:B---3--:R-:W-:-:S03]  /*52f50*/  LOP3.LUT R25, R29, 0x3f, RZ, 0xc0, !PT ;  /* 0x0000003f1d197812 */ /* 0x008fc600078ec0ff */
[----:B------:R-:W3:Y:S04]  /*52f60*/  LDS.U8 R0, [R0+UR5+0xcc0] ;  /* 0x000cc00500007984 */ /* 0x000ee80008000000 */
[----:B0-----:R-:W-:Y:S04]  /*52f70*/  STL [R1+0x2330], R4 ;  /* 0x0023300401007387 */ /* 0x001fe80000100800 */
[----:B-1----:R-:W-:Y:S04]  /*52f80*/  STL [R1+0x232c], R3 ;  /* 0x00232c0301007387 */ /* 0x002fe80000100800 */
[----:B------:R0:W-:Y:S04]  /*52f90*/  STL [R1+0x468c], R29 ;  /* 0x00468c1d01007387 */ /* 0x0001e80000100800 */
[----:B--2---:R-:W-:Y:S04]  /*52fa0*/  STL [R1+0x23b0], R2 ;  /* 0x0023b00201007387 */ /* 0x004fe80000100800 */
[----:B0-----:R-:W2:Y:S01]  /*52fb0*/  LDL.LU R29, [R1+0xfbc] ;  /* 0x000fbc00011d7983 */ /* 0x001ea20000300800 */
[----:B------:R-:W-:Y:S06]  /*52fc0*/  BAR.SYNC.DEFER_BLOCKING 0x0 ;  /* 0x0000000000007b1d */ /* 0x000fec0000010000 */
[----:B--2---:R0:W-:Y:S04]  /*52fd0*/  STL [R1+0x46f0], R29 ;  /* 0x0046f01d01007387 */ /* 0x0041e80000100800 */
[----:B0-----:R-:W2:Y:S04]  /*52fe0*/  LDL.LU R29, [R1+0xff0] ;  /* 0x000ff000011d7983 */ /* 0x001ea80000300800 */
        /* <DEDUP_REMOVED lines=26> */
[----:B---3--:R0:W-:Y:S04]  /*53190*/  STL [R1+0x2778], R0 ;  /* 0x0027780001007387 */ /* 0x0081e80000100800 */
[----:B0-----:R-:W3:Y:S04]  /*531a0*/  LDL.LU R0, [R1+0xfec] ;  /* 0x000fec0001007983 */ /* 0x001ee80000300800 */
[----:B--2---:R0:W-:Y:S04]  /*531b0*/  STS.U8 [R25+UR5], R29 ;  /* 0x0000001d19007988 */ /* 0x0041e80008000005 */
[----:B0-----:R-:W2:Y:S04]  /*531c0*/  LDL.LU R29, [R1+0x46f0] ;  /* 0x0046f000011d7983 */ /* 0x001ea80000300800 */
[----:B---3--:R0:W-:Y:S04]  /*531d0*/  STS.U8 [R25+UR5+0x40], R0 ;  /* 0x0000400019007988 */ /* 0x0081e80008000005 */
[----:B0-----:R-:W3:Y:S04]  /*531e0*/  LDL.LU R0, [R1+0xdc0] ;  /* 0x000dc00001007983 */ /* 0x001ee80000300800 */
[----:B---3--:R0:W-:Y:S04]  /*531f0*/  STL [R1+0x46e4], R0 ;  /* 0x0046e40001007387 */ /* 0x0081e80000100800 */
[----:B0-----:R-:W3:Y:S04]  /*53200*/  LDL.LU R0, [R1+0xddc] ;  /* 0x000ddc0001007983 */ /* 0x001ee80000300800 */
[----:B---3--:R0:W-:Y:S04]  /*53210*/  STL [R1+0x46e8], R0 ;  /* 0x0046e80001007387 */ /* 0x0081e80000100800 */
[----:B0-----:R-:W3:Y:S04]  /*53220*/  LDL.LU R0, [R1+0xde0] ;  /* 0x000de00001007983 */ /* 0x001ee80000300800 */
[----:B--2---:R-:W-:Y:S04]  /*53230*/  STS.U8 [R25+UR5+0x200], R29 ;  /* 0x0002001d19007988 */ /* 0x004fe80008000005 */
[----:B----4-:R-:W-:Y:S04]  /*53240*/  STS.U8 [R25+UR5+0x240], R14 ;  /* 0x0002400e19007988 */ /* 0x010fe80008000005 */
[----:B------:R-:W-:Y:S04]  /*53250*/  STS.U8 [R25+UR5+0x400], R15 ;  /* 0x0004000f19007988 */ /* 0x000fe80008000005 */
        /* <DEDUP_REMOVED lines=10> */
[----:B---3--:R0:W-:Y:S04]  /*53300*/  STL [R1+0x46ec], R0 ;  /* 0x0046ec0001007387 */ /* 0x0081e80000100800 */
        /* <DEDUP_REMOVED lines=14> */
[----:B------:R-:W3:Y:S04]  /*533f0*/  LDL.LU R10, [R1+0xcfc] ;  /* 0x000cfc00010a7983 */ /* 0x000ee80000300800 */
[----:B------:R1:W-:Y:S04]  /*53400*/  STS.U8 [R25+UR5+0x1000], R8 ;  /* 0x0010000819007988 */ /* 0x0003e80008000005 */
[----:B------:R0:W-:Y:S04]  /*53410*/  STS.U8 [R25+UR5+0x1040], R7 ;  /* 0x0010400719007988 */ /* 0x0001e80008000005 */
[----:B------:R0:W-:Y:S04]  /*53420*/  STS.U8 [R25+UR5+0x1200], R6 ;  /* 0x0012000619007988 */ /* 0x0001e80008000005 */
[----:B------:R1:W-:Y:S04]  /*53430*/  STS.U8 [R25+UR5+0x1240], R5 ;  /* 0x0012400519007988 */ /* 0x0003e80008000005 */
[----:B------:R1:W-:Y:S04]  /*53440*/  STS.U8 [R25+UR5+0x1400], R4 ;  /* 0x0014000419007988 */ /* 0x0003e80008000005 */
[----:B0-----:R-:W3:Y:S04]  /*53450*/  LDL.LU R9, [R1+0xce0] ;  /* 0x000ce00001097983 */ /* 0x001ee80000300800 */
[----:B-1----:R-:W3:Y:S04]  /*53460*/  LDL.LU R8, [R1+0xcdc] ;  /* 0x000cdc0001087983 */ /* 0x002ee80000300800 */
        /* <DEDUP_REMOVED lines=18> */
[----:B0-----:R-:W3:Y:S04]  /*53590*/  LDL.LU R23, [R1+0xc1c] ;  /* 0x000c1c0001177983 */ /* 0x001ee80000300800 */
[----:B-1----:R-:W3:Y:S04]  /*535a0*/  LDL.LU R27, [R1+0xc18] ;  /* 0x000c1800011b7983 */ /* 0x002ee80000300800 */
[----:B--2---:R0:W-:Y:S04]  /*535b0*/  STS.U8 [R25+UR5+0x1c40], R0 ;  /* 0x001c400019007988 */ /* 0x0041e80008000005 */
[----:B0-----:R-:W2:Y:S04]  /*535c0*/  LDL.LU R0, [R1+0x46ec] ;  /* 0x0046ec0001007983 */ /* 0x001ea80000300800 */
[----:B--2---:R0:W-:Y:S04]  /*535d0*/  STS.U8 [R25+UR5+0x1e00], R0 ;  /* 0x001e000019007988 */ /* 0x0041e80008000005 */
[----:B0-----:R-:W2:Y:S04]  /*535e0*/  LDL.LU R0, [R1+0x46e8] ;  /* 0x0046e80001007983 */ /* 0x001ea80000300800 */
[----:B--2---:R0:W-:Y:S04]  /*535f0*/  STS.U8 [R25+UR5+0x1e40], R0 ;  /* 0x001e400019007988 */ /* 0x0041e80008000005 */
[----:B0-----:R-:W2:Y:S04]  /*53600*/  LDL.LU R0, [R1+0x46e4] ;  /* 0x0046e40001007983 */ /* 0x001ea80000300800 */
[----:B--2---:R0:W-:Y:S04]  /*53610*/  STS.U8 [R25+UR5+0x2000], R0 ;  /* 0x0020000019007988 */ /* 0x0041e80008000005 */
[----:B0-----:R-:W2:Y:S04]  /*53620*/  LDL.LU R0, [R1+0xbd8] ;  /* 0x000bd80001007983 */ /* 0x001ea80000300800 */
[----:B--2---:R0:W-:Y:S04]  /*53630*/  STL [R1+0x46d8], R0 ;  /* 0x0046d80001007387 */ /* 0x0041e80000100800 */
[----:B0-----:R-:W2:Y:S04]  /*53640*/  LDL.LU R0, [R1+0xbdc] ;  /* 0x000bdc0001007983 */ /* 0x001ea80000300800 */
[----:B--2---:R0:W-:Y:S04]  /*53650*/  STL [R1+0x46dc], R0 ;  /* 0x0046dc0001007387 */ /* 0x0041e80000100800 */
[----:B0-----:R-:W2:Y:S04]  /*53660*/  LDL.LU R0, [R1+0xbf8] ;  /* 0x000bf80001007983 */ /* 0x001ea80000300800 */
[----:B---3--:R-:W-:Y:S04]  /*53670*/  STS.U8 [R25+UR5+0x2040], R29 ;  /* 0x0020401d19007988 */ /* 0x008fe80008000005 */
        /* <DEDUP_REMOVED lines=61> */
[----:B--2---:R-:W-:Y:S04]  /*53a50*/  STS.U8 [R25+UR5+0x3e40], R0 ;  /* 0x003e400019007988 */ /* 0x004fe80008000005 */
        /* <DEDUP_REMOVED lines=23> */
[----:B------:R0:W-:Y:S04]  /*53bd0*/  STS.U8 [R25+UR5+0x5640], R19 ;  /* 0x0056401319007988 */ /* 0x0001e80008000005 */
[----:B0-----:R-:W2:Y:S04]  /*53be0*/  LDL.LU R19, [R1+0x9d4] ;  /* 0x0009d40001137983 */ /* 0x001ea80000300800 */
[----:B------:R-:W3:Y:S04]  /*53bf0*/  LDL.LU R11, [R1+0x998] ;  /* 0x00099800010b7983 */ /* 0x000ee80000300800 */
[----:B---3--:R0:W-:Y:S04]  /*53c00*/  STL [R1+0x46d0], R11 ;  /* 0x0046d00b01007387 */ /* 0x0081e80000100800 */
[----:B0-----:R-:W3:Y:S04]  /*53c10*/  LDL.LU R11, [R1+0x9b4] ;  /* 0x0009b400010b7983 */ /* 0x001ee80000300800 */
[----:B------:R-:W-:Y:S04]  /*53c20*/  STS.U8 [R25+UR5+0x5800], R21 ;  /* 0x0058001519007988 */ /* 0x000fe80008000005 */
[----:B------:R-:W-:Y:S04]  /*53c30*/  STS.U8 [R25+UR5+0x5840], R23 ;  /* 0x0058401719007988 */ /* 0x000fe80008000005 */
[----:B---3--:R0:W-:Y:S04]  /*53c40*/  STL [R1+0x46d4], R11 ;  /* 0x0046d40b01007387 */ /* 0x0081e80000100800 */
        /* <DEDUP_REMOVED lines=24> */
[----:B------:R0:W-:Y:S04]  /*53dd0*/  STS.U8 [R25+UR5+0x5a00], R27 ;  /* 0x005a001b19007988 */ /* 0x0001e80008000005 */
[----:B------:R-:W4:Y:S04]  /*53de0*/  LDL.LU R13, [R1+0x30] ;  /* 0x00003000010d7983 */ /* 0x000f280000300800 */
[----:B--2---:R1:W-:Y:S04]  /*53df0*/  STS.U8 [R25+UR5+0x5a40], R19 ;  /* 0x005a401319007988 */ /* 0x0043e80008000005 */
[----:B0-----:R-:W2:Y:S04]  /*53e00*/  LDL.LU R27, [R1+0x2c] ;  /* 0x00002c00011b7983 */ /* 0x001ea80000300800 */
[----:B------:R-:W2:Y:S04]  /*53e10*/  LDL.LU R17, [R1+0x10] ;  /* 0x0000100001117983 */ /* 0x000ea80000300800 */
[----:B-1----:R-:W2:Y:S04]  /*53e20*/  LDL.LU R19, [R1+0xc] ;  /* 0x00000c0001137983 */ /* 0x002ea80000300800 */
[----:B---3--:R0:W-:Y:S04]  /*53e30*/  STS.U8 [R25+UR5+0x5c00], R11 ;  /* 0x005c000b19007988 */ /* 0x0081e80008000005 */
[----:B0-----:R-:W3:Y:S04]  /*53e40*/  LDL.LU R11, [R1+0x46d4] ;  /* 0x0046d400010b7983 */ /* 0x001ee80000300800 */
[----:B---3--:R0:W-:Y:S04]  /*53e50*/  STS.U8 [R25+UR5+0x5c40], R11 ;  /* 0x005c400b19007988 */ /* 0x0081e80008000005 */
[----:B0-----:R-:W3:Y:S04]  /*53e60*/  LDL.LU R11, [R1+0x46d0] ;  /* 0x0046d000010b7983 */ /* 0x001ee80000300800 */
[----:B---3--:R0:W-:Y:S04]  /*53e70*/  STS.U8 [R25+UR5+0x5e00], R11 ;  /* 0x005e000b19007988 */ /* 0x0081e80008000005 */
[----:B----4-:R1:W-:Y:S04]  /*53e80*/  STS.U8 [R25+UR5+0x5e40], R10 ;  /* 0x005e400a19007988 */ /* 0x0103e80008000005 */
[----:B------:R3:W-:Y:S04]  /*53e90*/  STS.U8 [R25+UR5+0x6000], R6 ;  /* 0x0060000619007988 */ /* 0x0007e80008000005 */
[----:B------:R4:W-:Y:S04]  /*53ea0*/  STS.U8 [R25+UR5+0x6040], R5 ;  /* 0x0060400519007988 */ /* 0x0009e80008000005 */
[----:B------:R1:W-:Y:S04]  /*53eb0*/  STS.U8 [R25+UR5+0x6200], R21 ;  /* 0x0062001519007988 */ /* 0x0003e80008000005 */
[----:B------:R2:W-:Y:S04]  /*53ec0*/  STS.U8 [R25+UR5+0x6240], R23 ;  /* 0x0062401719007988 */ /* 0x0005e80008000005 */
[----:B0-----:R-:W2:Y:S04]  /*53ed0*/  LDL.LU R11, [R1+0x46cc] ;  /* 0x0046cc00010b7983 */ /* 0x001ea80000300800 */
[----:B-1----:R-:W2:Y:S04]  /*53ee0*/  LDL.LU R10, [R1+0x46c8] ;  /* 0x0046c800010a7983 */ /* 0x002ea80000300800 */
[----:B---3--:R-:W3:Y:S04]  /*53ef0*/  LDL.LU R6, [R1+0x46c4] ;  /* 0x0046c40001067983 */ /* 0x008ee80000300800 */
[----:B----4-:R-:W4:Y:S04]  /*53f00*/  LDL.LU R5, [R1+0x46c0] ;  /* 0x0046c00001057983 */ /* 0x010f280000300800 */
[----:B------:R-:W3:Y:S04]  /*53f10*/  LDL.LU R21, [R1+0x46bc] ;  /* 0x0046bc0001157983 */ /* 0x000ee80000300800 */
[----:B--2---:R-:W2:Y:S04]  /*53f20*/  LDL.LU R23, [R1+0x46b8] ;  /* 0x0046b80001177983 */ /* 0x004ea80000300800 */
        /* <DEDUP_REMOVED lines=22> */
[----:B--2---:R-:W-:Y:S04]  /*54090*/  STS.U8 [R25+UR5+0x7a00], R23 ;  /* 0x007a001719007988 */ /* 0x004fe80008000005 */
[----:B---3--:R-:W-:Y:S04]  /*540a0*/  STS.U8 [R25+UR5+0x7a40], R21 ;  /* 0x007a401519007988 */ /* 0x008fe80008000005 */
[----:B----4-:R-:W-:Y:S04]  /*540b0*/  STS.U8 [R25+UR5+0x7c00], R5 ;  /* 0x007c000519007988 */ /* 0x010fe80008000005 */
[----:B------:R0:W-:Y:S04]  /*540c0*/  STS.U8 [R25+UR5+0x7c40], R6 ;  /* 0x007c400619007988 */ /* 0x0001e80008000005 */
[----:B0-----:R-:W2:Y:S04]  /*540d0*/  LDL.LU R6, [R1+0xf84] ;  /* 0x000f840001067983 */ /* 0x001ea80000300800 */
[----:B------:R-:W-:Y:S04]  /*540e0*/  STS.U8 [R25+UR5+0x7e00], R10 ;  /* 0x007e000a19007988 */ /* 0x000fe80008000005 */
[----:B------:R-:W-:Y:S01]  /*540f0*/  STS.U8 [R25+UR5+0x7e40], R11 ;  /* 0x007e400b19007988 */ /* 0x000fe20008000005 */
[----:B------:R-:W0:Y:S03]  /*54100*/  S2R R27, SR_TID.X ;  /* 0x00000000001b7919 */ /* 0x000e260000002100 */
[----:B--2---:R1:W-:Y:S04]  /*54110*/  STL [R1+0x46b4], R6 ;  /* 0x0046b40601007387 */ /* 0x0043e80000100800 */
[----:B-1----:R-:W2:Y:S04]  /*54120*/  LDL.LU R6, [R1+0xfe4] ;  /* 0x000fe40001067983 */ /* 0x002ea80000300800 */
        /* <DEDUP_REMOVED lines=26> */
[----:B------:R1:W-:Y:S04]  /*542d0*/  STL [R1+0x4648], R25 ;  /* 0x0046481901007387 */ /* 0x0003e80000100800 */
[----:B-1----:R-:W3:Y:S01]  /*542e0*/  LDL.LU R25, [R1+0xfe0] ;  /* 0x000fe00001197983 */ /* 0x002ee20000300800 */
[----:B0-----:R-:W-:-:S04]  /*542f0*/  LOP3.LUT R27, R27, 0x3f, RZ, 0xc0, !PT ;  /* 0x0000003f1b1b7812 */ /* 0x001fc800078ec0ff */
[----:B------:R-:W-:-:S05]  /*54300*/  LOP3.LUT R27, R27, 0x10, RZ, 0x3c, !PT ;  /* 0x000000101b1b7812 */ /* 0x000fca00078e3cff */
[----:B--2---:R0:W-:Y:S04]  /*54310*/  STS.U8 [R27+UR5+0x80], R6 ;  /* 0x000080061b007988 */ /* 0x0041e80008000005 */
[----:B0-----:R-:W2:Y:S04]  /*54320*/  LDL.LU R6, [R1+0x46b4] ;  /* 0x0046b40001067983 */ /* 0x001ea80000300800 */
[----:B---3--:R0:W-:Y:S04]  /*54330*/  STS.U8 [R27+UR5+0xc0], R25 ;  /* 0x0000c0191b007988 */ /* 0x0081e80008000005 */
[----:B0-----:R-:W3:Y:S04]  /*54340*/  LDL.LU R25, [R1+0xdb8] ;  /* 0x000db80001197983 */ /* 0x001ee80000300800 */
[----:B---3--:R0:W-:Y:S04]  /*54350*/  STL [R1+0x46a8], R25 ;  /* 0x0046a81901007387 */ /* 0x0081e80000100800 */
[----:B0-----:R-:W3:Y:S04]  /*54360*/  LDL.LU R25, [R1+0xdd4] ;  /* 0x000dd40001197983 */ /* 0x001ee80000300800 */
[----:B---3--:R0:W-:Y:S04]  /*54370*/  STL [R1+0x46ac], R25 ;  /* 0x0046ac1901007387 */ /* 0x0081e80000100800 */
[----:B0-----:R-:W3:Y:S04]  /*54380*/  LDL.LU R25, [R1+0xdd8] ;  /* 0x000dd80001197983 */ /* 0x001ee80000300800 */
[----:B------:R-:W-:Y:S04]  /*54390*/  STS.U8 [R27+UR5+0x280], R11 ;  /* 0x0002800b1b007988 */ /* 0x000fe80008000005 */
[----:B------:R-:W-:Y:S04]  /*543a0*/  STS.U8 [R27+UR5+0x2c0], R10 ;  /* 0x0002c00a1b007988 */ /* 0x000fe80008000005 */
[----:B--2---:R-:W-:Y:S04]  /*543b0*/  STS.U8 [R27+UR5+0x480], R6 ;  /* 0x000480061b007988 */ /* 0x004fe80008000005 */
[----:B------:R-:W-:Y:S04]  /*543c0*/  STS.U8 [R27+UR5+0x4c0], R5 ;  /* 0x0004c0051b007988 */ /* 0x000fe80008000005 */
        /* <DEDUP_REMOVED lines=134> */
[----:B------:R0:W-:Y:S04]  /*54c30*/  STS.U8 [R27+UR5+0x46c0], R29 ;  /* 0x0046c01d1b007988 */ /* 0x0001e80008000005 */
[----:B0-----:R-:W2:Y:S04]  /*54c40*/  LDL.LU R29, [R1+0x990] ;  /* 0x00099000011d7983 */ /* 0x001ea80000300800 */
[----:B--2---:R0:W-:Y:S04]  /*54c50*/  STL [R1+0x4690], R29 ;  /* 0x0046901d01007387 */ /* 0x0041e80000100800 */
[----:B0-----:R-:W2:Y:S04]  /*54c60*/  LDL.LU R29, [R1+0x9ac] ;  /* 0x0009ac00011d7983 */ /* 0x001ea80000300800 */
[----:B--2---:R0:W-:Y:S04]  /*54c70*/  STL [R1+0x4694], R29 ;  /* 0x0046941d01007387 */ /* 0x0041e80000100800 */
[----:B0-----:R-:W2:Y:S04]  /*54c80*/  LDL.LU R29, [R1+0x9b0] ;  /* 0x0009b000011d7983 */ /* 0x001ea80000300800 */
        /* <DEDUP_REMOVED lines=48> */
[----:B--2---:R0:W-:Y:S04]  /*54f90*/  STS.U8 [R27+UR5+0x5ac0], R29 ;  /* 0x005ac01d1b007988 */ /* 0x0041e80008000005 */
[----:B0-----:R-:W2:Y:S04]  /*54fa0*/  LDL.LU R29, [R1+0x4698] ;  /* 0x00469800011d7983 */ /* 0x001ea80000300800 */
[----:B--2---:R0:W-:Y:S04]  /*54fb0*/  STS.U8 [R27+UR5+0x5c80], R29 ;  /* 0x005c801d1b007988 */ /* 0x0041e80008000005 */
[----:B0-----:R-:W2:Y:S04]  /*54fc0*/  LDL.LU R29, [R1+0x4694] ;  /* 0x00469400011d7983 */ /* 0x001ea80000300800 */
[----:B--2---:R0:W-:Y:S04]  /*54fd0*/  STS.U8 [R27+UR5+0x5cc0], R29 ;  /* 0x005cc01d1b007988 */ /* 0x0041e80008000005 */
[----:B0-----:R-:W2:Y:S04]  /*54fe0*/  LDL.LU R29, [R1+0x4690] ;  /* 0x00469000011d7983 */ /* 0x001ea80000300800 */
[----:B--2---:R0:W-:Y:S04]  /*54ff0*/  STS.U8 [R27+UR5+0x5e80], R29 ;  /* 0x005e801d1b007988 */ /* 0x0041e80008000005 */
[----:B---3--:R1:W-:Y:S04]  /*55000*/  STS.U8 [R27+UR5+0x5ec0], R22 ;  /* 0x005ec0161b007988 */ /* 0x0083e80008000005 */
[----:B----4-:R2:W-:Y:S04]  /*55010*/  STS.U8 [R27+UR5+0x6080], R20 ;  /* 0x006080141b007988 */ /* 0x0105e80008000005 */
[----:B------:R3:W-:Y:S04]  /*55020*/  STS.U8 [R27+UR5+0x60c0], R8 ;  /* 0x0060c0081b007988 */ /* 0x0007e80008000005 */
[----:B------:R4:W-:Y:S04]  /*55030*/  STS.U8 [R27+UR5+0x6280], R7 ;  /* 0x006280071b007988 */ /* 0x0009e80008000005 */
[----:B------:R2:W-:Y:S04]  /*55040*/  STS.U8 [R27+UR5+0x62c0], R17 ;  /* 0x0062c0111b007988 */ /* 0x0005e80008000005 */
[----:B0-----:R-:W4:Y:S04]  /*55050*/  LDL.LU R29, [R1+0x468c] ;  /* 0x00468c00011d7983 */ /* 0x001f280000300800 */
[----:B-1----:R-:W4:Y:S04]  /*55060*/  LDL.LU R22, [R1+0x4688] ;  /* 0x0046880001167983 */ /* 0x002f280000300800 */
[----:B--2---:R-:W2:Y:S04]  /*55070*/  LDL.LU R20, [R1+0x4684] ;  /* 0x0046840001147983 */ /* 0x004ea80000300800 */
[----:B---3--:R-:W3:Y:S04]  /*55080*/  LDL.LU R8, [R1+0x4680] ;  /* 0x0046800001087983 */ /* 0x008ee80000300800 */
[----:B----4-:R-:W4:Y:S04]  /*55090*/  LDL.LU R7, [R1+0x467c] ;  /* 0x00467c0001077983 */ /* 0x010f280000300800 */
[----:B------:R-:W2:Y:S04]  /*550a0*/  LDL.LU R17, [R1+0x4678] ;  /* 0x0046780001117983 */ /* 0x000ea80000300800 */
[----:B------:R0:W-:Y:S04]  /*550b0*/  STS.U8 [R27+UR5+0x6480], R19 ;  /* 0x006480131b007988 */ /* 0x0001e80008000005 */
        /* <DEDUP_REMOVED lines=20> */
[----:B------:R-:W-:Y:S04]  /*55200*/  STS.U8 [R27+UR5+0x7880], R2 ;  /* 0x007880021b007988 */ /* 0x000fe80008000005 */
[----:B------:R-:W-:Y:S01]  /*55210*/  STS.U8 [R27+UR5+0x78c0], R13 ;  /* 0x0078c00d1b007988 */ /* 0x000fe20008000005 */
[----:B------:R-:W-:-:S04]  /*55220*/  LOP3.LUT R29, R29, 0x3f, RZ, 0xc0, !PT ;  /* 0x0000003f1d1d7812 */ /* 0x000fc800078ec0ff */
[----:B0-----:R-:W-:-:S05]  /*55230*/  LOP3.LUT R3, R29, 0x20, RZ, 0x3c, !PT ;  /* 0x000000201d037812 */ /* 0x001fca00078e3cff */
[----:B------:R-:W-:Y:S04]  /*55240*/  STL [R1+0x4670], R3 ;  /* 0x0046700301007387 */ /* 0x000fe80000100800 */
[----:B--2---:R-:W-:Y:S04]  /*55250*/  STS.U8 [R27+UR5+0x7a80], R19 ;  /* 0x007a80131b007988 */ /* 0x004fe80008000005 */
[----:B------:R-:W-:Y:S04]  /*55260*/  STS.U8 [R27+UR5+0x7ac0], R17 ;  /* 0x007ac0111b007988 */ /* 0x000fe80008000005 */
[----:B----4-:R0:W-:Y:S04]  /*55270*/  STS.U8 [R27+UR5+0x7c80], R7 ;  /* 0x007c80071b007988 */ /* 0x0101e80008000005 */
[----:B0-----:R-:W2:Y:S04]  /*55280*/  LDL.LU R7, [R1+0xf98] ;  /* 0x000f980001077983 */ /* 0x001ea80000300800 */
[----:B------:R-:W4:Y:S04]  /*55290*/  LDL.LU R17, [R1+0xf78] ;  /* 0x000f780001117983 */ /* 0x000f280000300800 */
[----:B------:R-:W2:Y:S04]  /*552a0*/  LDL.LU R19, [R1+0xf74] ;  /* 0x000f740001137983 */ /* 0x000ea80000300800 */
        /* <DEDUP_REMOVED lines=16> */
[----:B------:R-:W2:Y:S01]  /*553b0*/  LDL.LU R9, [R1+0xe50] ;  /* 0x000e500001097983 */ /* 0x000ea20000300800 */
[----:B------:R-:W-:-:S03]  /*553c0*/  LOP3.LUT R3, R29, 0x10, RZ, 0x3c, !PT ;  /* 0x000000101d037812 */ /* 0x000fc600078e3cff */
[----:B------:R-:W2:Y:S04]  /*553d0*/  LDL.LU R4, [R1+0xe4c] ;  /* 0x000e4c0001047983 */ /* 0x000ea80000300800 */
[----:B------:R-:W2:Y:S04]  /*553e0*/  LDL.LU R2, [R1+0xe30] ;  /* 0x000e300001027983 */ /* 0x000ea80000300800 */
[----:B------:R-:W2:Y:S04]  /*553f0*/  LDL.LU R13, [R1+0xe2c] ;  /* 0x000e2c00010d7983 */ /* 0x000ea80000300800 */
[----:B------:R-:W2:Y:S04]  /*55400*/  LDL.LU R27, [R1+0xe10] ;  /* 0x000e1000011b7983 */ /* 0x000ea80000300800 */
[----:B------:R-:W2:Y:S04]  /*55410*/  LDL.LU R29, [R1+0xe0c] ;  /* 0x000e0c00011d7983 */ /* 0x000ea80000300800 */
[----:B---3--:R0:W-:Y:S04]  /*55420*/  STS.U8 [R3+UR5+0x7cc0], R8 ;  /* 0x007cc00803007988 */ /* 0x0081e80008000005 */
[----:B------:R1:W-:Y:S04]  /*55430*/  STS.U8 [R3+UR5+0x7e80], R20 ;  /* 0x007e801403007988 */ /* 0x0003e80008000005 */
[----:B------:R3:W-:Y:S04]  /*55440*/  STS.U8 [R3+UR5+0x7ec0], R22 ;  /* 0x007ec01603007988 */ /* 0x0007e80008000005 */
[----:B0-----:R-:W2:Y:S04]  /*55450*/  LDL.LU R8, [R1+0xf9c] ;  /* 0x000f9c0001087983 */ /* 0x001ea80000300800 */
[----:B-1----:R-:W2:Y:S04]  /*55460*/  LDL.LU R20, [R1+0xfd8] ;  /* 0x000fd80001147983 */ /* 0x002ea80000300800 */
[----:B---3--:R-:W3:Y:S04]  /*55470*/  LDL.LU R3, [R1+0x4670] ;  /* 0x0046700001037983 */ /* 0x008ee80000300800 */
[----:B------:R-:W3:Y:S04]  /*55480*/  LDL.LU R22, [R1+0xfdc] ;  /* 0x000fdc0001167983 */ /* 0x000ee80000300800 */
[----:B---3--:R0:W-:Y:S04]  /*55490*/  STS.U8 [R3+UR5+0x100], R22 ;  /* 0x0001001603007988 */ /* 0x0081e80008000005 */
[----:B0-----:R-:W3:Y:S04]  /*554a0*/  LDL.LU R22, [R1+0xdcc] ;  /* 0x000dcc0001167983 */ /* 0x001ee80000300800 */
[----:B---3--:R0:W-:Y:S04]  /*554b0*/  STL [R1+0x4664], R22 ;  /* 0x0046641601007387 */ /* 0x0081e80000100800 */
[----:B0-----:R-:W3:Y:S04]  /*554c0*/  LDL.LU R22, [R1+0xdd0] ;  /* 0x000dd00001167983 */ /* 0x001ee80000300800 */
[----:B---3--:R0:W-:Y:S04]  /*554d0*/  STL [R1+0x4668], R22 ;  /* 0x0046681601007387 */ /* 0x0081e80000100800 */
[----:B0-----:R-:W3:Y:S04]  /*554e0*/  LDL.LU R22, [R1+0xdec] ;  /* 0x000dec0001167983 */ /* 0x001ee80000300800 */
[----:B--2---:R-:W-:Y:S04]  /*554f0*/  STS.U8 [R3+UR5+0x140], R20 ;  /* 0x0001401403007988 */ /* 0x004fe80008000005 */
[----:B------:R-:W-:Y:S04]  /*55500*/  STS.U8 [R3+UR5+0x300], R8 ;  /* 0x0003000803007988 */ /* 0x000fe80008000005 */
        /* <DEDUP_REMOVED lines=167> */
[----:B------:R0:W-:Y:S04]  /*55f80*/  STS.U8 [R3+UR5+0x5940], R29 ;  /* 0x0059401d03007988 */ /* 0x0001e80008000005 */
[----:B------:R-:W3:Y:S04]  /*55f90*/  LDL.LU R13, [R1+0x944] ;  /* 0x00094400010d7983 */ /* 0x000ee80000300800 */
[----:B0-----:R-:W3:Y:S04]  /*55fa0*/  LDL.LU R29, [R1+0x928] ;  /* 0x00092800011d7983 */ /* 0x001ee80000300800 */
        /* <DEDUP_REMOVED lines=19> */
[----:B------:R-:W3:Y:S04]  /*560e0*/  LDL.LU R27, [R1] ;  /* 0x00000000011b7983 */ /* 0x000ee80000300800 */
        /* <DEDUP_REMOVED lines=19> */
[----:B------:R1:W-:Y:S04]  /*56220*/  STS.U8 [R3+UR5+0x6500], R29 ;  /* 0x0065001d03007988 */ /* 0x0003e80008000005 */
[----:B------:R1:W-:Y:S04]  /*56230*/  STS.U8 [R3+UR5+0x6540], R22 ;  /* 0x0065401603007988 */ /* 0x0003e80008000005 */
[----:B0-----:R-:W2:Y:S04]  /*56240*/  LDL.LU R13, [R1+0x4630] ;  /* 0x00463000010d7983 */ /* 0x001ea80000300800 */
[----:B-1----:R-:W2:Y:S04]  /*56250*/  LDL.LU R29, [R1+0x462c] ;  /* 0x00462c00011d7983 */ /* 0x002ea80000300800 */
[----:B------:R-:W2:Y:S04]  /*56260*/  LDL.LU R22, [R1+0xf50] ;  /* 0x000f500001167983 */ /* 0x000ea80000300800 */
[----:B------:R0:W-:Y:S04]  /*56270*/  STS.U8 [R3+UR5+0x6700], R20 ;  /* 0x0067001403007988 */ /* 0x0001e80008000005 */
[----:B------:R1:W-:Y:S04]  /*56280*/  STS.U8 [R3+UR5+0x6740], R8 ;  /* 0x0067400803007988 */ /* 0x0003e80008000005 */
[----:B------:R0:W-:Y:S04]  /*56290*/  STS.U8 [R3+UR5+0x6900], R7 ;  /* 0x0069000703007988 */ /* 0x0001e80008000005 */
[----:B------:R0:W-:Y:S04]  /*562a0*/  STS.U8 [R3+UR5+0x6940], R17 ;  /* 0x0069401103007988 */ /* 0x0001e80008000005 */
[----:B------:R0:W-:Y:S04]  /*562b0*/  STS.U8 [R3+UR5+0x6b00], R19 ;  /* 0x006b001303007988 */ /* 0x0001e80008000005 */
[----:B------:R0:W-:Y:S04]  /*562c0*/  STS.U8 [R3+UR5+0x6b40], R11 ;  /* 0x006b400b03007988 */ /* 0x0001e80008000005 */
        /* <DEDUP_REMOVED lines=13> */
[----:B--2---:R2:W-:Y:S04]  /*563a0*/  STL [R1+0x4628], R22 ;  /* 0x0046281601007387 */ /* 0x0045e80000100800 */
[----:B0-----:R-:W3:Y:S04]  /*563b0*/  LDL.LU R20, [R1+0xf4c] ;  /* 0x000f4c0001147983 */ /* 0x001ee80000300800 */
[----:B-1----:R-:W3:Y:S04]  /*563c0*/  LDL.LU R8, [R1+0xf30] ;  /* 0x000f300001087983 */ /* 0x002ee80000300800 */
[----:B------:R-:W3:Y:S04]  /*563d0*/  LDL.LU R7, [R1+0xf2c] ;  /* 0x000f2c0001077983 */ /* 0x000ee80000300800 */
[----:B------:R-:W3:Y:S04]  /*563e0*/  LDL.LU R17, [R1+0xf10] ;  /* 0x000f100001117983 */ /* 0x000ee80000300800 */
[----:B------:R-:W3:Y:S04]  /*563f0*/  LDL.LU R19, [R1+0xf0c] ;  /* 0x000f0c0001137983 */ /* 0x000ee80000300800 */
[----:B------:R-:W3:Y:S04]  /*56400*/  LDL.LU R11, [R1+0xef0] ;  /* 0x000ef000010b7983 */ /* 0x000ee80000300800 */
[----:B------:R-:W3:Y:S01]  /*56410*/  LDL.LU R27, [R1+0xeec] ;  /* 0x000eec00011b7983 */ /* 0x000ee20000300800 */
[----:B--2---:R-:W-:-:S05]  /*56420*/  LOP3.LUT R22, R25, 0x20, RZ, 0x3c, !PT ;  /* 0x0000002019167812 */ /* 0x004fca00078e3cff */
[----:B------:R0:W-:Y:S04]  /*56430*/  STS.U8 [R22+UR5+0x7940], R29 ;  /* 0x0079401d16007988 */ /* 0x0001e80008000005 */
[----:B------:R1:W-:Y:S04]  /*56440*/  STS.U8 [R22+UR5+0x7b00], R13 ;  /* 0x007b000d16007988 */ /* 0x0003e80008000005 */
[----:B------:R2:W-:Y:S04]  /*56450*/  STS.U8 [R22+UR5+0x7b40], R2 ;  /* 0x007b400216007988 */ /* 0x0005e80008000005 */
[----:B----4-:R4:W-:Y:S04]  /*56460*/  STS.U8 [R22+UR5+0x7d00], R9 ;  /* 0x007d000916007988 */ /* 0x0109e80008000005 */
[----:B0-----:R-:W3:Y:S04]  /*56470*/  LDL.LU R29, [R1+0xf6c] ;  /* 0x000f6c00011d7983 */ /* 0x001ee80000300800 */
[----:B-1----:R-:W3:Y:S04]  /*56480*/  LDL.LU R13, [R1+0xf70] ;  /* 0x000f7000010d7983 */ /* 0x002ee80000300800 */
[----:B--2---:R-:W2:Y:S04]  /*56490*/  LDL.LU R2, [R1+0xf90] ;  /* 0x000f900001027983 */ /* 0x004ea80000300800 */
[----:B----4-:R-:W4:Y:S04]  /*564a0*/  LDL.LU R9, [R1+0xf94] ;  /* 0x000f940001097983 */ /* 0x010f280000300800 */
        /* <DEDUP_REMOVED lines=20> */
[----:B--2---:R-:W-:Y:S04]  /*565f0*/  STS.U8 [R5+UR5+0x180], R24 ;  /* 0x0001801805007988 */ /* 0x004fe80008000005 */
[----:B------:R-:W-:Y:S04]  /*56600*/  STS.U8 [R5+UR5+0x1c0], R12 ;  /* 0x0001c00c05007988 */ /* 0x000fe80008000005 */
[----:B----4-:R-:W-:Y:S04]  /*56610*/  STS.U8 [R5+UR5+0x380], R9 ;  /* 0x0003800905007988 */ /* 0x010fe80008000005 */
[----:B------:R-:W-:Y:S04]  /*56620*/  STS.U8 [R5+UR5+0x3c0], R2 ;  /* 0x0003c00205007988 */ /* 0x000fe80008000005 */
[----:B------:R-:W-:Y:S04]  /*56630*/  STS.U8 [R5+UR5+0x580], R13 ;  /* 0x0005800d05007988 */ /* 0x000fe80008000005 */
[----:B------:R-:W-:Y:S04]  /*56640*/  STS.U8 [R5+UR5+0x5c0], R29 ;  /* 0x0005c01d05007988 */ /* 0x000fe80008000005 */
[----:B---3--:R-:W-:Y:S04]  /*56650*/  STS.U8 [R5+UR5+0x780], R22 ;  /* 0x0007801605007988 */ /* 0x008fe80008000005 */
        /* <DEDUP_REMOVED lines=16> */
[----:B0-----:R-:W2:Y:S04]  /*56760*/  LDL.LU R27, [R1+0xe04] ;  /* 0x000e0400011b7983 */ /* 0x001ea80000300800 */
[----:B------:R0:W-:Y:S04]  /*56770*/  STS.U8 [R5+UR5+0x17c0], R3 ;  /* 0x0017c00305007988 */ /* 0x0001e80008000005 */
[----:B0-----:R-:W3:Y:S04]  /*56780*/  LDL.LU R3, [R1+0xde8] ;  /* 0x000de80001037983 */ /* 0x001ee80000300800 */
[----:B------:R-:W4:Y:S04]  /*56790*/  LDL.LU R26, [R1+0xdc8] ;  /* 0x000dc800011a7983 */ /* 0x000f280000300800 */
[----:B------:R-:W-:Y:S04]  /*567a0*/  STS.U8 [R5+UR5+0x1980], R16 ;  /* 0x0019801005007988 */ /* 0x000fe80008000005 */
[----:B------:R-:W-:Y:S04]  /*567b0*/  STS.U8 [R5+UR5+0x19c0], R4 ;  /* 0x0019c00405007988 */ /* 0x000fe80008000005 */
[----:B------:R-:W-:Y:S04]  /*567c0*/  STS.U8 [R5+UR5+0x1b80], R25 ;  /* 0x001b801905007988 */ /* 0x000fe80008000005 */
[----:B----4-:R0:W-:Y:S04]  /*567d0*/  STL [R1+0x4624], R26 ;  /* 0x0046241a01007387 */ /* 0x0101e80000100800 */
        /* <DEDUP_REMOVED lines=22> */
[----:B--2---:R0:W-:Y:S04]  /*56940*/  STS.U8 [R5+UR5+0x1bc0], R27 ;  /* 0x001bc01b05007988 */ /* 0x0041e80008000005 */
[----:B------:R-:W2:Y:S04]  /*56950*/  LDL.LU R28, [R1+0xc68] ;  /* 0x000c6800011c7983 */ /* 0x000ea80000300800 */
[----:B---3--:R1:W-:Y:S04]  /*56960*/  STS.U8 [R5+UR5+0x1d80], R3 ;  /* 0x001d800305007988 */ /* 0x0083e80008000005 */
[----:B0-----:R-:W3:Y:S04]  /*56970*/  LDL.LU R27, [R1+0xc60] ;  /* 0x000c6000011b7983 */ /* 0x001ee80000300800 */
[----:B------:R-:W2:Y:S04]  /*56980*/  LDL.LU R18, [R1+0xc44] ;  /* 0x000c440001127983 */ /* 0x000ea80000300800 */
[----:B------:R-:W2:Y:S04]  /*56990*/  LDL.LU R16, [R1+0xc40] ;  /* 0x000c400001107983 */ /* 0x000ea80000300800 */
[----:B------:R-:W2:Y:S04]  /*569a0*/  LDL.LU R4, [R1+0xc24] ;  /* 0x000c240001047983 */ /* 0x000ea80000300800 */
[----:B-1----:R-:W2:Y:S04]  /*569b0*/  LDL.LU R3, [R1+0xc20] ;  /* 0x000c200001037983 */ /* 0x002ea80000300800 */
[----:B----4-:R0:W-:Y:S04]  /*569c0*/  STS.U8 [R5+UR5+0x1dc0], R26 ;  /* 0x001dc01a05007988 */ /* 0x0101e80008000005 */
[----:B0-----:R-:W4:Y:S04]  /*569d0*/  LDL.LU R26, [R1+0x4624] ;  /* 0x00462400011a7983 */ /* 0x001f280000300800 */
        /* <DEDUP_REMOVED lines=23> */
[----:B0-----:R-:W2:Y:S04]  /*56b50*/  LDL.LU R25, [R1+0xc04] ;  /* 0x000c040001197983 */ /* 0x001ea80000300800 */
[----:B---3--:R0:W-:Y:S04]  /*56b60*/  STS.U8 [R5+UR5+0x35c0], R27 ;  /* 0x0035c01b05007988 */ /* 0x0081e80008000005 */
        /* <DEDUP_REMOVED lines=33> */
[----:B---3--:R2:W-:Y:S04]  /*56d80*/  STS.U8 [R5+UR5+0x3bc0], R27 ;  /* 0x003bc01b05007988 */ /* 0x0085e80008000005 */
[----:B0-----:R-:W3:Y:S04]  /*56d90*/  LDL.LU R3, [R1+0xa00] ;  /* 0x000a000001037983 */ /* 0x001ee80000300800 */
[----:B-1----:R-:W3:Y:S04]  /*56da0*/  LDL.LU R25, [R1+0x9fc] ;  /* 0x0009fc0001197983 */ /* 0x002ee80000300800 */
[----:B--2---:R-:W2:Y:S04]  /*56db0*/  LDL.LU R27, [R1+0x9e0] ;  /* 0x0009e000011b7983 */ /* 0x004ea80000300800 */
        /* <DEDUP_REMOVED lines=19> */
[----:B------:R1:W-:Y:S04]  /*56ef0*/  STS.U8 [R5+UR5+0x4f80], R23 ;  /* 0x004f801705007988 */ /* 0x0003e80008000005 */
[----:B------:R-:W-:Y:S04]  /*56f00*/  STS.U8 [R5+UR5+0x4fc0], R0 ;  /* 0x004fc00005007988 */ /* 0x000fe80008000005 */
[----:B------:R4:W-:Y:S04]  /*56f10*/  STS.U8 [R5+UR5+0x5180], R14 ;  /* 0x0051800e05007988 */ /* 0x0009e80008000005 */
[----:B0-----:R-:W2:Y:S04]  /*56f20*/  LDL.LU R21, [R1+0x9dc] ;  /* 0x0009dc0001157983 */ /* 0x001ea80000300800 */
[----:B-1----:R-:W2:Y:S04]  /*56f30*/  LDL.LU R23, [R1+0x9c0] ;  /* 0x0009c00001177983 */ /* 0x002ea80000300800 */
[----:B----4-:R-:W4:Y:S04]  /*56f40*/  LDL.LU R14, [R1+0x9a0] ;  /* 0x0009a000010e7983 */ /* 0x010f280000300800 */
[----:B------:R-:W-:Y:S04]  /*56f50*/  STS.U8 [R5+UR5+0x51c0], R15 ;  /* 0x0051c00f05007988 */ /* 0x000fe80008000005 */
[----:B------:R-:W-:Y:S04]  /*56f60*/  STS.U8 [R5+UR5+0x5380], R28 ;  /* 0x0053801c05007988 */ /* 0x000fe80008000005 */
[----:B------:R-:W-:Y:S04]  /*56f70*/  STS.U8 [R5+UR5+0x53c0], R18 ;  /* 0x0053c01205007988 */ /* 0x000fe80008000005 */
[----:B------:R-:W-:Y:S04]  /*56f80*/  STS.U8 [R5+UR5+0x5580], R16 ;  /* 0x0055801005007988 */ /* 0x000fe80008000005 */
[----:B------:R-:W-:Y:S04]  /*56f90*/  STS.U8 [R5+UR5+0x55c0], R4 ;  /* 0x0055c00405007988 */ /* 0x000fe80008000005 */
[----:B---3--:R-:W-:Y:S04]  /*56fa0*/  STS.U8 [R5+UR5+0x5780], R3 ;  /* 0x0057800305007988 */ /* 0x008fe80008000005 */
[----:B------:R-:W-:Y:S04]  /*56fb0*/  STS.U8 [R5+UR5+0x57c0], R25 ;  /* 0x0057c01905007988 */ /* 0x000fe80008000005 */
[----:B--2---:R-:W-:Y:S04]  /*56fc0*/  STS.U8 [R5+UR5+0x5980], R27 ;  /* 0x0059801b05007988 */ /* 0x004fe80008000005 */
[----:B----4-:R0:W-:Y:S04]  /*56fd0*/  STL [R1+0x461c], R14 ;  /* 0x00461c0e01007387 */ /* 0x0101e80000100800 */
        /* <DEDUP_REMOVED lines=47> */
[----:B------:R-:W-:Y:S04]  /*572d0*/  STS.U8 [R5+UR5+0x65c0], R26 ;  /* 0x0065c01a05007988 */ /* 0x000fe80008000005 */
[----:B0-----:R-:W2:Y:S04]  /*572e0*/  LDL.LU R3, [R1+0x4600] ;  /* 0x0046000001037983 */ /* 0x001ea80000300800 */
[----:B-1----:R-:W2:Y:S04]  /*572f0*/  LDL.LU R25, [R1+0x45fc] ;  /* 0x0045fc0001197983 */ /* 0x002ea80000300800 */
[----:B------:R-:W2:Y:S04]  /*57300*/  LDL.LU R27, [R1+0x45f8] ;  /* 0x0045f800011b7983 */ /* 0x000ea80000300800 */
[----:B------:R-:W-:Y:S04]  /*57310*/  STS.U8 [R5+UR5+0x6780], R24 ;  /* 0x0067801805007988 */ /* 0x000fe80008000005 */
[----:B------:R0:W-:Y:S04]  /*57320*/  STS.U8 [R5+UR5+0x67c0], R0 ;  /* 0x0067c00005007988 */ /* 0x0001e80008000005 */
[----:B0-----:R-:W3:Y:S04]  /*57330*/  LDL.LU R0, [R1+0xfe8] ;  /* 0x000fe80001007983 */ /* 0x001ee80000300800 */
        /* <DEDUP_REMOVED lines=10> */
[----:B0-----:R-:W3:Y:S04]  /*573e0*/  LDL R17, [R1+0xa4] ;  /* 0x0000a40001117983 */ /* 0x001ee80000100800 */
[----:B------:R0:W-:Y:S04]  /*573f0*/  STS.U8 [R5+UR5+0x7380], R19 ;  /* 0x0073801305007988 */ /* 0x0001e80008000005 */
[----:B------:R-:W-:Y:S04]  /*57400*/  STS.U8 [R5+UR5+0x73c0], R11 ;  /* 0x0073c00b05007988 */ /* 0x000fe80008000005 */
[----:B------:R-:W-:Y:S04]  /*57410*/  STS.U8 [R5+UR5+0x7580], R10 ;  /* 0x0075800a05007988 */ /* 0x000fe80008000005 */
[----:B------:R-:W-:Y:S04]  /*57420*/  STS.U8 [R5+UR5+0x75c0], R6 ;  /* 0x0075c00605007988 */ /* 0x000fe80008000005 */
[----:B------:R1:W-:Y:S04]  /*57430*/  STS.U8 [R5+UR5+0x7780], R21 ;  /* 0x0077801505007988 */ /* 0x0003e80008000005 */
[----:B------:R0:W-:Y:S04]  /*57440*/  STS.U8 [R5+UR5+0x77c0], R23 ;  /* 0x0077c01705007988 */ /* 0x0001e80008000005 */
[----:B------:R-:W3:Y:S04]  /*57450*/  LDL.LU R22, [R1+0xa88] ;  /* 0x000a880001167983 */ /* 0x000ee80000300800 */
[----:B------:R-:W3:Y:S04]  /*57460*/  LDL.LU R20, [R1+0xa84] ;  /* 0x000a840001147983 */ /* 0x000ee80000300800 */
[----:B------:R-:W3:Y:S04]  /*57470*/  LDL.LU R8, [R1+0xa98] ;  /* 0x000a980001087983 */ /* 0x000ee80000300800 */
[----:B0-----:R-:W3:Y:S04]  /*57480*/  LDL.LU R19, [R1+0xa94] ;  /* 0x000a940001137983 */ /* 0x001ee80000300800 */
[----:B-1----:R-:W3:Y:S04]  /*57490*/  LDL.LU R21, [R1+0xaa8] ;  /* 0x000aa80001157983 */ /* 0x002ee80000300800 */
[----:B------:R-:W3:Y:S04]  /*574a0*/  LDL.LU R23, [R1+0xaa0] ;  /* 0x000aa00001177983 */ /* 0x000ee80000300800 */
[----:B--2---:R-:W-:Y:S04]  /*574b0*/  STS.U8 [R5+UR5+0x7980], R27 ;  /* 0x0079801b05007988 */ /* 0x004fe80008000005 */
[----:B------:R-:W-:Y:S04]  /*574c0*/  STS.U8 [R5+UR5+0x79c0], R25 ;  /* 0x0079c01905007988 */ /* 0x000fe80008000005 */
[----:B------:R-:W-:Y:S04]  /*574d0*/  STS.U8 [R5+UR5+0x7b80], R3 ;  /* 0x007b800305007988 */ /* 0x000fe80008000005 */
[----:B------:R-:W-:Y:S04]  /*574e0*/  STS.U8 [R5+UR5+0x7bc0], R4 ;  /* 0x007bc00405007988 */ /* 0x000fe80008000005 */
[----:B----4-:R-:W-:Y:S04]  /*574f0*/  STS.U8 [R5+UR5+0x7d80], R16 ;  /* 0x007d801005007988 */ /* 0x010fe80008000005 */
[----:B---3--:R-:W-:Y:S04]  /*57500*/  STS.U8 [R5+UR5+0x7dc0], R18 ;  /* 0x007dc01205007988 */ /* 0x008fe80008000005 */
[----:B------:R-:W-:Y:S04]  /*57510*/  STS.U8 [R5+UR5+0x7f80], R28 ;  /* 0x007f801c05007988 */ /* 0x000fe80008000005 */
[----:B------:R-:W-:Y:S01]  /*57520*/  STS.U8 [R5+UR5+0x7fc0], R0 ;  /* 0x007fc00005007988 */ /* 0x000fe20008000005 */
[----:B------:R-:W-:Y:S06]  /*57530*/  BAR.SYNC.DEFER_BLOCKING 0x0 ;  /* 0x0000000000007b1d */ /* 0x000fec0000010000 */
[----:B------:R-:W0:Y:S04]  /*57540*/  LDSM.16.M88.4 R4, [R17] ;  /* 0x000000001104783b */ /* 0x000e280000000200 */
[----:B------:R-:W-:Y:S04]  /*57550*/  LDSM.16.M88.4 R24, [R17+0xc00] ;  /* 0x000c00001118783b */ /* 0x000fe80000000200 */
[----:B0-----:R-:W-:Y:S01]  /*57560*/  STL.64 [R1+0x8b0], R4 ;  /* 0x0008b00401007387 */ /* 0x001fe20000100a00 */
[----:B------:R-:W-:-:S03]  /*57570*/  IMAD.MOV.U32 R10, RZ, RZ, R4 ;  /* 0x000000ffff0a7224 */ /* 0x000fc600078e0004 */
[----:B------:R-:W-:Y:S01]  /*57580*/  STL.64 [R1+0x8b8], R6 ;  /* 0x0008b80601007387 */ /* 0x000fe20000100a00 */
[----:B------:R-:W-:-:S03]  /*57590*/  IMAD.MOV.U32 R0, RZ, RZ, R5 ;  /* 0x000000ffff007224 */ /* 0x000fc600078e0005 */
[----:B------:R-:W0:Y:S04]  /*575a0*/  LDSM.16.M88.4 R4, [R17+0x400] ;  /* 0x000400001104783b */ /* 0x000e280000000200 */
[----:B0-----:R-:W-:Y:S01]  /*575b0*/  STL.64 [R1+0x8c0], R4 ;  /* 0x0008c00401007387 */ /* 0x001fe20000100a00 */
[----:B------:R-:W-:-:S03]  /*575c0*/  IMAD.MOV.U32 R16, RZ, RZ, R4 ;  /* 0x000000ffff107224 */ /* 0x000fc600078e0004 */
[----:B------:R-:W-:Y:S01]  /*575d0*/  STL.64 [R1+0x8c8], R6 ;  /* 0x0008c80601007387 */ /* 0x000fe20000100a00 */
[----:B------:R-:W-:-:S03]  /*575e0*/  IMAD.MOV.U32 R11, RZ, RZ, R5 ;  /* 0x000000ffff0b7224 */ /* 0x000fc600078e0005 */
[----:B------:R-:W0:Y:S04]  /*575f0*/  LDSM.16.M88.4 R4, [R17+0x800] ;  /* 0x000800001104783b */ /* 0x000e280000000200 */
[----:B0-----:R0:W-:Y:S04]  /*57600*/  STL.64 [R1+0x8d0], R4 ;  /* 0x0008d00401007387 */ /* 0x0011e80000100a00 */
[----:B------:R-:W-:Y:S01]  /*57610*/  STL.64 [R1+0x8d8], R6 ;  /* 0x0008d80601007387 */ /* 0x000fe20000100a00 */
[----:B------:R-:W-:Y:S02]  /*57620*/  IMAD.MOV.U32 R3, RZ, RZ, R4 ;  /* 0x000000ffff037224 */ /* 0x000fe400078e0004 */
[----:B------:R-:W-:Y:S01]  /*57630*/  IMAD.MOV.U32 R2, RZ, RZ, R5 ;  /* 0x000000ffff027224 */ /* 0x000fe200078e0005 */
[----:B------:R-:W-:Y:S04]  /*57640*/  STL.64 [R1+0x8e0], R24 ;  /* 0x0008e01801007387 */ /* 0x000fe80000100a00 */
[----:B------:R-:W-:Y:S01]  /*57650*/  STL.64 [R1+0x8e8], R26 ;  /* 0x0008e81a01007387 */ /* 0x000fe20000100a00 */
[----:B0-----:R-:W-:-:S02]  /*57660*/  IMAD.MOV.U32 R5, RZ, RZ, R24 ;  /* 0x000000ffff057224 */ /* 0x001fc400078e0018 */
[----:B------:R-:W-:Y:S02]  /*57670*/  IMAD.MOV.U32 R4, RZ, RZ, R25 ;  /* 0x000000ffff047224 */ /* 0x000fe400078e0019 */
[----:B------:R-:W0:Y:S02]  /*57680*/  LDSM.16.M88.4 R24, [R17+0x1000] ;  /* 0x001000001118783b */ /* 0x000e240000000200 */
[----:B0-----:R-:W-:Y:S02]  /*57690*/  IMAD.MOV.U32 R7, RZ, RZ, R24 ;  /* 0x000000ffff077224 */ /* 0x001fe400078e0018 */
[----:B------:R-:W-:Y:S01]  /*576a0*/  IMAD.MOV.U32 R6, RZ, RZ, R25 ;  /* 0x000000ffff067224 */ /* 0x000fe200078e0019 */
[----:B------:R0:W-:Y:S04]  /*576b0*/  STL.64 [R1+0x8f0], R24 ;  /* 0x0008f01801007387 */ /* 0x0001e80000100a00 */
[----:B------:R1:W-:Y:S04]  /*576c0*/  STL.64 [R1+0x8f8], R26 ;  /* 0x0008f81a01007387 */ /* 0x0003e80000100a00 */
[----:B------:R-:W-:Y:S04]  /*576d0*/  STL.64 [R1+0x45f0], R6 ;  /* 0x0045f00601007387 */ /* 0x000fe80000100a00 */
[----:B------:R-:W-:Y:S04]  /*576e0*/  STL.64 [R1+0x45e8], R4 ;  /* 0x0045e80401007387 */ /* 0x000fe80000100a00 */
[----:B------:R-:W2:Y:S04]  /*576f0*/  LDSM.16.M88.4 R4, [R17+0x1400] ;  /* 0x001400001104783b */ /* 0x000ea80000000200 */
[----:B0-----:R-:W3:Y:S04]  /*57700*/  LDL.LU.64 R24, [R1+0xe0] ;  /* 0x0000e00001187983 */ /* 0x001ee80000300a00 */
[----:B-1----:R-:W3:Y:S01]  /*57710*/  LDL.LU.64 R26, [R1+0xe8] ;  /* 0x0000e800011a7983 */ /* 0x002ee20000300a00 */
[----:B------:R-:W-:-:S02]  /*57720*/  IMAD R12, R14, 0x100, R15 ;  /* 0x000001000e0c7824 */ /* 0x000fc400078e020f */
[----:B------:R-:W-:Y:S02]  /*57730*/  IMAD R13, R20, 0x100, R22 ;  /* 0x00000100140d7824 */ /* 0x000fe400078e0216 */
[----:B------:R-:W-:Y:S02]  /*57740*/  IMAD R15, R23, 0x100, R21 ;  /* 0x00000100170f7824 */ /* 0x000fe400078e0215 */
[----:B------:R-:W0:Y:S01]  /*57750*/  LDSM.16.M88.4 R20, [R17+0x1800] ;  /* 0x001800001114783b */ /* 0x000e220000000200 */
[----:B------:R-:W-:Y:S01]  /*57760*/  IMAD R14, R19, 0x100, R8 ;  /* 0x00000100130e7824 */ /* 0x000fe200078e0208 */
[----:B------:R-:W-:Y:S02]  /*57770*/  F2FP.F16.E5M2.UNPACK_B R12, R12 ;  /* 0x0000000cff0c723e */ /* 0x000fe400020004ff */
[----:B------:R-:W-:Y:S02]  /*57780*/  F2FP.F16.E5M2.UNPACK_B R13, R13 ;  /* 0x0000000dff0d723e */ /* 0x000fe400020004ff */
[----:B------:R-:W-:-:S02]  /*57790*/  F2FP.F16.E5M2.UNPACK_B R15, R15 ;  /* 0x0000000fff0f723e */ /* 0x000fc400020004ff */
[----:B------:R-:W-:Y:S01]  /*577a0*/  F2FP.F16.E5M2.UNPACK_B R14, R14 ;  /* 0x0000000eff0e723e */ /* 0x000fe200020004ff */
[----:B--2---:R-:W-:Y:S01]  /*577b0*/  IMAD.MOV.U32 R9, RZ, RZ, R4 ;  /* 0x000000ffff097224 */ /* 0x004fe200078e0004 */
[----:B------:R1:W-:Y:S01]  /*577c0*/  STL.64 [R1+0x900], R4 ;  /* 0x0009000401007387 */ /* 0x0003e20000100a00 */
[----:B------:R-:W-:-:S03]  /*577d0*/  IMAD.MOV.U32 R8, RZ, RZ, R5 ;  /* 0x000000ffff087224 */ /* 0x000fc600078e0005 */
[----:B------:R-:W-:Y:S01]  /*577e0*/  STL.64 [R1+0x908], R6 ;  /* 0x0009080601007387 */ /* 0x000fe20000100a00 */
[----:B-1----:R-:W-:Y:S02]  /*577f0*/  F2FP.F16.E5M2.UNPACK_B R4, R10 ;  /* 0x0000000aff04723e */ /* 0x002fe400020004ff */
[----:B------:R-:W-:Y:S01]  /*57800*/  F2FP.F16.E5M2.UNPACK_B R5, R0 ;  /* 0x00000000ff05723e */ /* 0x000fe200020004ff */
[----:B0-----:R0:W-:Y:S04]  /*57810*/  STL.64 [R1+0x910], R20 ;  /* 0x0009101401007387 */ /* 0x0011e80000100a00 */
[----:B------:R-:W-:Y:S04]  /*57820*/  STL.64 [R1+0x918], R22 ;  /* 0x0009181601007387 */ /* 0x000fe80000100a00 */
[----:B------:R3:W-:Y:S01]  /*57830*/  STL.64 [R1+0x98], R4 ;  /* 0x0000980401007387 */ /* 0x0007e20000100a00 */
[----:B------:R-:W-:-:S02]  /*57840*/  IMAD.MOV.U32 R10, RZ, RZ, R20 ;  /* 0x000000ffff0a7224 */ /* 0x000fc400078e0014 */
[----:B------:R-:W-:Y:S01]  /*57850*/  IMAD.MOV.U32 R0, RZ, RZ, R21 ;  /* 0x000000ffff007224 */ /* 0x000fe200078e0015 */
[----:B0-----:R-:W-:Y:S02]  /*57860*/  F2FP.F16.E5M2.UNPACK_B R20, R16 ;  /* 0x00000010ff14723e */ /* 0x001fe400020004ff */
[----:B------:R-:W-:Y:S01]  /*57870*/  F2FP.F16.E5M2.UNPACK_B R21, R11 ;  /* 0x0000000bff15723e */ /* 0x000fe200020004ff */
[----:B---3--:R-:W-:Y:S01]  /*57880*/  HMMA.16816.F32 R4, R12, R4, R24 ;  /* 0x000000040c04723c */ /* 0x008fe20000001818 */
[----:B------:R-:W2:-:S15]  /*57890*/  LDL.LU.64 R24, [R1+0x120] ;  /* 0x0001200001187983 */ /* 0x000e9e0000300a00 */
[----:B------:R-:W-:-:S03]  /*578a0*/  NOP ;  /* 0x0000000000007918 */ /* 0x000fc60000000000 */
[----:B------:R-:W-:Y:S04]  /*578b0*/  STL.64 [R1+0xe0], R4 ;  /* 0x0000e00401007387 */ /* 0x000fe80000100a00 */
[----:B------:R-:W-:Y:S04]  /*578c0*/  STL.64 [R1+0xe8], R6 ;  /* 0x0000e80601007387 */ /* 0x000fe80000100a00 */
[----:B------:R-:W0:Y:S04]  /*578d0*/  LDSM.16.M88.4 R4, [R17+0x1c00] ;  /* 0x001c00001104783b */ /* 0x000e280000000200 */
[----:B------:R-:W-:Y:S04]  /*578e0*/  STL [R1+0x90], R20 ;  /* 0x0000901401007387 */ /* 0x000fe80000100800 */
[----:B------:R-:W2:Y:S04]  /*578f0*/  LDL.LU.64 R26, [R1+0x128] ;  /* 0x00012800011a7983 */ /* 0x000ea80000300a00 */
[----:B0-----:R-:W-:Y:S01]  /*57900*/  STL.64 [R1+0x920], R4 ;  /* 0x0009200401007387 */ /* 0x001fe20000100a00 */
[----:B------:R-:W-:-:S03]  /*57910*/  IMAD.MOV.U32 R11, RZ, RZ, R5 ;  /* 0x000000ffff0b7224 */ /* 0x000fc600078e0005 */
[----:B------:R0:W-:Y:S01]  /*57920*/  STL.64 [R1+0x928], R6 ;  /* 0x0009280601007387 */ /* 0x0001e20000100a00 */
[----:B------:R-:W-:-:S03]  /*57930*/  IMAD.MOV.U32 R16, RZ, RZ, R4 ;  /* 0x000000ffff107224 */ /* 0x000fc600078e0004 */
[----:B0-----:R-:W3:Y:S04]  /*57940*/  LDL.LU.64 R6, [R1+0x45f0] ;  /* 0x0045f00001067983 */ /* 0x001ee80000300a00 */
[----:B------:R-:W4:Y:S04]  /*57950*/  LDL.LU.64 R4, [R1+0x45e8] ;  /* 0x0045e80001047983 */ /* 0x000f280000300a00 */
[----:B------:R-:W-:Y:S04]  /*57960*/  STL [R1+0x94], R21 ;  /* 0x0000941501007387 */ /* 0x000fe80000100800 */
[----:B------:R-:W-:Y:S04]  /*57970*/  STL.64 [R1+0x45d0], R10 ;  /* 0x0045d00a01007387 */ /* 0x000fe80000100a00 */
[----:B------:R0:W-:Y:S04]  /*57980*/  STL.64 [R1+0x45c8], R8 ;  /* 0x0045c80801007387 */ /* 0x0001e80000100a00 */
[----:B0-----:R-:W2:Y:S04]  /*57990*/  LDL.LU.64 R8, [R1+0x140] ;  /* 0x0001400001087983 */ /* 0x001ea80000300a00 */
[----:B------:R-:W2:Y:S04]  /*579a0*/  LDL.LU.64 R10, [R1+0x148] ;  /* 0x00014800010a7983 */ /* 0x000ea80000300a00 */
[----:B--2---:R-:W-:Y:S04]  /*579b0*/  STL.64 [R1+0x45e0], R10 ;  /* 0x0045e00a01007387 */ /* 0x004fe80000100a00 */
[----:B------:R0:W-:Y:S04]  /*579c0*/  STL.64 [R1+0x45d8], R8 ;  /* 0x0045d80801007387 */ /* 0x0001e80000100a00 */
[----:B0-----:R-:W2:Y:S04]  /*579d0*/  LDL.LU.64 R8, [R1+0x100] ;  /* 0x0001000001087983 */ /* 0x001ea80000300a00 */
[----:B------:R-:W2:Y:S01]  /*579e0*/  LDL.LU.64 R10, [R1+0x108] ;  /* 0x00010800010a7983 */ /* 0x000ea20000300a00 */
[----:B------:R-:W-:-:S02]  /*579f0*/  F2FP.F16.E5M2.UNPACK_B R18, R3 ;  /* 0x00000003ff12723e */ /* 0x000fc400020004ff */
[----:B------:R-:W-:Y:S01]  /*57a00*/  F2FP.F16.E5M2.UNPACK_B R19, R2 ;  /* 0x00000002ff13723e */ /* 0x000fe200020004ff */
[----:B--2---:R-:W-:Y:S01]  /*57a10*/  HMMA.16816.F32 R20, R12, R20, R8 ;  /* 0x000000140c14723c */ /* 0x004fe20000001808 */
[----:B------:R-:W0:-:S15]  /*57a20*/  LDSM.16.M88.4 R8, [R17+0x2000] ;  /* 0x002000001108783b */ /* 0x000e1e0000000200 */
[----:B------:R-:W-:-:S03]  /*57a30*/  NOP ;  /* 0x0000000000007918 */ /* 0x000fc60000000000 */
[----:B------:R-:W-:Y:S04]  /*57a40*/  STL.64 [R1+0x100], R20 ;  /* 0x0001001401007387 */ /* 0x000fe80000100a00 */
[----:B------:R-:W-:Y:S04]  /*57a50*/  STL.64 [R1+0x108], R22 ;  /* 0x0001081601007387 */ /* 0x000fe80000100a00 */
[----:B0-----:R-:W-:Y:S01]  /*57a60*/  STL.64 [R1+0x930], R8 ;  /* 0x0009300801007387 */ /* 0x001fe20000100a00 */
[----:B------:R-:W-:-:S03]  /*57a70*/  IMAD.MOV.U32 R3, RZ, RZ, R8 ;  /* 0x000000ffff037224 */ /* 0x000fc600078e0008 */
[----:B------:R0:W-:Y:S01]  /*57a80*/  STL.64 [R1+0x938], R10 ;  /* 0x0009380a01007387 */ /* 0x0001e20000100a00 */
[----:B------:R-:W-:Y:S02]  /*57a90*/  IMAD.MOV.U32 R2, RZ, RZ, R9 ;  /* 0x000000ffff027224 */ /* 0x000fe400078e0009 */
[----:B0-----:R-:W-:Y:S01]  /*57aa0*/  HMMA.16816.F32 R8, R12, R18, R24 ;  /* 0x000000120c08723c */ /* 0x001fe20000001818 */
[----:B------:R-:W-:Y:S04]  /*57ab0*/  STL.64 [R1+0x88], R18 ;  /* 0x0000881201007387 */ /* 0x000fe80000100a00 */
[----:B------:R-:W2:-:S14]  /*57ac0*/  LDL.LU.64 R24, [R1+0x160] ;  /* 0x0001600001187983 */ /* 0x000e9c0000300a00 */
[----:B------:R-:W-:Y:S04]  /*57ad0*/  STL.64 [R1+0x120], R8 ;  /* 0x0001200801007387 */ /* 0x000fe80000100a00 */
[----:B------:R-:W-:Y:S04]  /*57ae0*/  STL.64 [R1+0x128], R10 ;  /* 0x0001280a01007387 */ /* 0x000fe80000100a00 */
[----:B------:R-:W0:Y:S01]  /*57af0*/  LDSM.16.M88.4 R8, [R17+0x2400] ;  /* 0x002400001108783b */ /* 0x000e220000000200 */
[----:B----4-:R-:W-:Y:S02]  /*57b00*/  F2FP.F16.E5M2.UNPACK_B R20, R5 ;  /* 0x00000005ff14723e */ /* 0x010fe400020004ff */
[----:B------:R-:W-:-:S03]  /*57b10*/  F2FP.F16.E5M2.UNPACK_B R21, R4 ;  /* 0x00000004ff15723e */ /* 0x000fc600020004ff */
[----:B------:R-:W-:Y:S04]  /*57b20*/  STL [R1+0x80], R20 ;  /* 0x0000801401007387 */ /* 0x000fe80000100800 */
[----:B------:R-:W2:Y:S04]  /*57b30*/  LDL.LU.64 R26, [R1+0x168] ;  /* 0x00016800011a7983 */ /* 0x000ea80000300a00 */
[----:B0-----:R-:W-:Y:S04]  /*57b40*/  STL.64 [R1+0x940], R8 ;  /* 0x0009400801007387 */ /* 0x001fe80000100a00 */
[----:B------:R0:W-:Y:S01]  /*57b50*/  STL.64 [R1+0x948], R10 ;  /* 0x0009480a01007387 */ /* 0x0001e20000100a00 */
[----:B------:R-:W-:-:S02]  /*57b60*/  IMAD.MOV.U32 R5, RZ, RZ, R8 ;  /* 0x000000ffff057224 */ /* 0x000fc400078e0008 */
[----:B------:R-:W-:Y:S01]  /*57b70*/  IMAD.MOV.U32 R4, RZ, RZ, R9 ;  /* 0x000000ffff047224 */ /* 0x000fe200078e0009 */
[----:B0-----:R-:W4:Y:S04]  /*57b80*/  LDL.LU.64 R10, [R1+0x45e0] ;  /* 0x0045e000010a7983 */ /* 0x001f280000300a00 */
[----:B------:R-:W4:Y:S04]  /*57b90*/  LDL.LU.64 R8, [R1+0x45d8] ;  /* 0x0045d80001087983 */ /* 0x000f280000300a00 */
[----:B------:R4:W-:Y:S01]  /*57ba0*/  STL [R1+0x84], R21 ;  /* 0x0000841501007387 */ /* 0x0009e20000100800 */
[----:B---3--:R-:W-:-:S02]  /*57bb0*/  F2FP.F16.E5M2.UNPACK_B R18, R7 ;  /* 0x00000007ff12723e */ /* 0x008fc400020004ff */
[----:B------:R-:W-:Y:S01]  /*57bc0*/  F2FP.F16.E5M2.UNPACK_B R19, R6 ;  /* 0x00000006ff13723e */ /* 0x000fe200020004ff */
[----:B----4-:R-:W-:Y:S01]  /*57bd0*/  HMMA.16816.F32 R20, R12, R20, R8 ;  /* 0x000000140c14723c */ /* 0x010fe20000001808 */
[----:B------:R-:W3:Y:S04]  /*57be0*/  LDL.LU.64 R10, [R1+0x45d0] ;  /* 0x0045d000010a7983 */ /* 0x000ee80000300a00 */
[----:B------:R-:W4:-:S14]  /*57bf0*/  LDL.LU.64 R8, [R1+0x45c8] ;  /* 0x0045c80001087983 */ /* 0x000f1c0000300a00 */
[----:B------:R-:W-:Y:S04]  /*57c00*/  STL.64 [R1+0x140], R20 ;  /* 0x0001401401007387 */ /* 0x000fe80000100a00 */
[----:B------:R-:W-:Y:S04]  /*57c10*/  STL.64 [R1+0x148], R22 ;  /* 0x0001481601007387 */ /* 0x000fe80000100a00 */
[----:B------:R-:W0:Y:S02]  /*57c20*/  LDSM.16.M88.4 R20, [R17+0x2800] ;  /* 0x002800001114783b */ /* 0x000e240000000200 */
[----:B0-----:R-:W-:-:S02]  /*57c30*/  IMAD.MOV.U32 R7, RZ, RZ, R20 ;  /* 0x000000ffff077224 */ /* 0x001fc400078e0014 */
[----:B------:R-:W-:Y:S01]  /*57c40*/  IMAD.MOV.U32 R6, RZ, RZ, R21 ;  /* 0x000000ffff067224 */ /* 0x000fe200078e0015 */
[----:B------:R-:W-:Y:S04]  /*57c50*/  STL.64 [R1+0x950], R20 ;  /* 0x0009501401007387 */ /* 0x000fe80000100a00 */
[----:B------:R-:W-:Y:S04]  /*57c60*/  STL.64 [R1+0x958], R22 ;  /* 0x0009581601007387 */ /* 0x000fe80000100a00 */
[----:B------:R-:W-:Y:S04]  /*57c70*/  STL.64 [R1+0x78], R18 ;  /* 0x0000781201007387 */ /* 0x000fe80000100a00 */
[----:B------:R-:W-:Y:S04]  /*57c80*/  STL.64 [R1+0x45a0], R6 ;  /* 0x0045a00601007387 */ /* 0x000fe80000100a00 */
[----:B------:R0:W-:Y:S04]  /*57c90*/  STL.64 [R1+0x4598], R4 ;  /* 0x0045980401007387 */ /* 0x0001e80000100a00 */
[----:B0-----:R-:W2:Y:S04]  /*57ca0*/  LDL.LU.64 R4, [R1+0x180] ;  /* 0x0001800001047983 */ /* 0x001ea80000300a00 */
[----:B------:R-:W2:Y:S01]  /*57cb0*/  LDL.LU.64 R6, [R1+0x188] ;  /* 0x0001880001067983 */ /* 0x000ea20000300a00 */
[----:B----4-:R-:W-:-:S02]  /*57cc0*/  F2FP.F16.E5M2.UNPACK_B R20, R9 ;  /* 0x00000009ff14723e */ /* 0x010fc400020004ff */
[----:B------:R-:W-:Y:S01]  /*57cd0*/  F2FP.F16.E5M2.UNPACK_B R21, R8 ;  /* 0x00000008ff15723e */ /* 0x000fe200020004ff */
[----:B--2---:R-:W-:Y:S04]  /*57ce0*/  STL.64 [R1+0x45c0], R6 ;  /* 0x0045c00601007387 */ /* 0x004fe80000100a00 */
[----:B------:R0:W-:Y:S02]  /*57cf0*/  STL.64 [R1+0x45b8], R4 ;  /* 0x0045b80401007387 */ /* 0x0001e40000100a00 */
[----:B0-----:R-:W-:Y:S02]  /*57d00*/  HMMA.16816.F32 R4, R12, R18, R24 ;  /* 0x000000120c04723c */ /* 0x001fe40000001818 */
[----:B------:R-:W2:-:S15]  /*57d10*/  LDL.LU.64 R24, [R1+0x1a0] ;  /* 0x0001a00001187983 */ /* 0x000e9e0000300a00 */
[----:B------:R-:W-:Y:S02]  /*57d20*/  NOP ;  /* 0x0000000000007918 */ /* 0x000fe40000000000 */
[----:B------:R-:W-:Y:S04]  /*57d30*/  STL.64 [R1+0x160], R4 ;  /* 0x0001600401007387 */ /* 0x000fe80000100a00 */
[----:B------:R-:W-:Y:S04]  /*57d40*/  STL.64 [R1+0x168], R6 ;  /* 0x0001680601007387 */ /* 0x000fe80000100a00 */
[----:B------:R-:W0:Y:S04]  /*57d50*/  LDSM.16.M88.4 R4, [R17+0x2c00] ;  /* 0x002c00001104783b */ /* 0x000e280000000200 */
        /* <DEDUP_REMOVED lines=9> */
[----:B---3--:R-:W-:Y:S01]  /*57df0*/  F2FP.F16.E5M2.UNPACK_B R18, R10 ;  /* 0x0000000aff12723e */ /* 0x008fe200020004ff */
[----:B----4-:R-:W-:Y:S02]  /*57e00*/  HMMA.16816.F32 R20, R12, R20, R4 ;  /* 0x000000140c14723c */ /* 0x010fe40000001804 */
[----:B------:R-:W3:-:S15]  /*57e10*/  LDL.LU.64 R4, [R1+0x1c0] ;  /* 0x0001c00001047983 */ /* 0x000ede0000300a00 */
[----:B------:R-:W-:Y:S02]  /*57e20*/  NOP ;  /* 0x0000000000007918 */ /* 0x000fe40000000000 */
[----:B------:R-:W-:Y:S04]  /*57e30*/  STL.64 [R1+0x180], R20 ;  /* 0x0001801401007387 */ /* 0x000fe80000100a00 */
[----:B------:R-:W-:Y:S04]  /*57e40*/  STL.64 [R1+0x188], R22 ;  /* 0x0001881601007387 */ /* 0x000fe80000100a00 */
[----:B------:R-:W-:Y:S04]  /*57e50*/  STL [R1+0x68], R18 ;  /* 0x0000681201007387 */ /* 0x000fe80000100800 */
[----:B------:R-:W4:Y:S04]  /*57e60*/  LDL.LU.64 R6, [R1+0x1c8] ;  /* 0x0001c80001067983 */ /* 0x000f280000300a00 */
[----:B------:R-:W0:Y:S01]  /*57e70*/  LDSM.16.M88.4 R20, [R17+0x3000] ;  /* 0x003000001114783b */ /* 0x000e220000000200 */
[----:B------:R-:W-:Y:S01]  /*57e80*/  F2FP.F16.E5M2.UNPACK_B R19, R0 ;  /* 0x00000000ff13723e */ /* 0x000fe200020004ff */
[----:B0-----:R-:W-:-:S02]  /*57e90*/  IMAD.MOV.U32 R10, RZ, RZ, R20 ;  /* 0x000000ffff0a7224 */ /* 0x001fc400078e0014 */
[----:B----4-:R-:W-:Y:S04]  /*57ea0*/  STL.64 [R1+0x45b0], R6 ;  /* 0x0045b00601007387 */ /* 0x010fe80000100a00 */
[----:B------:R-:W-:Y:S04]  /*57eb0*/  STL [R1+0x6c], R19 ;  /* 0x00006c1301007387 */ /* 0x000fe80000100800 */
[----:B---3--:R2:W-:Y:S02]  /*57ec0*/  STL.64 [R1+0x45a8], R4 ;  /* 0x0045a80401007387 */ /* 0x0085e40000100a00 */
[----:B--2---:R-:W-:Y:S02]  /*57ed0*/  HMMA.16816.F32 R4, R12, R18, R24 ;  /* 0x000000120c04723c */ /* 0x004fe40000001818 */
[----:B------:R0:W-:Y:S04]  /*57ee0*/  STL.64 [R1+0x970], R20 ;  /* 0x0009701401007387 */ /* 0x0001e80000100a00 */
[----:B------:R-:W-:Y:S04]  /*57ef0*/  STL.64 [R1+0x978], R22 ;  /* 0x0009781601007387 */ /* 0x000fe80000100a00 */
[----:B------:R-:W2:Y:S01]  /*57f00*/  LDL.LU.64 R24, [R1+0x200] ;  /* 0x0002000001187983 */ /* 0x000ea20000300a00 */
[----:B0-----:R-:W-:-:S08]  /*57f10*/  F2FP.F16.E5M2.UNPACK_B R20, R16 ;  /* 0x00000010ff14723e */ /* 0x001fd000020004ff */
[----:B------:R-:W-:Y:S04]  /*57f20*/  STL.64 [R1+0x1a0], R4 ;  /* 0x0001a00401007387 */ /* 0x000fe80000100a00 */
[----:B------:R-:W-:Y:S04]  /*57f30*/  STL.64 [R1+0x1a8], R6 ;  /* 0x0001a80601007387 */ /* 0x000fe80000100a00 */
[----:B------:R-:W-:Y:S04]  /*57f40*/  STL [R1+0x60], R20 ;  /* 0x0000601401007387 */ /* 0x000fe80000100800 */
[----:B------:R-:W3:Y:S04]  /*57f50*/  LDL.LU.64 R26, [R1+0x208] ;  /* 0x00020800011a7983 */ /* 0x000ee80000300a00 */
[----:B------:R-:W0:Y:S01]  /*57f60*/  LDSM.16.M88.4 R4, [R17+0x3400] ;  /* 0x003400001104783b */ /* 0x000e220000000200 */
[----:B------:R-:W-:Y:S01]  /*57f70*/  IMAD.MOV.U32 R0, RZ, RZ, R21 ;  /* 0x000000ffff007224 */ /* 0x000fe200078e0015 */
[----:B------:R-:W-:Y:S01]  /*57f80*/  F2FP.F16.E5M2.UNPACK_B R21, R11 ;  /* 0x0000000bff15723e */ /* 0x000fe200020004ff */
[----:B0-----:R-:W-:-:S02]  /*57f90*/  IMAD.MOV.U32 R16, RZ, RZ, R4 ;  /* 0x000000ffff107224 */ /* 0x001fc400078e0004 */
[----:B------:R-:W-:Y:S01]  /*57fa0*/  IMAD.MOV.U32 R11, RZ, RZ, R5 ;  /* 0x000000ffff0b7224 */ /* 0x000fe200078e0005 */
[----:B---3--:R-:W-:Y:S04]  /*57fb0*/  STL.64 [R1+0x4590], R26 ;  /* 0x0045901a01007387 */ /* 0x008fe80000100a00 */
[----:B------:R-:W-:Y:S04]  /*57fc0*/  STL [R1+0x64], R21 ;  /* 0x0000641501007387 */ /* 0x000fe80000100800 */
[----:B--2---:R0:W-:Y:S04]  /*57fd0*/  STL.64 [R1+0x4588], R24 ;  /* 0x0045881801007387 */ /* 0x0041e80000100a00 */
[----:B0-----:R-:W2:Y:S04]  /*57fe0*/  LDL.LU.64 R24, [R1+0x1e0] ;  /* 0x0001e00001187983 */ /* 0x001ea80000300a00 */
[----:B------:R-:W2:Y:S04]  /*57ff0*/  LDL.LU.64 R26, [R1+0x1e8] ;  /* 0x0001e800011a7983 */ /* 0x000ea80000300a00 */
[----:B------:R-:W-:Y:S04]  /*58000*/  STL.64 [R1+0x980], R4 ;  /* 0x0009800401007387 */ /* 0x000fe80000100a00 */
[----:B------:R0:W-:Y:S04]  /*58010*/  STL.64 [R1+0x988], R6 ;  /* 0x0009880601007387 */ /* 0x0001e80000100a00 */
[----:B0-----:R-:W3:Y:S04]  /*58020*/  LDL.LU.64 R6, [R1+0x45b0] ;  /* 0x0045b00001067983 */ /* 0x001ee80000300a00 */
[----:B------:R-:W3:Y:S01]  /*58030*/  LDL.LU.64 R4, [R1+0x45a8] ;  /* 0x0045a80001047983 */ /* 0x000ee20000300a00 */
[----:B------:R-:W-:-:S02]  /*58040*/  F2FP.F16.E5M2.UNPACK_B R18, R3 ;  /* 0x00000003ff12723e */ /* 0x000fc400020004ff */
[----:B------:R-:W-:Y:S01]  /*58050*/  F2FP.F16.E5M2.UNPACK_B R19, R2 ;  /* 0x00000002ff13723e */ /* 0x000fe200020004ff */
[----:B---3--:R-:W-:Y:S01]  /*58060*/  HMMA.16816.F32 R20, R12, R20, R4 ;  /* 0x000000140c14723c */ /* 0x008fe20000001804 */
[----:B------:R-:W3:Y:S04]  /*58070*/  LDL.LU.64 R6, [R1+0x45a0] ;  /* 0x0045a00001067983 */ /* 0x000ee80000300a00 */
[----:B------:R-:W4:-:S14]  /*58080*/  LDL.LU.64 R4, [R1+0x4598] ;  /* 0x0045980001047983 */ /* 0x000f1c0000300a00 */
[----:B------:R-:W-:Y:S04]  /*58090*/  STL.64 [R1+0x1c0], R20 ;  /* 0x0001c01401007387 */ /* 0x000fe80000100a00 */
[----:B------:R-:W-:Y:S04]  /*580a0*/  STL.64 [R1+0x1c8], R22 ;  /* 0x0001c81601007387 */ /* 0x000fe80000100a00 */
[----:B------:R-:W0:Y:S01]  /*580b0*/  LDSM.16.M88.4 R20, [R17+0x3800] ;  /* 0x003800001114783b */ /* 0x000e220000000200 */
[----:B--2---:R-:W-:Y:S03]  /*580c0*/  HMMA.16816.F32 R24, R12, R18, R24 ;  /* 0x000000120c18723c */ /* 0x004fe60000001818 */
[----:B0-----:R-:W-:Y:S04]  /*580d0*/  STL.64 [R1+0x990], R20 ;  /* 0x0009901401007387 */ /* 0x001fe80000100a00 */
[----:B------:R-:W-:Y:S04]  /*580e0*/  STL.64 [R1+0x998], R22 ;  /* 0x0009981601007387 */ /* 0x000fe80000100a00 */
[----:B------:R-:W-:Y:S08]  /*580f0*/  STL.64 [R1+0x58], R18 ;  /* 0x0000581201007387 */ /* 0x000ff00000100a00 */
[----:B------:R-:W-:Y:S04]  /*58100*/  STL.64 [R1+0x1e0], R24 ;  /* 0x0001e01801007387 */ /* 0x000fe80000100a00 */
[----:B------:R-:W-:Y:S04]  /*58110*/  STL.64 [R1+0x1e8], R26 ;  /* 0x0001e81a01007387 */ /* 0x000fe80000100a00 */
[----:B------:R-:W0:Y:S01]  /*58120*/  LDSM.16.M88.4 R24, [R17+0x3c00] ;  /* 0x003c00001118783b */ /* 0x000e220000000200 */
[----:B------:R-:W-:-:S02]  /*58130*/  IMAD.MOV.U32 R3, RZ, RZ, R20 ;  /* 0x000000ffff037224 */ /* 0x000fc400078e0014 */
[----:B------:R-:W-:Y:S01]  /*58140*/  IMAD.MOV.U32 R2, RZ, RZ, R21 ;  /* 0x000000ffff027224 */ /* 0x000fe200078e0015 */
[----:B0-----:R-:W-:Y:S04]  /*58150*/  STL.64 [R1+0x9a0], R24 ;  /* 0x0009a01801007387 */ /* 0x001fe80000100a00 */
[----:B------:R0:W-:Y:S04]  /*58160*/  STL.64 [R1+0x9a8], R26 ;  /* 0x0009a81a01007387 */ /* 0x0001e80000100a00 */
[----:B0-----:R-:W2:Y:S01]  /*58170*/  LDL.LU.64 R26, [R1+0x4590] ;  /* 0x00459000011a7983 */ /* 0x001ea20000300a00 */
[----:B----4-:R-:W-:-:S02]  /*58180*/  F2FP.F16.E5M2.UNPACK_B R20, R5 ;  /* 0x00000005ff14723e */ /* 0x010fc400020004ff */
[----:B------:R-:W-:Y:S01]  /*58190*/  F2FP.F16.E5M2.UNPACK_B R21, R4 ;  /* 0x00000004ff15723e */ /* 0x000fe200020004ff */
[----:B------:R-:W-:Y:S02]  /*581a0*/  IMAD.MOV.U32 R5, RZ, RZ, R24 ;  /* 0x000000ffff057224 */ /* 0x000fe400078e0018 */
[----:B------:R-:W-:Y:S02]  /*581b0*/  IMAD.MOV.U32 R4, RZ, RZ, R25 ;  /* 0x000000ffff047224 */ /* 0x000fe400078e0019 */
[----:B------:R-:W2:Y:S04]  /*581c0*/  LDL.LU.64 R24, [R1+0x4588] ;  /* 0x0045880001187983 */ /* 0x000ea80000300a00 */
[----:B------:R-:W-:Y:S01]  /*581d0*/  STL.64 [R1+0x50], R20 ;  /* 0x0000501401007387 */ /* 0x000fe20000100a00 */
[----:B---3--:R-:W-:-:S02]  /*581e0*/  F2FP.F16.E5M2.UNPACK_B R18, R7 ;  /* 0x00000007ff12723e */ /* 0x008fc400020004ff */
[----:B------:R-:W-:Y:S01]  /*581f0*/  F2FP.F16.E5M2.UNPACK_B R19, R6 ;  /* 0x00000006ff13723e */ /* 0x000fe200020004ff */
[----:B--2---:R-:W-:Y:S01]  /*58200*/  HMMA.16816.F32 R24, R12, R20, R24 ;  /* 0x000000140c18723c */ /* 0x004fe20000001818 */
[----:B------:R-:W0:-:S15]  /*58210*/  LDSM.16.M88.4 R20, [R17+0x4000] ;  /* 0x004000001114783b */ /* 0x000e1e0000000200 */
[----:B------:R-:W-:-:S03]  /*58220*/  NOP ;  /* 0x0000000000007918 */ /* 0x000fc60000000000 */
[----:B------:R-:W-:Y:S04]  /*58230*/  STL.64 [R1+0x200], R24 ;  /* 0x0002001801007387 */ /* 0x000fe80000100a00 */
[----:B------:R-:W-:Y:S01]  /*58240*/  STL.64 [R1+0x208], R26 ;  /* 0x0002081a01007387 */ /* 0x000fe20000100a00 */
[----:B0-----:R-:W-:Y:S02]  /*58250*/  IMAD.MOV.U32 R7, RZ, RZ, R20 ;  /* 0x000000ffff077224 */ /* 0x001fe400078e0014 */
[----:B------:R-:W-:Y:S01]  /*58260*/  IMAD.MOV.U32 R6, RZ, RZ, R21 ;  /* 0x000000ffff067224 */ /* 0x000fe200078e0015 */
[----:B------:R-:W-:Y:S04]  /*58270*/  STL.64 [R1+0x9b0], R20 ;  /* 0x0009b01401007387 */ /* 0x000fe80000100a00 */
[----:B------:R-:W-:Y:S04]  /*58280*/  STL.64 [R1+0x9b8], R22 ;  /* 0x0009b81601007387 */ /* 0x000fe80000100a00 */
[----:B------:R-:W-:Y:S04]  /*58290*/  STL.64 [R1+0x48], R18 ;  /* 0x0000481201007387 */ /* 0x000fe80000100a00 */
[----:B------:R-:W-:Y:S04]  /*582a0*/  STL.64 [R1+0x4570], R6 ;  /* 0x0045700601007387 */ /* 0x000fe80000100a00 */
[----:B------:R0:W-:Y:S04]  /*582b0*/  STL.64 [R1+0x4568], R4 ;  /* 0x0045680401007387 */ /* 0x0001e80000100a00 */
[----:B0-----:R-:W2:Y:S04]  /*582c0*/  LDL.LU.64 R4, [R1+0x240] ;  /* 0x0002400001047983 */ /* 0x001ea80000300a00 */
[----:B------:R-:W3:Y:S04]  /*582d0*/  LDL.LU.64 R6, [R1+0x248] ;  /* 0x0002480001067983 */ /* 0x000ee80000300a00 */
[----:B---3--:R-:W-:Y:S04]  /*582e0*/  STL.64 [R1+0x4580], R6 ;  /* 0x0045800601007387 */ /* 0x008fe80000100a00 */
[----:B--2---:R0:W-:Y:S04]  /*582f0*/  STL.64 [R1+0x4578], R4 ;  /* 0x0045780401007387 */ /* 0x0041e80000100a00 */
[----:B0-----:R-:W2:Y:S04]  /*58300*/  LDL.LU.64 R4, [R1+0x220] ;  /* 0x0002200001047983 */ /* 0x001ea80000300a00 */
[----:B------:R-:W2:Y:S04]  /*58310*/  LDL.LU.64 R6, [R1+0x228] ;  /* 0x0002280001067983 */ /* 0x000ea80000300a00 */
[----:B------:R-:W3:Y:S04]  /*58320*/  LDL.LU.64 R24, [R1+0x260] ;  /* 0x0002600001187983 */ /* 0x000ee80000300a00 */
[----:B------:R-:W3:Y:S01]  /*58330*/  LDL.LU.64 R26, [R1+0x268] ;  /* 0x00026800011a7983 */ /* 0x000ee20000300a00 */
[----:B------:R-:W-:-:S02]  /*58340*/  F2FP.F16.E5M2.UNPACK_B R20, R9 ;  /* 0x00000009ff14723e */ /* 0x000fc400020004ff */
[----:B------:R-:W-:Y:S01]  /*58350*/  F2FP.F16.E5M2.UNPACK_B R21, R8 ;  /* 0x00000008ff15723e */ /* 0x000fe200020004ff */
[----:B--2---:R-:W-:-:S15]  /*58360*/  HMMA.16816.F32 R4, R12, R18, R4 ;  /* 0x000000120c04723c */ /* 0x004fde0000001804 */
[----:B------:R-:W-:-:S04]  /*58370*/  NOP ;  /* 0x0000000000007918 */ /* 0x000fc80000000000 */
[----:B------:R-:W-:Y:S04]  /*58380*/  STL.64 [R1+0x220], R4 ;  /* 0x0002200401007387 */ /* 0x000fe80000100a00 */
[----:B------:R-:W-:Y:S04]  /*58390*/  STL.64 [R1+0x228], R6 ;  /* 0x0002280601007387 */ /* 0x000fe80000100a00 */
[----:B------:R-:W0:Y:S04]  /*583a0*/  LDSM.16.M88.4 R4, [R17+0x4400] ;  /* 0x004400001104783b */ /* 0x000e280000000200 */
[----:B0-----:R-:W-:Y:S04]  /*583b0*/  STL.64 [R1+0x9c0], R4 ;  /* 0x0009c00401007387 */ /* 0x001fe80000100a00 */
[----:B------:R0:W-:Y:S01]  /*583c0*/  STL.64 [R1+0x9c8], R6 ;  /* 0x0009c80601007387 */ /* 0x0001e20000100a00 */
[----:B------:R-:W-:-:S02]  /*583d0*/  IMAD.MOV.U32 R9, RZ, RZ, R4 ;  /* 0x000000ffff097224 */ /* 0x000fc400078e0004 */
[----:B------:R-:W-:Y:S01]  /*583e0*/  IMAD.MOV.U32 R8, RZ, RZ, R5 ;  /* 0x000000ffff087224 */ /* 0x000fe200078e0005 */
[----:B0-----:R-:W2:Y:S04]  /*583f0*/  LDL.LU.64 R6, [R1+0x4580] ;  /* 0x0045800001067983 */ /* 0x001ea80000300a00 */
[----:B------:R-:W2:Y:S04]  /*58400*/  LDL.LU.64 R4, [R1+0x4578] ;  /* 0x0045780001047983 */ /* 0x000ea80000300a00 */
[----:B------:R2:W-:Y:S01]  /*58410*/  STL.64 [R1+0x40], R20 ;  /* 0x0000401401007387 */ /* 0x0005e20000100a00 */
[----:B------:R-:W-:-:S02]  /*58420*/  F2FP.F16.E5M2.UNPACK_B R18, R10 ;  /* 0x0000000aff12723e */ /* 0x000fc400020004ff */
[----:B------:R-:W-:-:S07]  /*58430*/  F2FP.F16.E5M2.UNPACK_B R19, R0 ;  /* 0x00000000ff13723e */ /* 0x000fce00020004ff */
[C---:B---3--:R-:W-:Y:S08]  /*58440*/  HMMA.16816.F32 R24, R12.reuse, R18, R24 ;  /* 0x000000120c18723c */ /* 0x048ff00000001818 */
[----:B--2---:R-:W-:Y:S01]  /*58450*/  HMMA.16816.F32 R20, R12, R20, R4 ;  /* 0x000000140c14723c */ /* 0x004fe20000001804 */
[----:B------:R-:W2:Y:S04]  /*58460*/  LDL.LU.64 R6, [R1+0x4570] ;  /* 0x0045700001067983 */ /* 0x000ea80000300a00 */
[----:B------:R-:W3:-:S14]  /*58470*/  LDL.LU.64 R4, [R1+0x4568] ;  /* 0x0045680001047983 */ /* 0x000edc0000300a00 */
[----:B------:R-:W-:Y:S04]  /*58480*/  STL.64 [R1+0x240], R20 ;  /* 0x0002401401007387 */ /* 0x000fe80000100a00 */
[----:B------:R-:W-:Y:S04]  /*58490*/  STL.64 [R1+0x248], R22 ;  /* 0x0002481601007387 */ /* 0x000fe80000100a00 */
[----:B------:R-:W0:Y:S02]  /*584a0*/  LDSM.16.M88.4 R20, [R17+0x4800] ;  /* 0x004800001114783b */ /* 0x000e240000000200 */
[----:B0-----:R-:W-:-:S02]  /*584b0*/  IMAD.MOV.U32 R10, RZ, RZ, R21 ;  /* 0x000000ffff0a7224 */ /* 0x001fc400078e0015 */
[----:B------:R0:W-:Y:S04]  /*584c0*/  STL.64 [R1+0x9d0], R20 ;  /* 0x0009d01401007387 */ /* 0x0001e80000100a00 */
[----:B------:R-:W-:Y:S04]  /*584d0*/  STL.64 [R1+0x9d8], R22 ;  /* 0x0009d81601007387 */ /* 0x000fe80000100a00 */
[----:B------:R-:W-:Y:S04]  /*584e0*/  STL.64 [R1+0x38], R18 ;  /* 0x0000381201007387 */ /* 0x000fe80000100a00 */
[----:B------:R-:W-:Y:S04]  /*584f0*/  STL [R1+0x4550], R10 ;  /* 0x0045500a01007387 */ /* 0x000fe80000100800 */
[----:B------:R-:W-:Y:S01]  /*58500*/  STL.64 [R1+0x4548], R8 ;  /* 0x0045480801007387 */ /* 0x000fe20000100a00 */
[----:B0-----:R-:W-:-:S03]  /*58510*/  F2FP.F16.E5M2.UNPACK_B R21, R11 ;  /* 0x0000000bff15723e */ /* 0x001fc600020004ff */
[----:B------:R-:W0:Y:S01]  /*58520*/  LDSM.16.M88.4 R8, [R17+0x4c00] ;  /* 0x004c00001108783b */ /* 0x000e220000000200 */
[----:B------:R-:W-:Y:S01]  /*58530*/  IMAD.MOV.U32 R0, RZ, RZ, R20 ;  /* 0x000000ffff007224 */ /* 0x000fe200078e0014 */
[----:B------:R-:W-:Y:S02]  /*58540*/  F2FP.F16.E5M2.UNPACK_B R20, R16 ;  /* 0x00000010ff14723e */ /* 0x000fe400020004ff */
[----:B------:R1:W-:Y:S04]  /*58550*/  STL.64 [R1+0x260], R24 ;  /* 0x0002601801007387 */ /* 0x0003e80000100a00 */
[----:B------:R-:W-:Y:S04]  /*58560*/  STL.64 [R1+0x268], R26 ;  /* 0x0002681a01007387 */ /* 0x000fe80000100a00 */
[----:B0-----:R0:W-:Y:S04]  /*58570*/  STL.64 [R1+0x9e0], R8 ;  /* 0x0009e00801007387 */ /* 0x0011e80000100a00 */
[----:B------:R4:W-:Y:S01]  /*58580*/  STL.64 [R1+0x9e8], R10 ;  /* 0x0009e80a01007387 */ /* 0x0009e20000100a00 */
[----:B-1----:R-:W-:-:S02]  /*58590*/  IMAD.MOV.U32 R24, RZ, RZ, R8 ;  /* 0x000000ffff187224 */ /* 0x002fc400078e0008 */
[----:B------:R-:W-:Y:S01]  /*585a0*/  IMAD.MOV.U32 R16, RZ, RZ, R9 ;  /* 0x000000ffff107224 */ /* 0x000fe200078e0009 */
[----:B------:R-:W-:Y:S04]  /*585b0*/  STL.64 [R1+0x30], R20 ;  /* 0x0000301401007387 */ /* 0x000fe80000100a00 */
[----:B0-----:R-:W2:Y:S04]  /*585c0*/  LDL.LU.64 R8, [R1+0x2c0] ;  /* 0x0002c00001087983 */ /* 0x001ea80000300a00 */
[----:B----4-:R-:W4:Y:S04]  /*585d0*/  LDL.LU.64 R10, [R1+0x2c8] ;  /* 0x0002c800010a7983 */ /* 0x010f280000300a00 */
[----:B----4-:R-:W-:Y:S04]  /*585e0*/  STL.64 [R1+0x4560], R10 ;  /* 0x0045600a01007387 */ /* 0x010fe80000100a00 */
[----:B--2---:R0:W-:Y:S04]  /*585f0*/  STL.64 [R1+0x4558], R8 ;  /* 0x0045580801007387 */ /* 0x0041e80000100a00 */
[----:B0-----:R-:W2:Y:S04]  /*58600*/  LDL.LU.64 R8, [R1+0x2a0] ;  /* 0x0002a00001087983 */ /* 0x001ea80000300a00 */
[----:B------:R-:W2:Y:S04]  /*58610*/  LDL.LU.64 R10, [R1+0x2a8] ;  /* 0x0002a800010a7983 */ /* 0x000ea80000300a00 */
[----:B------:R0:W-:Y:S04]  /*58620*/  STL [R1+0x4540], R24 ;  /* 0x0045401801007387 */ /* 0x0001e80000100800 */
[----:B0-----:R-:W4:Y:S04]  /*58630*/  LDL.LU.64 R24, [R1+0x280] ;  /* 0x0002800001187983 */ /* 0x001f280000300a00 */
[----:B------:R-:W4:Y:S01]  /*58640*/  LDL.LU.64 R26, [R1+0x288] ;  /* 0x00028800011a7983 */ /* 0x000f220000300a00 */
[----:B------:R-:W-:-:S02]  /*58650*/  F2FP.F16.E5M2.UNPACK_B R18, R3 ;  /* 0x00000003ff12723e */ /* 0x000fc400020004ff */
[----:B------:R-:W-:Y:S01]  /*58660*/  F2FP.F16.E5M2.UNPACK_B R19, R2 ;  /* 0x00000002ff13723e */ /* 0x000fe200020004ff */
[C---:B----4-:R-:W-:Y:S01]  /*58670*/  HMMA.16816.F32 R24, R12.reuse, R20, R24 ;  /* 0x000000140c18723c */ /* 0x050fe20000001818 */
[----:B------:R-:W0:Y:S07]  /*58680*/  LDSM.16.M88.4 R20, [R17+0x5000] ;  /* 0x005000001114783b */ /* 0x000e2e0000000200 */
[----:B--2---:R-:W-:Y:S11]  /*58690*/  HMMA.16816.F32 R8, R12, R18, R8 ;  /* 0x000000120c08723c */ /* 0x004ff60000001808 */
[----:B------:R1:W-:Y:S04]  /*586a0*/  STL.64 [R1+0x280], R24 ;  /* 0x0002801801007387 */ /* 0x0003e80000100a00 */
[----:B------:R2:W-:Y:S04]  /*586b0*/  STL.64 [R1+0x288], R26 ;  /* 0x0002881a01007387 */ /* 0x0005e80000100a00 */
[----:B0-----:R3:W-:Y:S04]  /*586c0*/  STL.64 [R1+0x9f0], R20 ;  /* 0x0009f01401007387 */ /* 0x0017e80000100a00 */
[----:B------:R-:W-:Y:S04]  /*586d0*/  STL.64 [R1+0x9f8], R22 ;  /* 0x0009f81601007387 */ /* 0x000fe80000100a00 */
[----:B------:R-:W-:Y:S04]  /*586e0*/  STL.64 [R1+0x28], R18 ;  /* 0x0000281201007387 */ /* 0x000fe80000100a00 */
[----:B-1----:R-:W4:Y:S04]  /*586f0*/  LDL.LU.64 R24, [R1+0x2e0] ;  /* 0x0002e00001187983 */ /* 0x002f280000300a00 */
[----:B--2---:R-:W4:Y:S04]  /*58700*/  LDL.LU.64 R26, [R1+0x2e8] ;  /* 0x0002e800011a7983 */ /* 0x004f280000300a00 */
[----:B------:R-:W-:Y:S04]  /*58710*/  STL.64 [R1+0x2a0], R8 ;  /* 0x0002a00801007387 */ /* 0x000fe80000100a00 */
[----:B------:R-:W-:Y:S04]  /*58720*/  STL.64 [R1+0x2a8], R10 ;  /* 0x0002a80a01007387 */ /* 0x000fe80000100a00 */
[----:B------:R-:W0:Y:S01]  /*58730*/  LDSM.16.M88.4 R8, [R17+0x5400] ;  /* 0x005400001108783b */ /* 0x000e220000000200 */
[----:B------:R-:W-:Y:S01]  /*58740*/  IMAD.MOV.U32 R3, RZ, RZ, R20 ;  /* 0x000000ffff037224 */ /* 0x000fe200078e0014 */
[----:B---3--:R-:W-:Y:S01]  /*58750*/  F2FP.F16.E5M2.UNPACK_B R20, R5 ;  /* 0x00000005ff14723e */ /* 0x008fe200020004ff */
[----:B------:R-:W-:Y:S01]  /*58760*/  IMAD.MOV.U32 R2, RZ, RZ, R21 ;  /* 0x000000ffff027224 */ /* 0x000fe200078e0015 */
[----:B------:R-:W-:-:S03]  /*58770*/  F2FP.F16.E5M2.UNPACK_B R21, R4 ;  /* 0x00000004ff15723e */ /* 0x000fc600020004ff */
[----:B------:R-:W-:Y:S04]  /*58780*/  STL [R1+0x20], R20 ;  /* 0x0000201401007387 */ /* 0x000fe80000100800 */
[----:B0-----:R-:W-:Y:S04]  /*58790*/  STL.64 [R1+0xa00], R8 ;  /* 0x000a000801007387 */ /* 0x001fe80000100a00 */
[----:B------:R0:W-:Y:S01]  /*587a0*/  STL.64 [R1+0xa08], R10 ;  /* 0x000a080a01007387 */ /* 0x0001e20000100a00 */
[----:B------:R-:W-:Y:S02]  /*587b0*/  IMAD.MOV.U32 R5, RZ, RZ, R8 ;  /* 0x000000ffff057224 */ /* 0x000fe400078e0008 */
[----:B------:R-:W-:Y:S01]  /*587c0*/  IMAD.MOV.U32 R4, RZ, RZ, R9 ;  /* 0x000000ffff047224 */ /* 0x000fe200078e0009 */
[----:B0-----:R-:W2:Y:S04]  /*587d0*/  LDL.LU.64 R10, [R1+0x4560] ;  /* 0x00456000010a7983 */ /* 0x001ea80000300a00 */
[----:B------:R-:W2:Y:S04]  /*587e0*/  LDL.LU.64 R8, [R1+0x4558] ;  /* 0x0045580001087983 */ /* 0x000ea80000300a00 */
[----:B------:R2:W-:Y:S01]  /*587f0*/  STL [R1+0x24], R21 ;  /* 0x0000241501007387 */ /* 0x0005e20000100800 */
[----:B------:R-:W-:-:S02]  /*58800*/  F2FP.F16.E5M2.UNPACK_B R18, R7 ;  /* 0x00000007ff12723e */ /* 0x000fc400020004ff */
[----:B------:R-:W-:Y:S01]  /*58810*/  F2FP.F16.E5M2.UNPACK_B R19, R6 ;  /* 0x00000006ff13723e */ /* 0x000fe200020004ff */
[----:B--2---:R-:W-:Y:S01]  /*58820*/  HMMA.16816.F32 R20, R12, R20, R8 ;  /* 0x000000140c14723c */ /* 0x004fe20000001808 */
[----:B------:R-:W2:Y:S04]  /*58830*/  LDL.LU R10, [R1+0x4550] ;  /* 0x00455000010a7983 */ /* 0x000ea80000300800 */
[----:B------:R-:W3:-:S14]  /*58840*/  LDL.LU.64 R8, [R1+0x4548] ;  /* 0x0045480001087983 */ /* 0x000edc0000300a00 */
        /* <DEDUP_REMOVED lines=12> */
[----:B----4-:R-:W-:-:S15]  /*58910*/  HMMA.16816.F32 R24, R12, R18, R24 ;  /* 0x000000120c18723c */ /* 0x010fde0000001818 */
[----:B------:R-:W-:-:S04]  /*58920*/  NOP ;  /* 0x0000000000007918 */ /* 0x000fc80000000000 */
[----:B------:R-:W-:Y:S04]  /*58930*/  STL.64 [R1+0x2e0], R24 ;  /* 0x0002e01801007387 */ /* 0x000fe80000100a00 */
[----:B------:R-:W-:Y:S04]  /*58940*/  STL.64 [R1+0x2e8], R26 ;  /* 0x0002e81a01007387 */ /* 0x000fe80000100a00 */
[----:B------:R-:W0:Y:S01]  /*58950*/  LDSM.16.M88.4 R24, [R17+0x5c00] ;  /* 0x005c00001118783b */ /* 0x000e220000000200 */
[----:B------:R-:W-:-:S03]  /*58960*/  F2FP.F16.E5M2.UNPACK_B R18, R0 ;  /* 0x00000000ff12723e */ /* 0x000fc600020004ff */
[----:B0-----:R0:W-:Y:S04]  /*58970*/  STL.64 [R1+0xa20], R24 ;  /* 0x000a201801007387 */ /* 0x0011e80000100a00 */
[----:B------:R-:W-:Y:S01]  /*58980*/  STL.64 [R1+0xa28], R26 ;  /* 0x000a281a01007387 */ /* 0x000fe20000100a00 */
[----:B---3--:R-:W-:Y:S02]  /*58990*/  F2FP.F16.E5M2.UNPACK_B R20, R9 ;  /* 0x00000009ff14723e */ /* 0x008fe400020004ff */
[----:B------:R-:W-:Y:S01]  /*589a0*/  F2FP.F16.E5M2.UNPACK_B R21, R8 ;  /* 0x00000008ff15723e */ /* 0x000fe200020004ff */
[----:B------:R-:W-:Y:S02]  /*589b0*/  IMAD.MOV.U32 R9, RZ, RZ, R24 ;  /* 0x000000ffff097224 */ /* 0x000fe400078e0018 */
[----:B0-----:R-:W3:Y:S04]  /*589c0*/  LDL.LU R24, [R1+0x4540] ;  /* 0x0045400001187983 */ /* 0x001ee80000300800 */
[----:B------:R0:W-:Y:S01]  /*589d0*/  STL.64 [R1+0x10], R20 ;  /* 0x0000101401007387 */ /* 0x0001e20000100a00 */
[----:B------:R-:W-:Y:S01]  /*589e0*/  IMAD.MOV.U32 R0, RZ, RZ, R21 ;  /* 0x000000ffff007224 */ /* 0x000fe200078e0015 */
[----:B--2---:R-:W-:Y:S02]  /*589f0*/  HMMA.16816.F32 R4, R12, R20, R4 ;  /* 0x000000140c04723c */ /* 0x004fe40000001804 */
[----:B0-----:R-:W2:-:S15]  /*58a00*/  LDL.LU.64 R20, [R1+0x320] ;  /* 0x0003200001147983 */ /* 0x001e9e0000300a00 */
[----:B------:R-:W-:Y:S02]  /*58a10*/  NOP ;  /* 0x0000000000007918 */ /* 0x000fe40000000000 */
[----:B------:R0:W-:Y:S04]  /*58a20*/  STL.64 [R1+0x300], R4 ;  /* 0x0003000401007387 */ /* 0x0001e80000100a00 */
[----:B------:R1:W-:Y:S04]  /*58a30*/  STL.64 [R1+0x308], R6 ;  /* 0x0003080601007387 */ /* 0x0003e80000100a00 */
[----:B------:R-:W2:Y:S04]  /*58a40*/  LDL.LU.64 R22, [R1+0x328] ;  /* 0x0003280001167983 */ /* 0x000ea80000300a00 */
[----:B------:R-:W-:Y:S04]  /*58a50*/  STL [R1+0x4490], R0 ;  /* 0x0044900001007387 */ /* 0x000fe80000100800 */
[----:B------:R-:W-:Y:S04]  /*58a60*/  STL [R1+0x8], R18 ;  /* 0x0000081201007387 */ /* 0x000fe80000100800 */
[----:B0-----:R-:W4:Y:S04]  /*58a70*/  LDL.LU.64 R4, [R1+0x340] ;  /* 0x0003400001047983 */ /* 0x001f280000300a00 */
[----:B-1----:R-:W2:Y:S01]  /*58a80*/  LDL.LU.64 R6, [R1+0x348] ;  /* 0x0003480001067983 */ /* 0x002ea20000300a00 */
[----:B------:R-:W-:Y:S01]  /*58a90*/  F2FP.F16.E5M2.UNPACK_B R19, R10 ;  /* 0x0000000aff13723e */ /* 0x000fe200020004ff */
[----:B------:R-:W-:Y:S01]  /*58aa0*/  IMAD.MOV.U32 R8, RZ, RZ, R25 ;  /* 0x000000ffff087224 */ /* 0x000fe200078e0019 */
[----:B------:R-:W-:-:S02]  /*58ab0*/  F2FP.F16.E5M2.UNPACK_B R25, R16 ;  /* 0x00000010ff19723e */ /* 0x000fc400020004ff */
[----:B---3--:R-:W-:Y:S01]  /*58ac0*/  F2FP.F16.E5M2.UNPACK_B R24, R24 ;  /* 0x00000018ff18723e */ /* 0x008fe200020004ff */
[----:B--2---:R-:W-:Y:S04]  /*58ad0*/  STL.64 [R1+0x4538], R6 ;  /* 0x0045380601007387 */ /* 0x004fe80000100a00 */
[----:B------:R-:W-:Y:S04]  /*58ae0*/  STL [R1+0xc], R19 ;  /* 0x00000c1301007387 */ /* 0x000fe80000100800 */
[----:B----4-:R-:W-:Y:S04]  /*58af0*/  STL.64 [R1+0x4530], R4 ;  /* 0x0045300401007387 */ /* 0x010fe80000100a00 */
[----:B------:R-:W0:Y:S04]  /*58b00*/  LDSM.16.M88.4 R4, [R17+0x6000] ;  /* 0x006000001104783b */ /* 0x000e280000000200 */
[----:B0-----:R-:W-:Y:S01]  /*58b10*/  STL.64 [R1+0xa30], R4 ;  /* 0x000a300401007387 */ /* 0x001fe20000100a00 */
[----:B------:R-:W-:-:S03]  /*58b20*/  IMAD.MOV.U32 R11, RZ, RZ, R4 ;  /* 0x000000ffff0b7224 */ /* 0x000fc600078e0004 */
[----:B------:R0:W-:Y:S01]  /*58b30*/  STL.64 [R1+0xa38], R6 ;  /* 0x000a380601007387 */ /* 0x0001e20000100a00 */
[----:B------:R-:W-:Y:S02]  /*58b40*/  IMAD.MOV.U32 R10, RZ, RZ, R5 ;  /* 0x000000ffff0a7224 */ /* 0x000fe400078e0005 */
[----:B0-----:R-:W-:Y:S03]  /*58b50*/  HMMA.16816.F32 R4, R12, R18, R20 ;  /* 0x000000120c04723c */ /* 0x001fe60000001814 */
[----:B------:R-:W-:Y:S04]  /*58b60*/  STL.64 [R1+0x4518], R10 ;  /* 0x0045180a01007387 */ /* 0x000fe80000100a00 */
[----:B------:R0:W-:Y:S04]  /*58b70*/  STL.64 [R1+0x4510], R8 ;  /* 0x0045100801007387 */ /* 0x0001e80000100a00 */
[----:B0-----:R-:W2:Y:S04]  /*58b80*/  LDL.LU.64 R8, [R1+0x360] ;  /* 0x0003600001087983 */ /* 0x001ea80000300a00 */
[----:B------:R-:W2:Y:S04]  /*58b90*/  LDL.LU.64 R10, [R1+0x368] ;  /* 0x00036800010a7983 */ /* 0x000ea80000300a00 */
[----:B------:R-:W3:Y:S04]  /*58ba0*/  LDL.LU.64 R20, [R1+0x380] ;  /* 0x0003800001147983 */ /* 0x000ee80000300a00 */
[----:B------:R-:W-:Y:S04]  /*58bb0*/  STL.64 [R1+0x320], R4 ;  /* 0x0003200401007387 */ /* 0x000fe80000100a00 */
[----:B------:R-:W-:Y:S04]  /*58bc0*/  STL.64 [R1+0x328], R6 ;  /* 0x0003280601007387 */ /* 0x000fe80000100a00 */
[----:B------:R-:W0:Y:S04]  /*58bd0*/  LDSM.16.M88.4 R4, [R17+0x6400] ;  /* 0x006400001104783b */ /* 0x000e280000000200 */
[----:B------:R-:W-:Y:S04]  /*58be0*/  STL [R1], R24 ;  /* 0x0000001801007387 */ /* 0x000fe80000100800 */
[----:B------:R-:W3:Y:S04]  /*58bf0*/  LDL.LU.64 R22, [R1+0x388] ;  /* 0x0003880001167983 */ /* 0x000ee80000300a00 */
[----:B0-----:R-:W-:Y:S04]  /*58c00*/  STL.64 [R1+0xa40], R4 ;  /* 0x000a400401007387 */ /* 0x001fe80000100a00 */
[----:B------:R0:W-:Y:S01]  /*58c10*/  STL.64 [R1+0xa48], R6 ;  /* 0x000a480601007387 */ /* 0x0001e20000100a00 */
[----:B------:R-:W-:-:S02]  /*58c20*/  IMAD.MOV.U32 R18, RZ, RZ, R4 ;  /* 0x000000ffff127224 */ /* 0x000fc400078e0004 */
[----:B------:R-:W-:Y:S01]  /*58c30*/  IMAD.MOV.U32 R16, RZ, RZ, R5 ;  /* 0x000000ffff107224 */ /* 0x000fe200078e0005 */
[----:B0-----:R-:W4:Y:S04]  /*58c40*/  LDL.LU.64 R6, [R1+0x4538] ;  /* 0x0045380001067983 */ /* 0x001f280000300a00 */
[----:B------:R-:W4:Y:S04]  /*58c50*/  LDL.LU.64 R4, [R1+0x4530] ;  /* 0x0045300001047983 */ /* 0x000f280000300a00 */
[----:B------:R-:W-:Y:S01]  /*58c60*/  STL [R1+0x4], R25 ;  /* 0x0000041901007387 */ /* 0x000fe20000100800 */
[----:B------:R-:W-:Y:S01]  /*58c70*/  IMAD.MOV.U32 R0, RZ, RZ, R25 ;  /* 0x000000ffff007224 */ /* 0x000fe200078e0019 */
[----:B------:R-:W-:-:S02]  /*58c80*/  F2FP.F16.E5M2.UNPACK_B R28, R3 ;  /* 0x00000003ff1c723e */ /* 0x000fc400020004ff */
[----:B------:R-:W-:Y:S01]  /*58c90*/  F2FP.F16.E5M2.UNPACK_B R29, R2 ;  /* 0x00000002ff1d723e */ /* 0x000fe200020004ff */
[----:B----4-:R-:W-:Y:S01]  /*58ca0*/  HMMA.16816.F32 R4, R12, R24, R4 ;  /* 0x000000180c04723c */ /* 0x010fe20000001804 */
[----:B------:R-:W0:-:S15]  /*58cb0*/  LDSM.16.M88.4 R24, [R17+0x6800] ;  /* 0x006800001118783b */ /* 0x000e1e0000000200 */
[----:B------:R-:W-:-:S03]  /*58cc0*/  NOP ;  /* 0x0000000000007918 */ /* 0x000fc60000000000 */
[----:B------:R-:W-:Y:S04]  /*58cd0*/  STL.64 [R1+0x340], R4 ;  /* 0x0003400401007387 */ /* 0x000fe80000100a00 */
[----:B------:R1:W-:Y:S04]  /*58ce0*/  STL.64 [R1+0x348], R6 ;  /* 0x0003480601007387 */ /* 0x0003e80000100a00 */
[----:B-1----:R-:W4:Y:S04]  /*58cf0*/  LDL.LU.64 R6, [R1+0x4528] ;  /* 0x0045280001067983 */ /* 0x002f280000300a00 */
[----:B------:R-:W3:Y:S01]  /*58d00*/  LDL.LU.64 R4, [R1+0x4520] ;  /* 0x0045200001047983 */ /* 0x000ee20000300a00 */
[----:B--2---:R-:W-:Y:S03]  /*58d10*/  HMMA.16816.F32 R8, R12, R28, R8 ;  /* 0x0000001c0c08723c */ /* 0x004fe60000001808 */
[----:B0-----:R-:W-:Y:S04]  /*58d20*/  STL.64 [R1+0xa50], R24 ;  /* 0x000a501801007387 */ /* 0x001fe80000100a00 */
[----:B------:R-:W-:-:S12]  /*58d30*/  STL.64 [R1+0xa58], R26 ;  /* 0x000a581a01007387 */ /* 0x000fd80000100a00 */
[----:B------:R-:W-:Y:S04]  /*58d40*/  STL.64 [R1+0x360], R8 ;  /* 0x0003600801007387 */ /* 0x000fe80000100a00 */
[----:B------:R-:W-:Y:S04]  /*58d50*/  STL.64 [R1+0x368], R10 ;  /* 0x0003680a01007387 */ /* 0x000fe80000100a00 */
[----:B------:R-:W0:Y:S04]  /*58d60*/  LDSM.16.M88.4 R8, [R17+0x6c00] ;  /* 0x006c00001108783b */ /* 0x000e280000000200 */
[----:B0-----:R-:W-:Y:S04]  /*58d70*/  STL.64 [R1+0xa60], R8 ;  /* 0x000a600801007387 */ /* 0x001fe80000100a00 */
[----:B------:R0:W-:Y:S04]  /*58d80*/  STL.64 [R1+0xa68], R10 ;  /* 0x000a680a01007387 */ /* 0x0001e80000100a00 */
[----:B0-----:R-:W2:Y:S01]  /*58d90*/  LDL.LU.64 R10, [R1+0x4518] ;  /* 0x00451800010a7983 */ /* 0x001ea20000300a00 */
[----:B------:R-:W-:-:S02]  /*58da0*/  IMAD.MOV.U32 R2, RZ, RZ, R24 ;  /* 0x000000ffff027224 */ /* 0x000fc400078e0018 */
[----:B------:R-:W-:Y:S01]  /*58db0*/  IMAD.MOV.U32 R3, RZ, RZ, R25 ;  /* 0x000000ffff037224 */ /* 0x000fe200078e0019 */
[----:B---3--:R-:W-:Y:S02]  /*58dc0*/  F2FP.F16.E5M2.UNPACK_B R26, R5 ;  /* 0x00000005ff1a723e */ /* 0x008fe400020004ff */
[----:B------:R-:W-:-:S07]  /*58dd0*/  F2FP.F16.E5M2.UNPACK_B R27, R4 ;  /* 0x00000004ff1b723e */ /* 0x000fce00020004ff */
[----:B------:R-:W-:Y:S01]  /*58de0*/  HMMA.16816.F32 R20, R12, R26, R20 ;  /* 0x0000001a0c14723c */ /* 0x000fe20000001814 */
[----:B------:R-:W-:Y:S02]  /*58df0*/  IMAD.MOV.U32 R4, RZ, RZ, R8 ;  /* 0x000000ffff047224 */ /* 0x000fe400078e0008 */
[----:B------:R-:W-:Y:S02]  /*58e00*/  IMAD.MOV.U32 R5, RZ, RZ, R9 ;  /* 0x000000ffff057224 */ /* 0x000fe400078e0009 */
[----:B------:R-:W3:-:S14]  /*58e10*/  LDL.LU.64 R8, [R1+0x4510] ;  /* 0x0045100001087983 */ /* 0x000edc0000300a00 */
[----:B------:R-:W-:Y:S04]  /*58e20*/  STL.64 [R1+0x380], R20 ;  /* 0x0003801401007387 */ /* 0x000fe80000100a00 */
[----:B------:R-:W-:Y:S04]  /*58e30*/  STL.64 [R1+0x388], R22 ;  /* 0x0003881601007387 */ /* 0x000fe80000100a00 */
[----:B------:R-:W0:Y:S01]  /*58e40*/  LDSM.16.M88.4 R20, [R17+0x7000] ;  /* 0x007000001114783b */ /* 0x000e220000000200 */
[----:B----4-:R-:W-:Y:S02]  /*58e50*/  F2FP.F16.E5M2.UNPACK_B R24, R7 ;  /* 0x00000007ff18723e */ /* 0x010fe400020004ff */
[----:B------:R-:W-:Y:S01]  /*58e60*/  F2FP.F16.E5M2.UNPACK_B R25, R6 ;  /* 0x00000006ff19723e */ /* 0x000fe200020004ff */
[----:B0-----:R-:W-:-:S02]  /*58e70*/  IMAD.MOV.U32 R6, RZ, RZ, R20 ;  /* 0x000000ffff067224 */ /* 0x001fc400078e0014 */
[----:B------:R-:W-:Y:S01]  /*58e80*/  IMAD.MOV.U32 R7, RZ, RZ, R21 ;  /* 0x000000ffff077224 */ /* 0x000fe200078e0015 */
[----:B------:R-:W-:Y:S04]  /*58e90*/  STL.64 [R1+0xa70], R20 ;  /* 0x000a701401007387 */ /* 0x000fe80000100a00 */
[----:B------:R-:W-:Y:S04]  /*58ea0*/  STL.64 [R1+0xa78], R22 ;  /* 0x000a781601007387 */ /* 0x000fe80000100a00 */
[----:B------:R-:W-:Y:S04]  /*58eb0*/  STL.64 [R1+0x44f8], R6 ;  /* 0x0044f80601007387 */ /* 0x000fe80000100a00 */
[----:B------:R0:W-:Y:S04]  /*58ec0*/  STL.64 [R1+0x44f0], R4 ;  /* 0x0044f00401007387 */ /* 0x0001e80000100a00 */
[----:B0-----:R-:W4:Y:S04]  /*58ed0*/  LDL.LU.64 R4, [R1+0x3e0] ;  /* 0x0003e00001047983 */ /* 0x001f280000300a00 */
[----:B------:R-:W2:Y:S04]  /*58ee0*/  LDL.LU.64 R6, [R1+0x3e8] ;  /* 0x0003e80001067983 */ /* 0x000ea80000300a00 */
[----:B--2---:R-:W-:Y:S04]  /*58ef0*/  STL.64 [R1+0x4508], R6 ;  /* 0x0045080601007387 */ /* 0x004fe80000100a00 */
[----:B----4-:R0:W-:Y:S04]  /*58f00*/  STL.64 [R1+0x4500], R4 ;  /* 0x0045000401007387 */ /* 0x0101e80000100a00 */
[----:B0-----:R-:W2:Y:S04]  /*58f10*/  LDL.LU.64 R4, [R1+0x3a0] ;  /* 0x0003a00001047983 */ /* 0x001ea80000300a00 */
[----:B------:R-:W2:Y:S04]  /*58f20*/  LDL.LU.64 R6, [R1+0x3a8] ;  /* 0x0003a80001067983 */ /* 0x000ea80000300a00 */
[----:B------:R-:W-:Y:S04]  /*58f30*/  STL.64 [R1+0x4388], R26 ;  /* 0x0043881a01007387 */ /* 0x000fe80000100a00 */
[----:B------:R0:W-:Y:S01]  /*58f40*/  STL.64 [R1+0x4380], R24 ;  /* 0x0043801801007387 */ /* 0x0001e20000100a00 */
[----:B---3--:R-:W-:-:S02]  /*58f50*/  F2FP.F16.E5M2.UNPACK_B R22, R9 ;  /* 0x00000009ff16723e */ /* 0x008fc400020004ff */
[----:B------:R-:W-:Y:S01]  /*58f60*/  F2FP.F16.E5M2.UNPACK_B R23, R8 ;  /* 0x00000008ff17723e */ /* 0x000fe200020004ff */
[----:B--2---:R-:W-:-:S15]  /*58f70*/  HMMA.16816.F32 R4, R12, R24, R4 ;  /* 0x000000180c04723c */ /* 0x004fde0000001804 */
[----:B------:R-:W-:-:S04]  /*58f80*/  NOP ;  /* 0x0000000000007918 */ /* 0x000fc80000000000 */
[----:B------:R-:W-:Y:S04]  /*58f90*/  STL.64 [R1+0x3a0], R4 ;  /* 0x0003a00401007387 */ /* 0x000fe80000100a00 */
[----:B------:R-:W-:Y:S04]  /*58fa0*/  STL.64 [R1+0x3a8], R6 ;  /* 0x0003a80601007387 */ /* 0x000fe80000100a00 */
[----:B0-----:R-:W2:Y:S04]  /*58fb0*/  LDL.LU.64 R24, [R1+0x3c0] ;  /* 0x0003c00001187983 */ /* 0x001ea80000300a00 */
[----:B------:R-:W2:Y:S04]  /*58fc0*/  LDL.LU.64 R26, [R1+0x3c8] ;  /* 0x0003c800011a7983 */ /* 0x000ea80000300a00 */
[----:B------:R-:W0:Y:S04]  /*58fd0*/  LDSM.16.M88.4 R4, [R17+0x7400] ;  /* 0x007400001104783b */ /* 0x000e280000000200 */
[----:B0-----:R-:W-:Y:S04]  /*58fe0*/  STL.64 [R1+0xa80], R4 ;  /* 0x000a800401007387 */ /* 0x001fe80000100a00 */
[----:B------:R0:W-:Y:S01]  /*58ff0*/  STL.64 [R1+0xa88], R6 ;  /* 0x000a880601007387 */ /* 0x0001e20000100a00 */
[----:B------:R-:W-:-:S02]  /*59000*/  IMAD.MOV.U32 R8, RZ, RZ, R4 ;  /* 0x000000ffff087224 */ /* 0x000fc400078e0004 */
[----:B------:R-:W-:Y:S01]  /*59010*/  IMAD.MOV.U32 R9, RZ, RZ, R5 ;  /* 0x000000ffff097224 */ /* 0x000fe200078e0005 */
[----:B0-----:R-:W3:Y:S04]  /*59020*/  LDL.LU.64 R6, [R1+0x4508] ;  /* 0x0045080001067983 */ /* 0x001ee80000300a00 */
[----:B------:R-:W3:Y:S01]  /*59030*/  LDL.LU.64 R4, [R1+0x4500] ;  /* 0x0045000001047983 */ /* 0x000ee20000300a00 */
[----:B------:R-:W-:Y:S02]  /*59040*/  F2FP.F16.E5M2.UNPACK_B R20, R11 ;  /* 0x0000000bff14723e */ /* 0x000fe400020004ff */
[----:B------:R-:W-:Y:S01]  /*59050*/  F2FP.F16.E5M2.UNPACK_B R21, R10 ;  /* 0x0000000aff15723e */ /* 0x000fe200020004ff */
[----:B--2---:R-:W-:-:S15]  /*59060*/  HMMA.16816.F32 R24, R12, R22, R24 ;  /* 0x000000160c18723c */ /* 0x004fde0000001818 */
[----:B------:R-:W-:-:S04]  /*59070*/  NOP ;  /* 0x0000000000007918 */ /* 0x000fc80000000000 */
[----:B------:R-:W-:Y:S04]  /*59080*/  STL.64 [R1+0x3c0], R24 ;  /* 0x0003c01801007387 */ /* 0x000fe80000100a00 */
[----:B------:R-:W-:Y:S04]  /*59090*/  STL.64 [R1+0x3c8], R26 ;  /* 0x0003c81a01007387 */ /* 0x000fe80000100a00 */
[----:B------:R-:W0:Y:S04]  /*590a0*/  LDSM.16.M88.4 R24, [R17+0x7800] ;  /* 0x007800001118783b */ /* 0x000e280000000200 */
[----:B0-----:R-:W-:Y:S01]  /*590b0*/  STL.64 [R1+0xa90], R24 ;  /* 0x000a901801007387 */ /* 0x001fe20000100a00 */
[----:B------:R-:W-:-:S03]  /*590c0*/  IMAD.MOV.U32 R10, RZ, RZ, R24 ;  /* 0x000000ffff0a7224 */ /* 0x000fc600078e0018 */
[----:B------:R3:W-:Y:S01]  /*590d0*/  STL.64 [R1+0xa98], R26 ;  /* 0x000a981a01007387 */ /* 0x0007e20000100a00 */
[----:B------:R-:W-:Y:S02]  /*590e0*/  IMAD.MOV.U32 R11, RZ, RZ, R25 ;  /* 0x000000ffff0b7224 */ /* 0x000fe400078e0019 */
[----:B---3--:R-:W-:Y:S01]  /*590f0*/  HMMA.16816.F32 R24, R12, R20, R4 ;  /* 0x000000140c18723c */ /* 0x008fe20000001804 */
[----:B------:R-:W2:Y:S04]  /*59100*/  LDL.LU.64 R4, [R1+0x400] ;  /* 0x0004000001047983 */ /* 0x000ea80000300a00 */
[----:B------:R-:W2:-:S14]  /*59110*/  LDL.LU.64 R6, [R1+0x408] ;  /* 0x0004080001067983 */ /* 0x000e9c0000300a00 */
[----:B------:R0:W-:Y:S04]  /*59120*/  STL.64 [R1+0x3e0], R24 ;  /* 0x0003e01801007387 */ /* 0x0001e80000100a00 */
[----:B------:R1:W-:Y:S04]  /*59130*/  STL.64 [R1+0x3e8], R26 ;  /* 0x0003e81a01007387 */ /* 0x0003e80000100a00 */
[----:B0-----:R-:W3:Y:S04]  /*59140*/  LDL.LU.64 R24, [R1+0x420] ;  /* 0x0004200001187983 */ /* 0x001ee80000300a00 */
[----:B-1----:R-:W3:Y:S04]  /*59150*/  LDL.LU.64 R26, [R1+0x428] ;  /* 0x00042800011a7983 */ /* 0x002ee80000300a00 */
[----:B------:R0:W-:Y:S04]  /*59160*/  STL.64 [R1+0x4398], R22 ;  /* 0x0043981601007387 */ /* 0x0001e80000100a00 */
[----:B0-----:R-:W4:Y:S04]  /*59170*/  LDL.LU R22, [R1+0xfd4] ;  /* 0x000fd40001167983 */ /* 0x001f280000300800 */
[----:B------:R-:W4:Y:S04]  /*59180*/  LDL.LU R23, [R1+0xfcc] ;  /* 0x000fcc0001177983 */ /* 0x000f280000300800 */
[----:B------:R0:W-:Y:S04]  /*59190*/  STL.64 [R1+0x4390], R20 ;  /* 0x0043901401007387 */ /* 0x0001e80000100a00 */
[----:B0-----:R-:W3:Y:S04]  /*591a0*/  LDL.LU R20, [R1+0xfb0] ;  /* 0x000fb00001147983 */ /* 0x001ee80000300800 */
[----:B------:R-:W3:Y:S01]  /*591b0*/  LDL.LU R21, [R1+0xfc0] ;  /* 0x000fc00001157983 */ /* 0x000ee20000300800 */
[----:B------:R-:W-:-:S02]  /*591c0*/  F2FP.F16.E5M2.UNPACK_B R18, R18 ;  /* 0x00000012ff12723e */ /* 0x000fc400020004ff */
[----:B------:R-:W-:Y:S02]  /*591d0*/  F2FP.F16.E5M2.UNPACK_B R19, R16 ;  /* 0x00000010ff13723e */ /* 0x000fe400020004ff */
[----:B------:R-:W-:Y:S02]  /*591e0*/  F2FP.F16.E5M2.UNPACK_B R2, R2 ;  /* 0x00000002ff02723e */ /* 0x000fe400020004ff */
[----:B------:R-:W-:-:S03]  /*591f0*/  F2FP.F16.E5M2.UNPACK_B R3, R3 ;  /* 0x00000003ff03723e */ /* 0x000fc600020004ff */
[C---:B--2---:R-:W-:Y:S01]  /*59200*/  HMMA.16816.F32 R4, R12.reuse, R18, R4 ;  /* 0x000000120c04723c */ /* 0x044fe20000001804 */
[----:B----4-:R-:W-:Y:S04]  /*59210*/  STL.64 [R1+0x44c8], R22 ;  /* 0x0044c81601007387 */ /* 0x010fe80000100a00 */
[----:B---3--:R-:W-:Y:S04]  /*59220*/  STL.64 [R1+0x44c0], R20 ;  /* 0x0044c01401007387 */ /* 0x008fe80000100a00 */
[----:B------:R-:W0:Y:S01]  /*59230*/  LDSM.16.M88.4 R20, [R17+0x7c00] ;  /* 0x007c00001114783b */ /* 0x000e220000000200 */
[----:B------:R-:W-:Y:S03]  /*59240*/  HMMA.16816.F32 R24, R12, R2, R24 ;  /* 0x000000020c18723c */ /* 0x000fe60000001818 */
[----:B0-----:R0:W-:Y:S01]  /*59250*/  STL.64 [R1+0xaa0], R20 ;  /* 0x000aa01401007387 */ /* 0x0011e20000100a00 */
[----:B------:R-:W-:-:S03]  /*59260*/  IMAD.MOV.U32 R16, RZ, RZ, R20 ;  /* 0x000000ffff107224 */ /* 0x000fc600078e0014 */
[----:B------:R1:W-:Y:S01]  /*59270*/  STL.64 [R1+0xaa8], R22 ;  /* 0x000aa81601007387 */ /* 0x0003e20000100a00 */
[----:B------:R-:W-:-:S03]  /*59280*/  IMAD.MOV.U32 R17, RZ, RZ, R21 ;  /* 0x000000ffff117224 */ /* 0x000fc600078e0015 */
[----:B0-----:R-:W2:Y:S04]  /*59290*/  LDL.LU.64 R20, [R1+0x440] ;  /* 0x0004400001147983 */ /* 0x001ea80000300a00 */
[----:B-1----:R-:W2:Y:S04]  /*592a0*/  LDL.LU.64 R22, [R1+0x448] ;  /* 0x0004480001167983 */ /* 0x002ea80000300a00 */
[----:B------:R-:W-:Y:S04]  /*592b0*/  STL.64 [R1+0x400], R4 ;  /* 0x0004000401007387 */ /* 0x000fe80000100a00 */
[----:B------:R0:W-:Y:S04]  /*592c0*/  STL.64 [R1+0x408], R6 ;  /* 0x0004080601007387 */ /* 0x0001e80000100a00 */
[----:B0-----:R-:W3:Y:S04]  /*592d0*/  LDL.LU.64 R6, [R1+0x44f8] ;  /* 0x0044f80001067983 */ /* 0x001ee80000300a00 */
[----:B------:R-:W4:Y:S04]  /*592e0*/  LDL.LU.64 R4, [R1+0x44f0] ;  /* 0x0044f00001047983 */ /* 0x000f280000300a00 */
[----:B------:R-:W-:Y:S04]  /*592f0*/  STL.64 [R1+0x44d8], R18 ;  /* 0x0044d81201007387 */ /* 0x000fe80000100a00 */
[----:B------:R0:W-:Y:S04]  /*59300*/  STL.64 [R1+0x44d0], R16 ;  /* 0x0044d01001007387 */ /* 0x0001e80000100a00 */
[----:B0-----:R-:W2:Y:S04]  /*59310*/  LDL.LU.64 R16, [R1+0x4b0] ;  /* 0x0004b00001107983 */ /* 0x001ea80000300a00 */
[----:B------:R-:W-:Y:S04]  /*59320*/  STL.64 [R1+0x420], R24 ;  /* 0x0004201801007387 */ /* 0x000fe80000100a00 */
[----:B------:R-:W-:Y:S04]  /*59330*/  STL.64 [R1+0x428], R26 ;  /* 0x0004281a01007387 */ /* 0x000fe80000100a00 */
[----:B------:R-:W2:Y:S04]  /*59340*/  LDL.LU.64 R18, [R1+0x4b8] ;  /* 0x0004b80001127983 */ /* 0x000ea80000300a00 */
[----:B--2---:R-:W-:Y:S04]  /*59350*/  STL.64 [R1+0x44e8], R18 ;  /* 0x0044e81201007387 */ /* 0x004fe80000100a00 */
[----:B------:R0:W-:Y:S04]  /*59360*/  STL.64 [R1+0x44e0], R16 ;  /* 0x0044e01001007387 */ /* 0x0001e80000100a00 */
[----:B0-----:R-:W2:Y:S04]  /*59370*/  LDL.LU.64 R16, [R1+0x460] ;  /* 0x0004600001107983 */ /* 0x001ea80000300a00 */
[----:B------:R-:W2:Y:S01]  /*59380*/  LDL.LU.64 R18, [R1+0x468] ;  /* 0x0004680001127983 */ /* 0x000ea20000300a00 */
[----:B----4-:R-:W-:-:S02]  /*59390*/  F2FP.F16.E5M2.UNPACK_B R4, R4 ;  /* 0x00000004ff04723e */ /* 0x010fc400020004ff */
[----:B------:R-:W-:Y:S02]  /*593a0*/  F2FP.F16.E5M2.UNPACK_B R5, R5 ;  /* 0x00000005ff05723e */ /* 0x000fe400020004ff */
[----:B---3--:R-:W-:Y:S02]  /*593b0*/  F2FP.F16.E5M2.UNPACK_B R6, R6 ;  /* 0x00000006ff06723e */ /* 0x008fe400020004ff */
[----:B------:R-:W-:-:S03]  /*593c0*/  F2FP.F16.E5M2.UNPACK_B R7, R7 ;  /* 0x00000007ff07723e */ /* 0x000fc600020004ff */
[----:B------:R-:W-:Y:S01]  /*593d0*/  HMMA.16816.F32 R24, R12, R4, R20 ;  /* 0x000000040c18723c */ /* 0x000fe20000001814 */
[----:B------:R-:W3:Y:S04]  /*593e0*/  LDL.LU.64 R20, [R1+0x8a0] ;  /* 0x0008a00001147983 */ /* 0x000ee80000300a00 */
[----:B------:R-:W3:-:S14]  /*593f0*/  LDL.LU.64 R22, [R1+0x8a8] ;  /* 0x0008a80001167983 */ /* 0x000edc0000300a00 */
[----:B------:R0:W-:Y:S04]  /*59400*/  STL.64 [R1+0x440], R24 ;  /* 0x0004401801007387 */ /* 0x0001e80000100a00 */
[----:B------:R1:W-:Y:S04]  /*59410*/  STL.64 [R1+0x448], R26 ;  /* 0x0004481a01007387 */ /* 0x0003e80000100a00 */
[----:B0-----:R-:W4:Y:S04]  /*59420*/  LDL.LU.64 R24, [R1+0x4a0] ;  /* 0x0004a00001187983 */ /* 0x001f280000300a00 */
[----:B-1----:R-:W4:Y:S01]  /*59430*/  LDL.LU.64 R26, [R1+0x4a8] ;  /* 0x0004a800011a7983 */ /* 0x002f220000300a00 */
[----:B--2---:R-:W-:-:S15]  /*59440*/  HMMA.16816.F32 R16, R12, R6, R16 ;  /* 0x000000060c10723c */ /* 0x004fde0000001810 */
[----:B------:R-:W-:-:S04]  /*59450*/  NOP ;  /* 0x0000000000007918 */ /* 0x000fc80000000000 */
[----:B------:R-:W-:Y:S04]  /*59460*/  STL.64 [R1+0x460], R16 ;  /* 0x0004601001007387 */ /* 0x000fe80000100a00 */
[----:B------:R0:W-:Y:S04]  /*59470*/  STL.64 [R1+0x468], R18 ;  /* 0x0004681201007387 */ /* 0x0001e80000100a00 */
[----:B0-----:R-:W2:Y:S04]  /*59480*/  LDL.LU.64 R18, [R1+0x44e8] ;  /* 0x0044e80001127983 */ /* 0x001ea80000300a00 */
[----:B------:R-:W2:Y:S01]  /*59490*/  LDL.LU.64 R16, [R1+0x44e0] ;  /* 0x0044e00001107983 */ /* 0x000ea20000300a00 */
[----:B------:R-:W-:-:S02]  /*594a0*/  F2FP.F16.E5M2.UNPACK_B R8, R8 ;  /* 0x00000008ff08723e */ /* 0x000fc400020004ff */
[----:B------:R-:W-:Y:S01]  /*594b0*/  F2FP.F16.E5M2.UNPACK_B R9, R9 ;  /* 0x00000009ff09723e */ /* 0x000fe200020004ff */
[----:B------:R0:W-:Y:S04]  /*594c0*/  STL.64 [R1+0x4358], R6 ;  /* 0x0043580601007387 */ /* 0x0001e80000100a00 */
[----:B0-----:R-:W3:Y:S04]  /*594d0*/  LDL.LU R6, [R1+0xfb4] ;  /* 0x000fb40001067983 */ /* 0x001ee80000300800 */
[----:B------:R-:W3:Y:S04]  /*594e0*/  LDL.LU R7, [R1+0xfc4] ;  /* 0x000fc40001077983 */ /* 0x000ee80000300800 */
[----:B------:R0:W-:Y:S04]  /*594f0*/  STL.64 [R1+0x4350], R4 ;  /* 0x0043500401007387 */ /* 0x0001e80000100a00 */
[----:B0-----:R-:W3:Y:S04]  /*59500*/  LDL.LU R4, [R1+0xfa8] ;  /* 0x000fa80001047983 */ /* 0x001ee80000300800 */
[----:B------:R-:W3:Y:S01]  /*59510*/  LDL.LU R5, [R1+0xfa0] ;  /* 0x000fa00001057983 */ /* 0x000ee20000300800 */
[----:B--2---:R-:W-:-:S15]  /*59520*/  HMMA.16816.F32 R16, R12, R8, R16 ;  /* 0x000000080c10723c */ /* 0x004fde0000001810 */
[----:B------:R-:W-:-:S04]  /*59530*/  NOP ;  /* 0x0000000000007918 */ /* 0x000fc80000000000 */
[----:B------:R-:W-:Y:S04]  /*59540*/  STL.64 [R1+0x4b0], R16 ;  /* 0x0004b01001007387 */ /* 0x000fe80000100a00 */
[----:B------:R0:W-:Y:S04]  /*59550*/  STL.64 [R1+0x4b8], R18 ;  /* 0x0004b81201007387 */ /* 0x0001e80000100a00 */
[----:B0-----:R-:W2:Y:S04]  /*59560*/  LDL.LU.64 R18, [R1+0x44d8] ;  /* 0x0044d80001127983 */ /* 0x001ea80000300a00 */
[----:B------:R-:W2:Y:S01]  /*59570*/  LDL.LU.64 R16, [R1+0x44d0] ;  /* 0x0044d00001107983 */ /* 0x000ea20000300a00 */
[----:B------:R-:W-:-:S02]  /*59580*/  F2FP.F16.E5M2.UNPACK_B R10, R10 ;  /* 0x0000000aff0a723e */ /* 0x000fc400020004ff */
[----:B------:R-:W-:-:S07]  /*59590*/  F2FP.F16.E5M2.UNPACK_B R11, R11 ;  /* 0x0000000bff0b723e */ /* 0x000fce00020004ff */
[----:B---3--:R-:W-:-:S15]  /*595a0*/  HMMA.16816.F32 R20, R12, R10, R20 ;  /* 0x0000000a0c14723c */ /* 0x008fde0000001814 */
[----:B------:R-:W-:-:S04]  /*595b0*/  NOP ;  /* 0x0000000000007918 */ /* 0x000fc80000000000 */
[----:B------:R-:W-:Y:S04]  /*595c0*/  STL.64 [R1+0x8a0], R20 ;  /* 0x0008a01401007387 */ /* 0x000fe80000100a00 */
[----:B------:R0:W-:Y:S04]  /*595d0*/  STL.64 [R1+0x8a8], R22 ;  /* 0x0008a81601007387 */ /* 0x0001e80000100a00 */
[----:B0-----:R-:W3:Y:S04]  /*595e0*/  LDL.LU.64 R22, [R1+0x44c8] ;  /* 0x0044c80001167983 */ /* 0x001ee80000300a00 */
[----:B------:R-:W3:Y:S04]  /*595f0*/  LDL.LU.64 R20, [R1+0x44c0] ;  /* 0x0044c00001147983 */ /* 0x000ee80000300a00 */
[----:B------:R-:W-:Y:S04]  /*59600*/  STL.64 [R1+0x4338], R10 ;  /* 0x0043380a01007387 */ /* 0x000fe80000100a00 */
[----:B------:R-:W-:Y:S01]  /*59610*/  STL.64 [R1+0x4330], R8 ;  /* 0x0043300801007387 */ /* 0x000fe20000100a00 */
[----:B--2---:R-:W-:-:S02]  /*59620*/  F2FP.F16.E5M2.UNPACK_B R16, R16 ;  /* 0x00000010ff10723e */ /* 0x004fc400020004ff */
[----:B------:R-:W-:-:S07]  /*59630*/  F2FP.F16.E5M2.UNPACK_B R17, R17 ;  /* 0x00000011ff11723e */ /* 0x000fce00020004ff */
[----:B----4-:R-:W-:Y:S01]  /*59640*/  HMMA.16816.F32 R12, R12, R16, R24 ;  /* 0x000000100c0c723c */ /* 0x010fe20000001818 */
[----:B------:R-:W2:-:S15]  /*59650*/  LDL R26, [R1+0x80] ;  /* 0x00008000011a7983 */ /* 0x000e9e0000100800 */
[----:B------:R-:W-:-:S03]  /*59660*/  NOP ;  /* 0x0000000000007918 */ /* 0x000fc60000000000 */
[----:B------:R-:W-:Y:S04]  /*59670*/  STL.64 [R1+0x4a0], R12 ;  /* 0x0004a00c01007387 */ /* 0x000fe80000100a00 */
[----:B------:R-:W-:Y:S04]  /*59680*/  STL.64 [R1+0x4a8], R14 ;  /* 0x0004a80e01007387 */ /* 0x000fe80000100a00 */
[----:B------:R-:W2:Y:S04]  /*59690*/  LDL R27, [R1+0x84] ;  /* 0x00008400011b7983 */ /* 0x000ea80000100800 */
[----:B--2---:R-:W-:Y:S04]  /*596a0*/  STL.64 [R1+0x4498], R26 ;  /* 0x0044981a01007387 */ /* 0x004fe80000100a00 */
[----:B------:R0:W-:Y:S04]  /*596b0*/  STL.64 [R1+0x4378], R18 ;  /* 0x0043781201007387 */ /* 0x0001e80000100a00 */
[----:B0-----:R-:W2:Y:S04]  /*596c0*/  LDL.64 R18, [R1+0x50] ;  /* 0x0000500001127983 */ /* 0x001ea80000100a00 */
[----:B------:R-:W-:Y:S01]  /*596d0*/  STL.64 [R1+0x4370], R16 ;  /* 0x0043701001007387 */ /* 0x000fe20000100a00 */
[----:B------:R-:W-:-:S03]  /*596e0*/  IMAD R4, R5, 0x100, R4 ;  /* 0x0000010005047824 */ /* 0x000fc600078e0204 */
[----:B--2---:R0:W-:Y:S04]  /*596f0*/  STL.64 [R1+0x4448], R18 ;  /* 0x0044481201007387 */ /* 0x0041e80000100a00 */
[----:B------:R-:W2:Y:S04]  /*59700*/  LDL R24, [R1+0x88] ;  /* 0x0000880001187983 */ /* 0x000ea80000100800 */
[----:B------:R-:W2:Y:S01]  /*59710*/  LDL R25, [R1+0x8c] ;  /* 0x00008c0001197983 */ /* 0x000ea20000100800 */
[----:B---3--:R-:W-:Y:S02]  /*59720*/  IMAD R20, R20, 0x100, R6 ;  /* 0x0000010014147824 */ /* 0x008fe400078e0206 */
[----:B------:R-:W-:Y:S01]  /*59730*/  IMAD R9, R21, 0x100, R7 ;  /* 0x0000010015097824 */ /* 0x000fe200078e0207 */
[----:B------:R-:W-:Y:S01]  /*59740*/  F2FP.F16.E5M2.UNPACK_B R12, R4 ;  /* 0x00000004ff0c723e */ /* 0x000fe200020004ff */
[----:B--2---:R-:W-:Y:S04]  /*59750*/  STL.64 [R1+0x44a8], R24 ;  /* 0x0044a81801007387 */ /* 0x004fe80000100a00 */
[----:B------:R-:W2:Y:S04]  /*59760*/  LDL R6, [R1+0x68] ;  /* 0x0000680001067983 */ /* 0x000ea80000100800 */
[----:B------:R-:W2:Y:S04]  /*59770*/  LDL R7, [R1+0x6c] ;  /* 0x00006c0001077983 */ /* 0x000ea80000100800 */
[----:B------:R-:W3:Y:S04]  /*59780*/  LDL R4, [R1+0x70] ;  /* 0x0000700001047983 */ /* 0x000ee80000100800 */
[----:B------:R-:W3:Y:S04]  /*59790*/  LDL R5, [R1+0x74] ;  /* 0x0000740001057983 */ /* 0x000ee80000100800 */
[----:B------:R-:W4:Y:S04]  /*597a0*/  LDL R10, [R1+0x98] ;  /* 0x00009800010a7983 */ /* 0x000f280000100800 */
[----:B------:R-:W4:Y:S04]  /*597b0*/  LDL R11, [R1+0x9c] ;  /* 0x00009c00010b7983 */ /* 0x000f280000100800 */
[----:B------:R-:W4:Y:S04]  /*597c0*/  LDL R26, [R1+0x90] ;  /* 0x00009000011a7983 */ /* 0x000f280000100800 */
[----:B------:R-:W4:Y:S04]  /*597d0*/  LDL R27, [R1+0x94] ;  /* 0x00009400011b7983 */ /* 0x000f280000100800 */
[----:B--2---:R1:W-:Y:S04]  /*597e0*/  STL.64 [R1+0x4480], R6 ;  /* 0x0044800601007387 */ /* 0x0043e80000100a00 */
[----:B---3--:R2:W-:Y:S04]  /*597f0*/  STL.64 [R1+0x4478], R4 ;  /* 0x0044780401007387 */ /* 0x0085e80000100a00 */
[----:B0-----:R-:W3:Y:S04]  /*59800*/  LDL R18, [R1+0x60] ;  /* 0x0000600001127983 */ /* 0x001ee80000100800 */
[----:B------:R-:W3:Y:S04]  /*59810*/  LDL R19, [R1+0x64] ;  /* 0x0000640001137983 */ /* 0x000ee80000100800 */
[----:B-1----:R-:W2:Y:S04]  /*59820*/  LDL R6, [R1+0x78] ;  /* 0x0000780001067983 */ /* 0x002ea80000100800 */
[----:B------:R-:W2:Y:S04]  /*59830*/  LDL R7, [R1+0x7c] ;  /* 0x00007c0001077983 */ /* 0x000ea80000100800 */
[----:B--2---:R0:W-:Y:S04]  /*59840*/  STL.64 [R1+0x44a0], R6 ;  /* 0x0044a00601007387 */ /* 0x0041e80000100a00 */
[----:B------:R-:W2:Y:S04]  /*59850*/  LDL R16, [R1+0x58] ;  /* 0x0000580001107983 */ /* 0x000ea80000100800 */
[----:B------:R-:W2:Y:S04]  /*59860*/  LDL R17, [R1+0x5c] ;  /* 0x00005c0001117983 */ /* 0x000ea80000100800 */
[----:B------:R-:W2:Y:S04]  /*59870*/  LDL.LU.64 R4, [R1+0x870] ;  /* 0x0008700001047983 */ /* 0x000ea80000300a00 */
[----:B0-----:R-:W2:Y:S01]  /*59880*/  LDL.LU.64 R6, [R1+0x878] ;  /* 0x0008780001067983 */ /* 0x001ea20000300a00 */
[----:B------:R-:W-:Y:S01]  /*59890*/  IMAD R8, R23, 0x100, R22 ;  /* 0x0000010017087824 */ /* 0x000fe200078e0216 */
[----:B------:R-:W-:-:S02]  /*598a0*/  F2FP.F16.E5M2.UNPACK_B R13, R20 ;  /* 0x00000014ff0d723e */ /* 0x000fc400020004ff */
[----:B--2---:R-:W-:Y:S04]  /*598b0*/  STL.64 [R1+0x44b8], R6 ;  /* 0x0044b80601007387 */ /* 0x004fe80000100a00 */
[----:B------:R0:W-:Y:S04]  /*598c0*/  STL.64 [R1+0x44b0], R4 ;  /* 0x0044b00401007387 */ /* 0x0001e80000100a00 */
[----:B0-----:R-:W4:Y:S04]  /*598d0*/  LDL.LU.64 R4, [R1+0x880] ;  /* 0x0008800001047983 */ /* 0x001f280000300a00 */
[----:B------:R-:W4:Y:S04]  /*598e0*/  LDL.LU.64 R6, [R1+0x888] ;  /* 0x0008880001067983 */ /* 0x000f280000300a00 */
[----:B------:R0:W-:Y:S04]  /*598f0*/  STL.64 [R1+0x4460], R16 ;  /* 0x0044601001007387 */ /* 0x0001e80000100a00 */
[----:B---3--:R1:W-:Y:S04]  /*59900*/  STL.64 [R1+0x4488], R18 ;  /* 0x0044881201007387 */ /* 0x0083e80000100a00 */
[----:B0-----:R-:W2:Y:S04]  /*59910*/  LDL.LU.64 R16, [R1+0x890] ;  /* 0x0008900001107983 */ /* 0x001ea80000300a00 */
[----:B-1----:R-:W2:Y:S04]  /*59920*/  LDL.LU.64 R18, [R1+0x898] ;  /* 0x0008980001127983 */ /* 0x002ea80000300a00 */
[----:B------:R-:W3:Y:S04]  /*59930*/  LDL.64 R22, [R1+0x40] ;  /* 0x0000400001167983 */ /* 0x000ee80000100a00 */
[----:B------:R-:W3:Y:S04]  /*59940*/  LDL R20, [R1+0x48] ;  /* 0x0000480001147983 */ /* 0x000ee80000100800 */
[----:B------:R-:W3:Y:S01]  /*59950*/  LDL R21, [R1+0x4c] ;  /* 0x00004c0001157983 */ /* 0x000ee20000100800 */
[----:B------:R-:W-:-:S02]  /*59960*/  F2FP.F16.E5M2.UNPACK_B R14, R9 ;  /* 0x00000009ff0e723e */ /* 0x000fc400020004ff */
[----:B------:R-:W-:-:S07]  /*59970*/  F2FP.F16.E5M2.UNPACK_B R15, R8 ;  /* 0x00000008ff0f723e */ /* 0x000fce00020004ff */
[C---:B----4-:R-:W-:Y:S08]  /*59980*/  HMMA.16816.F32 R24, R12.reuse, R26, R4 ;  /* 0x0000001a0c18723c */ /* 0x050ff00000001804 */
[C---:B--2---:R-:W-:Y:S01]  /*59990*/  HMMA.16816.F32 R8, R12.reuse, R10, R16 ;  /* 0x0000000a0c08723c */ /* 0x044fe20000001810 */
[----:B---3--:R-:W-:Y:S04]  /*599a0*/  STL.64 [R1+0x4458], R22 ;  /* 0x0044581601007387 */ /* 0x008fe80000100a00 */
[----:B------:R0:W-:Y:S04]  /*599b0*/  STL.64 [R1+0x4450], R20 ;  /* 0x0044501401007387 */ /* 0x0001e80000100a00 */
[----:B0-----:R-:W2:Y:S04]  /*599c0*/  LDL.LU.64 R20, [R1+0x860] ;  /* 0x0008600001147983 */ /* 0x001ea80000300a00 */
[----:B------:R-:W2:Y:S04]  /*599d0*/  LDL.LU.64 R22, [R1+0x868] ;  /* 0x0008680001167983 */ /* 0x000ea80000300a00 */
[----:B------:R-:W3:Y:S04]  /*599e0*/  LDL.LU.64 R16, [R1+0x850] ;  /* 0x0008500001107983 */ /* 0x000ee80000300a00 */
[----:B------:R-:W3:Y:S04]  /*599f0*/  LDL.LU.64 R18, [R1+0x858] ;  /* 0x0008580001127983 */ /* 0x000ee80000300a00 */
[----:B------:R0:W-:Y:S04]  /*59a00*/  STL.64 [R1+0x890], R8 ;  /* 0x0008900801007387 */ /* 0x0001e80000100a00 */
[----:B------:R1:W-:Y:S04]  /*59a10*/  STL.64 [R1+0x898], R10 ;  /* 0x0008980a01007387 */ /* 0x0003e80000100a00 */
[----:B0-----:R-:W4:Y:S04]  /*59a20*/  LDL.LU.64 R8, [R1+0x830] ;  /* 0x0008300001087983 */ /* 0x001f280000300a00 */
[----:B-1----:R-:W4:Y:S04]  /*59a30*/  LDL.LU.64 R10, [R1+0x838] ;  /* 0x00083800010a7983 */ /* 0x002f280000300a00 */
[----:B------:R-:W2:Y:S04]  /*59a40*/  LDL.LU.64 R6, [R1+0x44b8] ;  /* 0x0044b80001067983 */ /* 0x000ea80000300a00 */
[----:B------:R-:W2:Y:S04]  /*59a50*/  LDL.LU.64 R4, [R1+0x44b0] ;  /* 0x0044b00001047983 */ /* 0x000ea80000300a00 */
[----:B------:R0:W-:Y:S04]  /*59a60*/  STL.64 [R1+0x880], R24 ;  /* 0x0008801801007387 */ /* 0x0001e80000100a00 */
[----:B------:R2:W-:Y:S04]  /*59a70*/  STL.64 [R1+0x888], R26 ;  /* 0x0008881a01007387 */ /* 0x0005e80000100a00 */
[----:B0-----:R-:W2:Y:S02]  /*59a80*/  LDL.LU.64 R24, [R1+0x44a8] ;  /* 0x0044a80001187983 */ /* 0x001ea40000300a00 */
[----:B--2---:R-:W-:Y:S02]  /*59a90*/  HMMA.16816.F32 R24, R12, R24, R4 ;  /* 0x000000180c18723c */ /* 0x004fe40000001804 */
[----:B------:R-:W3:-:S15]  /*59aa0*/  LDL.LU.64 R6, [R1+0x44a0] ;  /* 0x0044a00001067983 */ /* 0x000ede0000300a00 */
[----:B------:R-:W-:Y:S02]  /*59ab0*/  NOP ;  /* 0x0000000000007918 */ /* 0x000fe40000000000 */
[----:B------:R-:W-:Y:S04]  /*59ac0*/  STL.64 [R1+0x870], R24 ;  /* 0x0008701801007387 */ /* 0x000fe80000100a00 */
[----:B------:R0:W-:Y:S04]  /*59ad0*/  STL.64 [R1+0x878], R26 ;  /* 0x0008781a01007387 */ /* 0x0001e80000100a00 */
[----:B0-----:R-:W2:Y:S02]  /*59ae0*/  LDL.LU.64 R26, [R1+0x4498] ;  /* 0x00449800011a7983 */ /* 0x001ea40000300a00 */
[----:B--2---:R-:W-:Y:S02]  /*59af0*/  HMMA.16816.F32 R20, R12, R26, R20 ;  /* 0x0000001a0c14723c */ /* 0x004fe40000001814 */
[----:B------:R-:W2:Y:S01]  /*59b00*/  LDL R26, [R1] ;  /* 0x00000000011a7983 */ /* 0x000ea20000100800 */
[----:B------:R-:W-:-:S15]  /*59b10*/  IMAD.MOV.U32 R27, RZ, RZ, R0 ;  /* 0x000000ffff1b7224 */ /* 0x000fde00078e0000 */
[----:B------:R-:W-:Y:S01]  /*59b20*/  NOP ;  /* 0x0000000000007918 */ /* 0x000fe20000000000 */
[----:B------:R0:W-:Y:S04]  /*59b30*/  STL.64 [R1+0x860], R20 ;  /* 0x0008601401007387 */ /* 0x0001e80000100a00 */
[----:B------:R1:W-:Y:S04]  /*59b40*/  STL.64 [R1+0x868], R22 ;  /* 0x0008681601007387 */ /* 0x0003e80000100a00 */
[----:B------:R-:W2:Y:S04]  /*59b50*/  LDL.LU R0, [R1+0x4490] ;  /* 0x0044900001007983 */ /* 0x000ea80000300800 */
[----:B0-----:R-:W2:Y:S04]  /*59b60*/  LDL.LU.64 R20, [R1+0x810] ;  /* 0x0008100001147983 */ /* 0x001ea80000300a00 */
[----:B-1----:R-:W2:Y:S01]  /*59b70*/  LDL.LU.64 R22, [R1+0x818] ;  /* 0x0008180001167983 */ /* 0x002ea20000300a00 */
[C---:B---3--:R-:W-:Y:S03]  /*59b80*/  HMMA.16816.F32 R4, R12.reuse, R6, R16 ;  /* 0x000000060c04723c */ /* 0x048fe60000001810 */
[----:B--2---:R-:W-:Y:S04]  /*59b90*/  STL.64 [R1+0x4470], R22 ;  /* 0x0044701601007387 */ /* 0x004fe80000100a00 */
[----:B------:R0:W-:Y:S04]  /*59ba0*/  STL.64 [R1+0x4468], R20 ;  /* 0x0044681401007387 */ /* 0x0001e80000100a00 */
[----:B0-----:R-:W2:Y:S04]  /*59bb0*/  LDL.LU.64 R20, [R1+0x820] ;  /* 0x0008200001147983 */ /* 0x001ea80000300a00 */
[----:B------:R-:W2:Y:S04]  /*59bc0*/  LDL.LU.64 R22, [R1+0x828] ;  /* 0x0008280001167983 */ /* 0x000ea80000300a00 */
[----:B------:R-:W3:Y:S04]  /*59bd0*/  LDL.64 R24, [R1+0x8] ;  /* 0x0000080001187983 */ /* 0x000ee80000100a00 */
[----:B------:R-:W-:Y:S04]  /*59be0*/  STL.64 [R1+0x43b8], R26 ;  /* 0x0043b81a01007387 */ /* 0x000fe80000100a00 */
[----:B---3--:R0:W-:Y:S04]  /*59bf0*/  STL.64 [R1+0x43b0], R24 ;  /* 0x0043b01801007387 */ /* 0x0081e80000100a00 */
[----:B0-----:R-:W3:Y:S04]  /*59c00*/  LDL.LU.64 R24, [R1+0x840] ;  /* 0x0008400001187983 */ /* 0x001ee80000300a00 */
[----:B------:R-:W3:Y:S04]  /*59c10*/  LDL.LU.64 R26, [R1+0x848] ;  /* 0x00084800011a7983 */ /* 0x000ee80000300a00 */
[----:B------:R-:W2:Y:S04]  /*59c20*/  LDL.LU.64 R18, [R1+0x4488] ;  /* 0x0044880001127983 */ /* 0x000ea80000300a00 */
[----:B------:R-:W-:Y:S04]  /*59c30*/  STL.64 [R1+0x850], R4 ;  /* 0x0008500401007387 */ /* 0x000fe80000100a00 */
[----:B------:R0:W-:Y:S04]  /*59c40*/  STL.64 [R1+0x858], R6 ;  /* 0x0008580601007387 */ /* 0x0001e80000100a00 */
[----:B0-----:R-:W4:Y:S04]  /*59c50*/  LDL.LU.64 R6, [R1+0x4480] ;  /* 0x0044800001067983 */ /* 0x001f280000300a00 */
[----:B------:R-:W3:Y:S01]  /*59c60*/  LDL.LU.64 R4, [R1+0x4478] ;  /* 0x0044780001047983 */ /* 0x000ee20000300a00 */
[C---:B--2---:R-:W-:Y:S08]  /*59c70*/  HMMA.16816.F32 R16, R12.reuse, R18, R20 ;  /* 0x000000120c10723c */ /* 0x044ff00000001814 */
[C---:B---3--:R-:W-:Y:S08]  /*59c80*/  HMMA.16816.F32 R24, R12.reuse, R4, R24 ;  /* 0x000000040c18723c */ /* 0x048ff00000001818 */
[----:B----4-:R-:W-:Y:S01]  /*59c90*/  HMMA.16816.F32 R4, R12, R6, R8 ;  /* 0x000000060c04723c */ /* 0x010fe20000001808 */
[----:B------:R-:W2:Y:S10]  /*59ca0*/  LDL.LU.64 R8, [R1+0x7f0] ;  /* 0x0007f00001087983 */ /* 0x000eb40000300a00 */
[----:B------:R-:W-:Y:S04]  /*59cb0*/  STL.64 [R1+0x840], R24 ;  /* 0x0008401801007387 */ /* 0x000fe80000100a00 */
[----:B------:R-:W-:Y:S04]  /*59cc0*/  STL.64 [R1+0x848], R26 ;  /* 0x0008481a01007387 */ /* 0x000fe80000100a00 */
[----:B------:R-:W2:Y:S04]  /*59cd0*/  LDL.LU.64 R10, [R1+0x7f8] ;  /* 0x0007f800010a7983 */ /* 0x000ea80000300a00 */
[----:B------:R0:W-:Y:S04]  /*59ce0*/  STL.64 [R1+0x830], R4 ;  /* 0x0008300401007387 */ /* 0x0001e80000100a00 */
[----:B------:R1:W-:Y:S04]  /*59cf0*/  STL.64 [R1+0x838], R6 ;  /* 0x0008380601007387 */ /* 0x0003e80000100a00 */
[----:B0-----:R-:W3:Y:S04]  /*59d00*/  LDL.LU.64 R4, [R1+0x7e0] ;  /* 0x0007e00001047983 */ /* 0x001ee80000300a00 */
[----:B-1----:R-:W3:Y:S04]  /*59d10*/  LDL.LU.64 R6, [R1+0x7e8] ;  /* 0x0007e80001067983 */ /* 0x002ee80000300a00 */
[----:B------:R-:W4:Y:S04]  /*59d20*/  LDL R26, [R1+0x10] ;  /* 0x00001000011a7983 */ /* 0x000f280000100800 */
[----:B------:R-:W2:Y:S04]  /*59d30*/  LDL.LU.64 R22, [R1+0x4470] ;  /* 0x0044700001167983 */ /* 0x000ea80000300a00 */
[----:B------:R-:W2:Y:S04]  /*59d40*/  LDL.LU.64 R20, [R1+0x4468] ;  /* 0x0044680001147983 */ /* 0x000ea80000300a00 */
[----:B------:R0:W-:Y:S04]  /*59d50*/  STL.64 [R1+0x820], R16 ;  /* 0x0008201001007387 */ /* 0x0001e80000100a00 */
[----:B------:R2:W-:Y:S04]  /*59d60*/  STL.64 [R1+0x828], R18 ;  /* 0x0008281201007387 */ /* 0x0005e80000100a00 */
[----:B0-----:R-:W2:Y:S04]  /*59d70*/  LDL.LU.64 R16, [R1+0x4460] ;  /* 0x0044600001107983 */ /* 0x001ea80000300a00 */
[----:B------:R-:W3:Y:S01]  /*59d80*/  LDL.64 R24, [R1+0x18] ;  /* 0x0000180001187983 */ /* 0x000ee20000100a00 */
[----:B------:R-:W-:-:S05]  /*59d90*/  IMAD.MOV.U32 R27, RZ, RZ, R0 ;  /* 0x000000ffff1b7224 */ /* 0x000fca00078e0000 */
[----:B----4-:R-:W-:Y:S01]  /*59da0*/  STL.64 [R1+0x43e8], R26 ;  /* 0x0043e81a01007387 */ /* 0x010fe20000100a00 */
[C---:B--2---:R-:W-:Y:S03]  /*59db0*/  HMMA.16816.F32 R16, R12.reuse, R16, R20 ;  /* 0x000000100c10723c */ /* 0x044fe60000001814 */
[----:B---3--:R0:W-:Y:S04]  /*59dc0*/  STL.64 [R1+0x43e0], R24 ;  /* 0x0043e01801007387 */ /* 0x0081e80000100a00 */
[----:B0-----:R-:W2:Y:S04]  /*59dd0*/  LDL.LU.64 R24, [R1+0x800] ;  /* 0x0008000001187983 */ /* 0x001ea80000300a00 */
[----:B------:R-:W2:Y:S04]  /*59de0*/  LDL.LU.64 R26, [R1+0x808] ;  /* 0x00080800011a7983 */ /* 0x000ea80000300a00 */
[----:B------:R-:W3:Y:S04]  /*59df0*/  LDL.LU.64 R22, [R1+0x4458] ;  /* 0x0044580001167983 */ /* 0x000ee80000300a00 */
[----:B------:R-:W4:Y:S04]  /*59e00*/  LDL.LU.64 R20, [R1+0x4450] ;  /* 0x0044500001147983 */ /* 0x000f280000300a00 */
[----:B------:R-:W-:Y:S04]  /*59e10*/  STL.64 [R1+0x810], R16 ;  /* 0x0008101001007387 */ /* 0x000fe80000100a00 */
[----:B------:R0:W-:Y:S04]  /*59e20*/  STL.64 [R1+0x818], R18 ;  /* 0x0008181201007387 */ /* 0x0001e80000100a00 */
[----:B0-----:R-:W2:Y:S02]  /*59e30*/  LDL.LU.64 R18, [R1+0x4448] ;  /* 0x0044480001127983 */ /* 0x001ea40000300a00 */
[----:B--2---:R-:W-:-:S15]  /*59e40*/  HMMA.16816.F32 R24, R12, R18, R24 ;  /* 0x000000120c18723c */ /* 0x004fde0000001818 */
[----:B------:R-:W-:-:S04]  /*59e50*/  NOP ;  /* 0x0000000000007918 */ /* 0x000fc80000000000 */
[----:B------:R0:W-:Y:S04]  /*59e60*/  STL.64 [R1+0x800], R24 ;  /* 0x0008001801007387 */ /* 0x0001e80000100a00 */
[----:B------:R1:W-:Y:S04]  /*59e70*/  STL.64 [R1+0x808], R26 ;  /* 0x0008081a01007387 */ /* 0x0003e80000100a00 */
[----:B0-----:R-:W2:Y:S04]  /*59e80*/  LDL.64 R24, [R1+0x28] ;  /* 0x0000280001187983 */ /* 0x001ea80000100a00 */
[----:B-1----:R-:W2:Y:S04]  /*59e90*/  LDL R26, [R1+0x20] ;  /* 0x00002000011a7983 */ /* 0x002ea80000100800 */
[----:B------:R-:W2:Y:S01]  /*59ea0*/  LDL R27, [R1+0x24] ;  /* 0x00002400011b7983 */ /* 0x000ea20000100800 */
[C---:B----4-:R-:W-:Y:S08]  /*59eb0*/  HMMA.16816.F32 R8, R12.reuse, R20, R8 ;  /* 0x000000140c08723c */ /* 0x050ff00000001808 */
[----:B---3--:R-:W-:Y:S01]  /*59ec0*/  HMMA.16816.F32 R4, R12, R22, R4 ;  /* 0x000000160c04723c */ /* 0x008fe20000001804 */
[----:B------:R-:W-:Y:S01]  /*59ed0*/  IMAD.MOV.U32 R0, RZ, RZ, R19 ;  /* 0x000000ffff007224 */ /* 0x000fe200078e0013 */
[----:B--2---:R0:W-:Y:S04]  /*59ee0*/  STL.64 [R1+0x4418], R26 ;  /* 0x0044181a01007387 */ /* 0x0041e80000100a00 */
[----:B------:R1:W-:Y:S04]  /*59ef0*/  STL.64 [R1+0x4410], R24 ;  /* 0x0044101801007387 */ /* 0x0003e80000100a00 */
[----:B------:R2:W-:Y:S04]  /*59f00*/  STL [R1+0x4298], R0 ;  /* 0x0042980001007387 */ /* 0x0005e80000100800 */
[----:B------:R-:W-:Y:S04]  /*59f10*/  STL.64 [R1+0x7f0], R8 ;  /* 0x0007f00801007387 */ /* 0x000fe80000100a00 */
[----:B------:R-:W-:Y:S04]  /*59f20*/  STL.64 [R1+0x7f8], R10 ;  /* 0x0007f80a01007387 */ /* 0x000fe80000100a00 */
[----:B0-----:R-:W3:Y:S04]  /*59f30*/  LDL R26, [R1+0x30] ;  /* 0x00003000011a7983 */ /* 0x001ee80000100800 */
[----:B------:R-:W-:Y:S04]  /*59f40*/  STL.64 [R1+0x7e0], R4 ;  /* 0x0007e00401007387 */ /* 0x000fe80000100a00 */
[----:B------:R-:W-:Y:S04]  /*59f50*/  STL.64 [R1+0x7e8], R6 ;  /* 0x0007e80601007387 */ /* 0x000fe80000100a00 */
[----:B------:R-:W3:Y:S04]  /*59f60*/  LDL R27, [R1+0x34] ;  /* 0x00003400011b7983 */ /* 0x000ee80000100800 */
[----:B-1----:R-:W4:Y:S04]  /*59f70*/  LDL R24, [R1+0x38] ;  /* 0x0000380001187983 */ /* 0x002f280000100800 */
[----:B------:R-:W4:Y:S01]  /*59f80*/  LDL R25, [R1+0x3c] ;  /* 0x00003c0001197983 */ /* 0x000f220000100800 */
[----:B--2---:R-:W-:-:S03]  /*59f90*/  IMAD.MOV.U32 R0, RZ, RZ, R22 ;  /* 0x000000ffff007224 */ /* 0x004fc600078e0016 */
[----:B---3--:R-:W-:Y:S04]  /*59fa0*/  STL.64 [R1+0x4430], R26 ;  /* 0x0044301a01007387 */ /* 0x008fe80000100a00 */
[----:B------:R-:W2:Y:S04]  /*59fb0*/  LDL.LU.64 R20, [R1+0x760] ;  /* 0x0007600001147983 */ /* 0x000ea80000300a00 */
[----:B------:R-:W3:Y:S04]  /*59fc0*/  LDL.LU.64 R22, [R1+0x768] ;  /* 0x0007680001167983 */ /* 0x000ee80000300a00 */
[----:B---3--:R-:W-:Y:S04]  /*59fd0*/  STL.64 [R1+0x43a8], R22 ;  /* 0x0043a81601007387 */ /* 0x008fe80000100a00 */
[----:B--2---:R0:W-:Y:S04]  /*59fe0*/  STL.64 [R1+0x43a0], R20 ;  /* 0x0043a01401007387 */ /* 0x0041e80000100a00 */
[----:B0-----:R-:W2:Y:S04]  /*59ff0*/  LDL.LU.64 R20, [R1+0x770] ;  /* 0x0007700001147983 */ /* 0x001ea80000300a00 */
        /* <DEDUP_REMOVED lines=23> */
[----:B0-----:R-:W4:Y:S04]  /*5a170*/  LDL.LU.64 R20, [R1+0x7d0] ;  /* 0x0007d00001147983 */ /* 0x001f280000300a00 */
[----:B------:R-:W4:Y:S04]  /*5a180*/  LDL.LU.64 R22, [R1+0x7d8] ;  /* 0x0007d80001167983 */ /* 0x000f280000300a00 */
[----:B------:R-:W2:Y:S04]  /*5a190*/  LDL.LU.64 R16, [R1+0x750] ;  /* 0x0007500001107983 */ /* 0x000ea80000300a00 */
[----:B------:R-:W2:Y:S04]  /*5a1a0*/  LDL.LU.64 R18, [R1+0x758] ;  /* 0x0007580001127983 */ /* 0x000ea80000300a00 */
[----:B------:R-:W3:Y:S04]  /*5a1b0*/  LDL.LU.64 R8, [R1+0x740] ;  /* 0x0007400001087983 */ /* 0x000ee80000300a00 */
[----:B------:R-:W3:Y:S04]  /*5a1c0*/  LDL.LU.64 R10, [R1+0x748] ;  /* 0x00074800010a7983 */ /* 0x000ee80000300a00 */
[----:B------:R-:W2:Y:S04]  /*5a1d0*/  LDL.LU.64 R4, [R1+0x730] ;  /* 0x0007300001047983 */ /* 0x000ea80000300a00 */
[----:B------:R-:W2:Y:S04]  /*5a1e0*/  LDL.LU.64 R6, [R1+0x738] ;  /* 0x0007380001067983 */ /* 0x000ea80000300a00 */
[----:B------:R-:W-:Y:S01]  /*5a1f0*/  STL [R1+0x429c], R0 ;  /* 0x00429c0001007387 */ /* 0x000fe20000100800 */
[----:B----4-:R-:W-:Y:S03]  /*5a200*/  HMMA.16816.F32 R24, R12, R24, R20 ;  /* 0x000000180c18723c */ /* 0x010fe60000001814 */
[----:B------:R-:W4:Y:S04]  /*5a210*/  LDL.LU.64 R22, [R1+0x4440] ;  /* 0x0044400001167983 */ /* 0x000f280000300a00 */
[----:B------:R-:W4:-:S12]  /*5a220*/  LDL.LU.64 R20, [R1+0x4438] ;  /* 0x0044380001147983 */ /* 0x000f180000300a00 */
[----:B------:R-:W-:Y:S04]  /*5a230*/  STL.64 [R1+0x7d0], R24 ;  /* 0x0007d01801007387 */ /* 0x000fe80000100a00 */
[----:B------:R0:W-:Y:S04]  /*5a240*/  STL.64 [R1+0x7d8], R26 ;  /* 0x0007d81a01007387 */ /* 0x0001e80000100a00 */
[----:B0-----:R-:W4:Y:S02]  /*5a250*/  LDL.LU.64 R26, [R1+0x4430] ;  /* 0x00443000011a7983 */ /* 0x001f240000300a00 */
[----:B----4-:R-:W-:Y:S02]  /*5a260*/  HMMA.16816.F32 R24, R12, R26, R20 ;  /* 0x0000001a0c18723c */ /* 0x010fe40000001814 */
[----:B------:R-:W4:Y:S04]  /*5a270*/  LDL.LU.64 R22, [R1+0x4428] ;  /* 0x0044280001167983 */ /* 0x000f280000300a00 */
[----:B------:R-:W4:-:S13]  /*5a280*/  LDL.LU.64 R20, [R1+0x4420] ;  /* 0x0044200001147983 */ /* 0x000f1a0000300a00 */
[----:B------:R-:W-:Y:S04]  /*5a290*/  STL.64 [R1+0x7c0], R24 ;  /* 0x0007c01801007387 */ /* 0x000fe80000100a00 */
[----:B------:R0:W-:Y:S04]  /*5a2a0*/  STL.64 [R1+0x7c8], R26 ;  /* 0x0007c81a01007387 */ /* 0x0001e80000100a00 */
[----:B0-----:R-:W2:Y:S04]  /*5a2b0*/  LDL.LU.64 R26, [R1+0x4418] ;  /* 0x00441800011a7983 */ /* 0x001ea80000300a00 */
[----:B------:R-:W4:Y:S02]  /*5a2c0*/  LDL.LU.64 R24, [R1+0x4410] ;  /* 0x0044100001187983 */ /* 0x000f240000300a00 */
[----:B----4-:R-:W-:-:S15]  /*5a2d0*/  HMMA.16816.F32 R20, R12, R24, R20 ;  /* 0x000000180c14723c */ /* 0x010fde0000001814 */
[----:B------:R-:W-:-:S04]  /*5a2e0*/  NOP ;  /* 0x0000000000007918 */ /* 0x000fc80000000000 */
[----:B------:R-:W-:Y:S04]  /*5a2f0*/  STL.64 [R1+0x7b0], R20 ;  /* 0x0007b01401007387 */ /* 0x000fe80000100a00 */
[----:B------:R0:W-:Y:S04]  /*5a300*/  STL.64 [R1+0x7b8], R22 ;  /* 0x0007b81601007387 */ /* 0x0001e80000100a00 */
[----:B0-----:R-:W2:Y:S04]  /*5a310*/  LDL.LU.64 R22, [R1+0x4408] ;  /* 0x0044080001167983 */ /* 0x001ea80000300a00 */
[----:B------:R-:W2:Y:S01]  /*5a320*/  LDL.LU.64 R20, [R1+0x4400] ;  /* 0x0044000001147983 */ /* 0x000ea20000300a00 */
[----:B------:R-:W-:-:S05]  /*5a330*/  IMAD.MOV.U32 R0, RZ, RZ, R25 ;  /* 0x000000ffff007224 */ /* 0x000fca00078e0019 */
[----:B------:R-:W-:Y:S01]  /*5a340*/  STL [R1+0x42f0], R0 ;  /* 0x0042f00001007387 */ /* 0x000fe20000100800 */
[----:B--2---:R-:W-:Y:S03]  /*5a350*/  HMMA.16816.F32 R24, R12, R26, R20 ;  /* 0x0000001a0c18723c */ /* 0x004fe60000001814 */
[----:B------:R-:W2:Y:S04]  /*5a360*/  LDL.LU.64 R22, [R1+0x43f8] ;  /* 0x0043f80001167983 */ /* 0x000ea80000300a00 */
[----:B------:R-:W2:-:S12]  /*5a370*/  LDL.LU.64 R20, [R1+0x43f0] ;  /* 0x0043f00001147983 */ /* 0x000e980000300a00 */
[----:B------:R-:W-:Y:S04]  /*5a380*/  STL.64 [R1+0x7a0], R24 ;  /* 0x0007a01801007387 */ /* 0x000fe80000100a00 */
[----:B------:R0:W-:Y:S04]  /*5a390*/  STL.64 [R1+0x7a8], R26 ;  /* 0x0007a81a01007387 */ /* 0x0001e80000100a00 */
[----:B0-----:R-:W4:Y:S04]  /*5a3a0*/  LDL.LU.64 R26, [R1+0x43e8] ;  /* 0x0043e800011a7983 */ /* 0x001f280000300a00 */
[----:B------:R-:W2:Y:S02]  /*5a3b0*/  LDL.LU.64 R24, [R1+0x43e0] ;  /* 0x0043e00001187983 */ /* 0x000ea40000300a00 */
[----:B--2---:R-:W-:-:S15]  /*5a3c0*/  HMMA.16816.F32 R20, R12, R24, R20 ;  /* 0x000000180c14723c */ /* 0x004fde0000001814 */
[----:B------:R-:W-:-:S04]  /*5a3d0*/  NOP ;  /* 0x0000000000007918 */ /* 0x000fc80000000000 */
[----:B------:R-:W-:Y:S04]  /*5a3e0*/  STL.64 [R1+0x790], R20 ;  /* 0x0007901401007387 */ /* 0x000fe80000100a00 */
[----:B------:R0:W-:Y:S04]  /*5a3f0*/  STL.64 [R1+0x798], R22 ;  /* 0x0007981601007387 */ /* 0x0001e80000100a00 */
[----:B0-----:R-:W4:Y:S04]  /*5a400*/  LDL.LU.64 R22, [R1+0x43d8] ;  /* 0x0043d80001167983 */ /* 0x001f280000300a00 */
[----:B------:R-:W4:Y:S01]  /*5a410*/  LDL.LU.64 R20, [R1+0x43d0] ;  /* 0x0043d00001147983 */ /* 0x000f220000300a00 */
[----:B------:R-:W-:-:S05]  /*5a420*/  IMAD.MOV.U32 R0, RZ, RZ, R25 ;  /* 0x000000ffff007224 */ /* 0x000fca00078e0019 */
[----:B------:R-:W-:Y:S01]  /*5a430*/  STL [R1+0x4308], R0 ;  /* 0x0043080001007387 */ /* 0x000fe20000100800 */
[----:B----4-:R-:W-:Y:S03]  /*5a440*/  HMMA.16816.F32 R24, R12, R26, R20 ;  /* 0x0000001a0c18723c */ /* 0x010fe60000001814 */
        /* <DEDUP_REMOVED lines=12> */
[----:B------:R-:W-:-:S02]  /*5a510*/  IMAD.MOV.U32 R0, RZ, RZ, R25 ;  /* 0x000000ffff007224 */ /* 0x000fc400078e0019 */
[----:B----4-:R-:W-:Y:S01]  /*5a520*/  HMMA.16816.F32 R24, R12, R26, R20 ;  /* 0x0000001a0c18723c */ /* 0x010fe20000001814 */
[----:B------:R-:W2:Y:S04]  /*5a530*/  LDL.LU.64 R22, [R1+0x4398] ;  /* 0x0043980001167983 */ /* 0x000ea80000300a00 */
[----:B------:R-:W4:-:S14]  /*5a540*/  LDL.LU.64 R20, [R1+0x4390] ;  /* 0x0043900001147983 */ /* 0x000f1c0000300a00 */
[----:B------:R-:W-:Y:S04]  /*5a550*/  STL.64 [R1+0x760], R24 ;  /* 0x0007601801007387 */ /* 0x000fe80000100a00 */
[----:B------:R0:W-:Y:S04]  /*5a560*/  STL.64 [R1+0x768], R26 ;  /* 0x0007681a01007387 */ /* 0x0001e80000100a00 */
[----:B0-----:R-:W3:Y:S04]  /*5a570*/  LDL.LU.64 R26, [R1+0x4388] ;  /* 0x00438800011a7983 */ /* 0x001ee80000300a00 */
[----:B------:R-:W2:Y:S01]  /*5a580*/  LDL.LU.64 R24, [R1+0x4380] ;  /* 0x0043800001187983 */ /* 0x000ea20000300a00 */
[----:B------:R-:W-:-:S15]  /*5a590*/  HMMA.16816.F32 R16, R12, R28, R16 ;  /* 0x0000001c0c10723c */ /* 0x000fde0000001810 */
[----:B------:R-:W-:-:S04]  /*5a5a0*/  NOP ;  /* 0x0000000000007918 */ /* 0x000fc80000000000 */
[----:B------:R0:W-:Y:S04]  /*5a5b0*/  STL.64 [R1+0x750], R16 ;  /* 0x0007501001007387 */ /* 0x0001e80000100a00 */
[----:B------:R1:W-:Y:S04]  /*5a5c0*/  STL.64 [R1+0x758], R18 ;  /* 0x0007581201007387 */ /* 0x0003e80000100a00 */
[----:B0-----:R-:W4:Y:S01]  /*5a5d0*/  LDL.LU.64 R16, [R1+0x710] ;  /* 0x0007100001107983 */ /* 0x001f220000300a00 */
[C---:B---3--:R-:W-:Y:S08]  /*5a5e0*/  HMMA.16816.F32 R8, R12.reuse, R26, R8 ;  /* 0x0000001a0c08723c */ /* 0x048ff00000001808 */
[C---:B--2---:R-:W-:Y:S11]  /*5a5f0*/  HMMA.16816.F32 R4, R12.reuse, R24, R4 ;  /* 0x000000180c04723c */ /* 0x044ff60000001804 */
[----:B------:R-:W-:Y:S04]  /*5a600*/  STL.64 [R1+0x740], R8 ;  /* 0x0007400801007387 */ /* 0x000fe80000100a00 */
[----:B------:R-:W-:Y:S04]  /*5a610*/  STL.64 [R1+0x748], R10 ;  /* 0x0007480a01007387 */ /* 0x000fe80000100a00 */
[----:B-1----:R-:W4:Y:S04]  /*5a620*/  LDL.LU.64 R18, [R1+0x718] ;  /* 0x0007180001127983 */ /* 0x002f280000300a00 */
[----:B------:R0:W-:Y:S04]  /*5a630*/  STL.64 [R1+0x730], R4 ;  /* 0x0007300401007387 */ /* 0x0001e80000100a00 */
[----:B------:R1:W-:Y:S04]  /*5a640*/  STL.64 [R1+0x738], R6 ;  /* 0x0007380601007387 */ /* 0x0003e80000100a00 */
[----:B0-----:R-:W2:Y:S04]  /*5a650*/  LDL.LU.64 R4, [R1+0x6f0] ;  /* 0x0006f00001047983 */ /* 0x001ea80000300a00 */
[----:B-1----:R-:W3:Y:S04]  /*5a660*/  LDL.LU.64 R6, [R1+0x6f8] ;  /* 0x0006f80001067983 */ /* 0x002ee80000300a00 */
[----:B---3--:R-:W-:Y:S04]  /*5a670*/  STL.64 [R1+0x4368], R6 ;  /* 0x0043680601007387 */ /* 0x008fe80000100a00 */
[----:B--2---:R0:W-:Y:S04]  /*5a680*/  STL.64 [R1+0x4360], R4 ;  /* 0x0043600401007387 */ /* 0x0041e80000100a00 */
[----:B0-----:R-:W2:Y:S04]  /*5a690*/  LDL.LU.64 R4, [R1+0x700] ;  /* 0x0007000001047983 */ /* 0x001ea80000300a00 */
[----:B------:R-:W2:Y:S04]  /*5a6a0*/  LDL.LU.64 R6, [R1+0x708] ;  /* 0x0007080001067983 */ /* 0x000ea80000300a00 */
[----:B------:R-:W3:Y:S04]  /*5a6b0*/  LDL.LU.64 R8, [R1+0x6d0] ;  /* 0x0006d00001087983 */ /* 0x000ee80000300a00 */
[----:B------:R-:W2:Y:S04]  /*5a6c0*/  LDL.LU.64 R10, [R1+0x6d8] ;  /* 0x0006d800010a7983 */ /* 0x000ea80000300a00 */
[----:B--2---:R-:W-:Y:S04]  /*5a6d0*/  STL.64 [R1+0x4348], R10 ;  /* 0x0043480a01007387 */ /* 0x004fe80000100a00 */
[----:B---3--:R0:W-:Y:S04]  /*5a6e0*/  STL.64 [R1+0x4340], R8 ;  /* 0x0043400801007387 */ /* 0x0081e80000100a00 */
[----:B0-----:R-:W2:Y:S04]  /*5a6f0*/  LDL.LU.64 R8, [R1+0x6e0] ;  /* 0x0006e00001087983 */ /* 0x001ea80000300a00 */
[----:B------:R-:W2:Y:S04]  /*5a700*/  LDL.LU.64 R10, [R1+0x6e8] ;  /* 0x0006e800010a7983 */ /* 0x000ea80000300a00 */
[----:B------:R0:W-:Y:S04]  /*5a710*/  STL.64 [R1+0x4190], R26 ;  /* 0x0041901a01007387 */ /* 0x0001e80000100a00 */
[----:B0-----:R-:W3:Y:S04]  /*5a720*/  LDL.LU R26, [R1+0x1010] ;  /* 0x00101000011a7983 */ /* 0x001ee80000300800 */
[----:B------:R-:W3:Y:S04]  /*5a730*/  LDL.LU R27, [R1+0x100c] ;  /* 0x00100c00011b7983 */ /* 0x000ee80000300800 */
[----:B------:R0:W-:Y:S04]  /*5a740*/  STL.64 [R1+0x4188], R24 ;  /* 0x0041881801007387 */ /* 0x0001e80000100a00 */
[----:B0-----:R-:W2:Y:S04]  /*5a750*/  LDL.LU R24, [R1+0xff4] ;  /* 0x000ff40001187983 */ /* 0x001ea80000300800 */
[----:B------:R-:W2:Y:S04]  /*5a760*/  LDL.LU R25, [R1+0x1004] ;  /* 0x0010040001197983 */ /* 0x000ea80000300800 */
[----:B---3--:R-:W-:Y:S04]  /*5a770*/  STL.64 [R1+0x4318], R26 ;  /* 0x0043181a01007387 */ /* 0x008fe80000100a00 */
[----:B--2---:R0:W-:Y:S04]  /*5a780*/  STL.64 [R1+0x4310], R24 ;  /* 0x0043101801007387 */ /* 0x0041e80000100a00 */
[----:B0-----:R-:W2:Y:S04]  /*5a790*/  LDL.LU.64 R24, [R1+0x720] ;  /* 0x0007200001187983 */ /* 0x001ea80000300a00 */
[----:B------:R-:W2:Y:S02]  /*5a7a0*/  LDL.LU.64 R26, [R1+0x728] ;  /* 0x00072800011a7983 */ /* 0x000ea40000300a00 */
[----:B--2---:R-:W-:-:S15]  /*5a7b0*/  HMMA.16816.F32 R24, R12, R22, R24 ;  /* 0x000000160c18723c */ /* 0x004fde0000001818 */
[----:B------:R-:W-:-:S04]  /*5a7c0*/  NOP ;  /* 0x0000000000007918 */ /* 0x000fc80000000000 */
[----:B------:R0:W-:Y:S04]  /*5a7d0*/  STL.64 [R1+0x720], R24 ;  /* 0x0007201801007387 */ /* 0x0001e80000100a00 */
[----:B------:R1:W-:Y:S04]  /*5a7e0*/  STL.64 [R1+0x728], R26 ;  /* 0x0007281a01007387 */ /* 0x0003e80000100a00 */
[----:B0-----:R-:W2:Y:S04]  /*5a7f0*/  LDL.LU.64 R24, [R1+0x6b0] ;  /* 0x0006b00001187983 */ /* 0x001ea80000300a00 */
[----:B-1----:R-:W3:Y:S01]  /*5a800*/  LDL.LU.64 R26, [R1+0x6b8] ;  /* 0x0006b800011a7983 */ /* 0x002ee20000300a00 */
[C---:B----4-:R-:W-:Y:S03]  /*5a810*/  HMMA.16816.F32 R16, R12.reuse, R20, R16 ;  /* 0x000000140c10723c */ /* 0x050fe60000001810 */
[----:B---3--:R-:W-:Y:S04]  /*5a820*/  STL.64 [R1+0x4328], R26 ;  /* 0x0043281a01007387 */ /* 0x008fe80000100a00 */
[----:B--2---:R0:W-:Y:S04]  /*5a830*/  STL.64 [R1+0x4320], R24 ;  /* 0x0043201801007387 */ /* 0x0041e80000100a00 */
[----:B0-----:R-:W2:Y:S04]  /*5a840*/  LDL.LU.64 R24, [R1+0x6c0] ;  /* 0x0006c00001187983 */ /* 0x001ea80000300a00 */
[----:B------:R-:W2:Y:S04]  /*5a850*/  LDL.LU.64 R26, [R1+0x6c8] ;  /* 0x0006c800011a7983 */ /* 0x000ea80000300a00 */
[----:B------:R-:W-:Y:S04]  /*5a860*/  STL.64 [R1+0x710], R16 ;  /* 0x0007101001007387 */ /* 0x000fe80000100a00 */
[----:B------:R0:W-:Y:S04]  /*5a870*/  STL.64 [R1+0x718], R18 ;  /* 0x0007181201007387 */ /* 0x0001e80000100a00 */
[----:B0-----:R-:W3:Y:S04]  /*5a880*/  LDL.LU.64 R18, [R1+0x4378] ;  /* 0x0043780001127983 */ /* 0x001ee80000300a00 */
[----:B------:R-:W4:Y:S04]  /*5a890*/  LDL.LU.64 R16, [R1+0x4370] ;  /* 0x0043700001107983 */ /* 0x000f280000300a00 */
[----:B------:R-:W-:Y:S04]  /*5a8a0*/  STL.64 [R1+0x41a0], R22 ;  /* 0x0041a01601007387 */ /* 0x000fe80000100a00 */
[----:B------:R0:W-:Y:S04]  /*5a8b0*/  STL.64 [R1+0x4198], R20 ;  /* 0x0041981401007387 */ /* 0x0001e80000100a00 */
[----:B0-----:R-:W4:Y:S04]  /*5a8c0*/  LDL.LU.64 R20, [R1+0x490] ;  /* 0x0004900001147983 */ /* 0x001f280000300a00 */
[----:B------:R-:W4:Y:S01]  /*5a8d0*/  LDL.LU.64 R22, [R1+0x498] ;  /* 0x0004980001167983 */ /* 0x000f220000300a00 */
[----:B---3--:R-:W-:-:S15]  /*5a8e0*/  HMMA.16816.F32 R4, R12, R18, R4 ;  /* 0x000000120c04723c */ /* 0x008fde0000001804 */
[----:B------:R-:W-:-:S04]  /*5a8f0*/  NOP ;  /* 0x0000000000007918 */ /* 0x000fc80000000000 */
[----:B------:R-:W-:Y:S04]  /*5a900*/  STL.64 [R1+0x700], R4 ;  /* 0x0007000401007387 */ /* 0x000fe80000100a00 */
[----:B------:R0:W-:Y:S04]  /*5a910*/  STL.64 [R1+0x708], R6 ;  /* 0x0007080601007387 */ /* 0x0001e80000100a00 */
[----:B0-----:R-:W3:Y:S04]  /*5a920*/  LDL.LU.64 R6, [R1+0x4368] ;  /* 0x0043680001067983 */ /* 0x001ee80000300a00 */
[----:B------:R-:W3:Y:S02]  /*5a930*/  LDL.LU.64 R4, [R1+0x4360] ;  /* 0x0043600001047983 */ /* 0x000ee40000300a00 */
[----:B---3--:R-:W-:-:S15]  /*5a940*/  HMMA.16816.F32 R4, R12, R2, R4 ;  /* 0x000000020c04723c */ /* 0x008fde0000001804 */
[----:B------:R-:W-:-:S04]  /*5a950*/  NOP ;  /* 0x0000000000007918 */ /* 0x000fc80000000000 */
[----:B------:R-:W-:Y:S04]  /*5a960*/  STL.64 [R1+0x6f0], R4 ;  /* 0x0006f00401007387 */ /* 0x000fe80000100a00 */
[----:B------:R0:W-:Y:S04]  /*5a970*/  STL.64 [R1+0x6f8], R6 ;  /* 0x0006f80601007387 */ /* 0x0001e80000100a00 */
[----:B0-----:R-:W3:Y:S04]  /*5a980*/  LDL.LU.64 R6, [R1+0x4358] ;  /* 0x0043580001067983 */ /* 0x001ee80000300a00 */
[----:B------:R-:W2:Y:S02]  /*5a990*/  LDL.LU.64 R4, [R1+0x4350] ;  /* 0x0043500001047983 */ /* 0x000ea40000300a00 */
[----:B--2---:R-:W-:-:S15]  /*5a9a0*/  HMMA.16816.F32 R8, R12, R4, R8 ;  /* 0x000000040c08723c */ /* 0x004fde0000001808 */
        /* <DEDUP_REMOVED lines=9> */
[----:B0-----:R-:W2:Y:S04]  /*5aa40*/  LDL.LU.64 R10, [R1+0x4338] ;  /* 0x00433800010a7983 */ /* 0x001ea80000300a00 */
[----:B------:R-:W3:Y:S04]  /*5aa50*/  LDL.LU.64 R8, [R1+0x4330] ;  /* 0x0043300001087983 */ /* 0x000ee80000300a00 */
[----:B------:R0:W-:Y:S04]  /*5aa60*/  STL.64 [R1+0x4150], R6 ;  /* 0x0041500601007387 */ /* 0x0001e80000100a00 */
[----:B0-----:R-:W2:Y:S04]  /*5aa70*/  LDL.LU R6, [R1+0xffc] ;  /* 0x000ffc0001067983 */ /* 0x001ea80000300800 */
[----:B------:R-:W2:Y:S04]  /*5aa80*/  LDL.LU R7, [R1+0x1008] ;  /* 0x0010080001077983 */ /* 0x000ea80000300800 */
[----:B------:R0:W-:Y:S04]  /*5aa90*/  STL.64 [R1+0x4148], R4 ;  /* 0x0041480401007387 */ /* 0x0001e80000100a00 */
[----:B0-----:R-:W2:Y:S04]  /*5aaa0*/  LDL.LU R4, [R1+0xff8] ;  /* 0x000ff80001047983 */ /* 0x001ea80000300800 */
[----:B------:R-:W2:Y:S01]  /*5aab0*/  LDL.LU R5, [R1+0x1000] ;  /* 0x0010000001057983 */ /* 0x000ea20000300800 */
[----:B---3--:R-:W-:-:S15]  /*5aac0*/  HMMA.16816.F32 R24, R12, R8, R24 ;  /* 0x000000080c18723c */ /* 0x008fde0000001818 */
[----:B------:R-:W-:-:S04]  /*5aad0*/  NOP ;  /* 0x0000000000007918 */ /* 0x000fc80000000000 */
[----:B------:R-:W-:Y:S04]  /*5aae0*/  STL.64 [R1+0x6c0], R24 ;  /* 0x0006c01801007387 */ /* 0x000fe80000100a00 */
[----:B------:R0:W-:Y:S04]  /*5aaf0*/  STL.64 [R1+0x6c8], R26 ;  /* 0x0006c81a01007387 */ /* 0x0001e80000100a00 */
[----:B0-----:R-:W2:Y:S04]  /*5ab00*/  LDL.LU.64 R26, [R1+0x4328] ;  /* 0x00432800011a7983 */ /* 0x001ea80000300a00 */
[----:B------:R-:W2:Y:S02]  /*5ab10*/  LDL.LU.64 R24, [R1+0x4320] ;  /* 0x0043200001187983 */ /* 0x000ea40000300a00 */
[C---:B--2---:R-:W-:Y:S08]  /*5ab20*/  HMMA.16816.F32 R24, R12.reuse, R10, R24 ;  /* 0x0000000a0c18723c */ /* 0x044ff00000001818 */
[----:B----4-:R-:W-:Y:S11]  /*5ab30*/  HMMA.16816.F32 R12, R12, R16, R20 ;  /* 0x000000100c0c723c */ /* 0x010ff60000001814 */
[----:B------:R-:W-:Y:S04]  /*5ab40*/  STL.64 [R1+0x6b0], R24 ;  /* 0x0006b01801007387 */ /* 0x000fe80000100a00 */
[----:B------:R0:W-:Y:S04]  /*5ab50*/  STL.64 [R1+0x6b8], R26 ;  /* 0x0006b81a01007387 */ /* 0x0001e80000100a00 */
[----:B0-----:R-:W2:Y:S04]  /*5ab60*/  LDL.LU.64 R26, [R1+0x4318] ;  /* 0x00431800011a7983 */ /* 0x001ea80000300a00 */
[----:B------:R-:W3:Y:S04]  /*5ab70*/  LDL.LU.64 R24, [R1+0x4310] ;  /* 0x0043100001187983 */ /* 0x000ee80000300a00 */
[----:B------:R-:W-:Y:S04]  /*5ab80*/  STL.64 [R1+0x4130], R10 ;  /* 0x0041300a01007387 */ /* 0x000fe80000100a00 */
[----:B------:R-:W-:Y:S04]  /*5ab90*/  STL.64 [R1+0x4128], R8 ;  /* 0x0041280801007387 */ /* 0x000fe80000100a00 */
[----:B------:R-:W4:Y:S04]  /*5aba0*/  LDL R20, [R1+0x60] ;  /* 0x0000600001147983 */ /* 0x000f280000100800 */
[----:B------:R-:W-:Y:S04]  /*5abb0*/  STL.64 [R1+0x490], R12 ;  /* 0x0004900c01007387 */ /* 0x000fe80000100a00 */
[----:B------:R-:W-:Y:S04]  /*5abc0*/  STL.64 [R1+0x498], R14 ;  /* 0x0004980e01007387 */ /* 0x000fe80000100a00 */
[----:B------:R-:W2:Y:S04]  /*5abd0*/  LDL R22, [R1+0x58] ;  /* 0x0000580001167983 */ /* 0x000ea80000100800 */
[----:B------:R-:W2:Y:S04]  /*5abe0*/  LDL R23, [R1+0x5c] ;  /* 0x00005c0001177983 */ /* 0x000ea80000100800 */
[----:B------:R-:W4:Y:S04]  /*5abf0*/  LDL R21, [R1+0x64] ;  /* 0x0000640001157983 */ /* 0x000f280000100800 */
[----:B--2---:R-:W-:Y:S04]  /*5ac00*/  STL.64 [R1+0x42a8], R22 ;  /* 0x0042a81601007387 */ /* 0x004fe80000100a00 */
[----:B----4-:R0:W-:Y:S04]  /*5ac10*/  STL.64 [R1+0x42a0], R20 ;  /* 0x0042a01401007387 */ /* 0x0101e80000100a00 */
[----:B0-----:R-:W2:Y:S04]  /*5ac20*/  LDL R20, [R1+0x78] ;  /* 0x0000780001147983 */ /* 0x001ea80000100800 */
[----:B------:R-:W2:Y:S04]  /*5ac30*/  LDL R21, [R1+0x7c] ;  /* 0x00007c0001157983 */ /* 0x000ea80000100800 */
[----:B------:R0:W-:Y:S04]  /*5ac40*/  STL.64 [R1+0x4170], R18 ;  /* 0x0041701201007387 */ /* 0x0001e80000100a00 */
[----:B------:R-:W4:Y:S04]  /*5ac50*/  LDL R22, [R1+0x70] ;  /* 0x0000700001167983 */ /* 0x000f280000100800 */
[----:B------:R-:W4:Y:S04]  /*5ac60*/  LDL R23, [R1+0x74] ;  /* 0x0000740001177983 */ /* 0x000f280000100800 */
[----:B0-----:R-:W2:Y:S04]  /*5ac70*/  LDL R18, [R1+0x68] ;  /* 0x0000680001127983 */ /* 0x001ea80000100800 */
[----:B------:R-:W2:Y:S04]  /*5ac80*/  LDL R19, [R1+0x6c] ;  /* 0x00006c0001137983 */ /* 0x000ea80000100800 */
[----:B----4-:R0:W-:Y:S04]  /*5ac90*/  STL.64 [R1+0x42c0], R22 ;  /* 0x0042c01601007387 */ /* 0x0101e80000100a00 */
[----:B0-----:R-:W4:Y:S04]  /*5aca0*/  LDL R22, [R1+0x80] ;  /* 0x0000800001167983 */ /* 0x001f280000100800 */
[----:B------:R-:W4:Y:S01]  /*5acb0*/  LDL R23, [R1+0x84] ;  /* 0x0000840001177983 */ /* 0x000f220000100800 */
[----:B------:R-:W-:-:S02]  /*5acc0*/  IMAD R8, R6, 0x100, R5 ;  /* 0x0000010006087824 */ /* 0x000fc400078e0205 */
[----:B---3--:R-:W-:Y:S01]  /*5acd0*/  IMAD R5, R25, 0x100, R7 ;  /* 0x0000010019057824 */ /* 0x008fe200078e0207 */
[----:B--2---:R0:W-:Y:S04]  /*5ace0*/  STL.64 [R1+0x42b8], R20 ;  /* 0x0042b81401007387 */ /* 0x0041e80000100a00 */
[----:B------:R-:W2:Y:S04]  /*5acf0*/  LDL R6, [R1+0x98] ;  /* 0x0000980001067983 */ /* 0x000ea80000100800 */
[----:B------:R-:W2:Y:S04]  /*5ad00*/  LDL R7, [R1+0x9c] ;  /* 0x00009c0001077983 */ /* 0x000ea80000100800 */
[----:B0-----:R-:W3:Y:S04]  /*5ad10*/  LDL R20, [R1+0x88] ;  /* 0x0000880001147983 */ /* 0x001ee80000100800 */
[----:B------:R-:W3:Y:S04]  /*5ad20*/  LDL R21, [R1+0x8c] ;  /* 0x00008c0001157983 */ /* 0x000ee80000100800 */
[----:B----4-:R0:W-:Y:S04]  /*5ad30*/  STL.64 [R1+0x42d8], R22 ;  /* 0x0042d81601007387 */ /* 0x0101e80000100a00 */
[----:B0-----:R-:W4:Y:S04]  /*5ad40*/  LDL R22, [R1+0x90] ;  /* 0x0000900001167983 */ /* 0x001f280000100800 */
[----:B------:R-:W4:Y:S01]  /*5ad50*/  LDL R23, [R1+0x94] ;  /* 0x0000940001177983 */ /* 0x000f220000100800 */
[----:B------:R-:W-:-:S02]  /*5ad60*/  IMAD R24, R24, 0x100, R4 ;  /* 0x0000010018187824 */ /* 0x000fc400078e0204 */
[----:B------:R-:W-:Y:S01]  /*5ad70*/  IMAD R4, R27, 0x100, R26 ;  /* 0x000001001b047824 */ /* 0x000fe200078e021a */
[----:B----4-:R-:W-:Y:S04]  /*5ad80*/  STL.64 [R1+0x4300], R22 ;  /* 0x0043001601007387 */ /* 0x010fe80000100a00 */
[----:B---3--:R0:W-:Y:S04]  /*5ad90*/  STL.64 [R1+0x42f8], R20 ;  /* 0x0042f81401007387 */ /* 0x0081e80000100a00 */
[----:B0-----:R-:W2:Y:S04]  /*5ada0*/  LDL.LU.64 R20, [R1+0x6a0] ;  /* 0x0006a00001147983 */ /* 0x001ea80000300a00 */
[----:B------:R-:W2:Y:S04]  /*5adb0*/  LDL.LU.64 R22, [R1+0x6a8] ;  /* 0x0006a80001167983 */ /* 0x000ea80000300a00 */
[----:B------:R0:W-:Y:S04]  /*5adc0*/  STL.64 [R1+0x4168], R16 ;  /* 0x0041681001007387 */ /* 0x0001e80000100a00 */
[----:B------:R1:W-:Y:S04]  /*5add0*/  STL.64 [R1+0x42b0], R18 ;  /* 0x0042b01201007387 */ /* 0x0003e80000100a00 */
[----:B------:R-:W3:Y:S04]  /*5ade0*/  LDL R26, [R1] ;  /* 0x00000000011a7983 */ /* 0x000ee80000100800 */
[----:B------:R-:W3:Y:S01]  /*5adf0*/  LDL R27, [R1+0x4] ;  /* 0x00000400011b7983 */ /* 0x000ee20000100800 */
[----:B------:R-:W-:Y:S01]  /*5ae00*/  F2FP.F16.E5M2.UNPACK_B R12, R24 ;  /* 0x00000018ff0c723e */ /* 0x000fe200020004ff */
[----:B------:R-:W-:-:S02]  /*5ae10*/  IMAD.MOV.U32 R25, RZ, RZ, R0 ;  /* 0x000000ffff197224 */ /* 0x000fc400078e0000 */
[----:B---3--:R-:W-:Y:S04]  /*5ae20*/  STL.64 [R1+0x41a8], R26 ;  /* 0x0041a81a01007387 */ /* 0x008fe80000100a00 */
[----:B------:R-:W3:Y:S04]  /*5ae30*/  LDL R24, [R1+0x8] ;  /* 0x0000080001187983 */ /* 0x000ee80000100800 */
[----:B------:R-:W4:Y:S04]  /*5ae40*/  LDL.LU R0, [R1+0x4308] ;  /* 0x0043080001007983 */ /* 0x000f280000300800 */
[----:B0-----:R-:W2:Y:S04]  /*5ae50*/  LDL.LU.64 R16, [R1+0x650] ;  /* 0x0006500001107983 */ /* 0x001ea80000300a00 */
[----:B-1----:R-:W2:Y:S04]  /*5ae60*/  LDL.LU.64 R18, [R1+0x658] ;  /* 0x0006580001127983 */ /* 0x002ea80000300a00 */
[----:B--2---:R-:W-:Y:S04]  /*5ae70*/  STL.64 [R1+0x42d0], R18 ;  /* 0x0042d01201007387 */ /* 0x004fe80000100a00 */
[----:B------:R0:W-:Y:S04]  /*5ae80*/  STL.64 [R1+0x42c8], R16 ;  /* 0x0042c81001007387 */ /* 0x0001e80000100a00 */
[----:B0-----:R-:W2:Y:S04]  /*5ae90*/  LDL.LU.64 R16, [R1+0x670] ;  /* 0x0006700001107983 */ /* 0x001ea80000300a00 */
[----:B------:R-:W2:Y:S01]  /*5aea0*/  LDL.LU.64 R18, [R1+0x678] ;  /* 0x0006780001127983 */ /* 0x000ea20000300a00 */
[----:B------:R-:W-:-:S03]  /*5aeb0*/  F2FP.F16.E5M2.UNPACK_B R13, R8 ;  /* 0x00000008ff0d723e */ /* 0x000fc600020004ff */
[----:B--2---:R-:W-:Y:S04]  /*5aec0*/  STL.64 [R1+0x42e8], R18 ;  /* 0x0042e81201007387 */ /* 0x004fe80000100a00 */
[----:B------:R0:W-:Y:S04]  /*5aed0*/  STL.64 [R1+0x42e0], R16 ;  /* 0x0042e01001007387 */ /* 0x0001e80000100a00 */
[----:B0-----:R-:W2:Y:S04]  /*5aee0*/  LDL.LU.64 R16, [R1+0x680] ;  /* 0x0006800001107983 */ /* 0x001ea80000300a00 */
[----:B------:R-:W2:Y:S04]  /*5aef0*/  LDL.LU.64 R18, [R1+0x688] ;  /* 0x0006880001127983 */ /* 0x000ea80000300a00 */
[----:B------:R-:W2:Y:S04]  /*5af00*/  LDL.LU.64 R8, [R1+0x630] ;  /* 0x0006300001087983 */ /* 0x000ea80000300a00 */
[----:B------:R-:W2:Y:S04]  /*5af10*/  LDL.LU.64 R10, [R1+0x638] ;  /* 0x00063800010a7983 */ /* 0x000ea80000300a00 */
[----:B------:R-:W2:Y:S01]  /*5af20*/  LDL.64 R26, [R1+0x10] ;  /* 0x00001000011a7983 */ /* 0x000ea20000100a00 */
[----:B------:R-:W-:-:S02]  /*5af30*/  F2FP.F16.E5M2.UNPACK_B R14, R5 ;  /* 0x00000005ff0e723e */ /* 0x000fc400020004ff */
[----:B------:R-:W-:-:S07]  /*5af40*/  F2FP.F16.E5M2.UNPACK_B R15, R4 ;  /* 0x00000004ff0f723e */ /* 0x000fce00020004ff */
[C---:B------:R-:W-:Y:S01]  /*5af50*/  HMMA.16816.F32 R4, R12.reuse, R6, R20 ;  /* 0x000000060c04723c */ /* 0x040fe20000001814 */
[----:B--2---:R-:W-:Y:S04]  /*5af60*/  STL.64 [R1+0x41d8], R26 ;  /* 0x0041d81a01007387 */ /* 0x004fe80000100a00 */
[----:B---3--:R0:W-:Y:S04]  /*5af70*/  STL.64 [R1+0x41d0], R24 ;  /* 0x0041d01801007387 */ /* 0x0081e80000100a00 */
[----:B0-----:R-:W2:Y:S04]  /*5af80*/  LDL.LU.64 R24, [R1+0x690] ;  /* 0x0006900001187983 */ /* 0x001ea80000300a00 */
[----:B------:R-:W2:Y:S04]  /*5af90*/  LDL.LU.64 R26, [R1+0x698] ;  /* 0x00069800011a7983 */ /* 0x000ea80000300a00 */
[----:B------:R-:W2:Y:S04]  /*5afa0*/  LDL.LU.64 R22, [R1+0x4300] ;  /* 0x0043000001167983 */ /* 0x000ea80000300a00 */
[----:B------:R-:W3:Y:S04]  /*5afb0*/  LDL.LU.64 R20, [R1+0x42f8] ;  /* 0x0042f80001147983 */ /* 0x000ee80000300a00 */
[----:B------:R0:W-:Y:S04]  /*5afc0*/  STL.64 [R1+0x6a0], R4 ;  /* 0x0006a00401007387 */ /* 0x0001e80000100a00 */
[----:B------:R1:W-:Y:S04]  /*5afd0*/  STL.64 [R1+0x6a8], R6 ;  /* 0x0006a80601007387 */ /* 0x0003e80000100a00 */
[----:B0-----:R-:W3:Y:S04]  /*5afe0*/  LDL.LU.64 R4, [R1+0x620] ;  /* 0x0006200001047983 */ /* 0x001ee80000300a00 */
[----:B-1----:R-:W3:Y:S01]  /*5aff0*/  LDL.LU.64 R6, [R1+0x628] ;  /* 0x0006280001067983 */ /* 0x002ee20000300a00 */
[----:B--2---:R-:W-:-:S15]  /*5b000*/  HMMA.16816.F32 R24, R12, R22, R24 ;  /* 0x000000160c18723c */ /* 0x004fde0000001818 */
[----:B------:R-:W-:-:S04]  /*5b010*/  NOP ;  /* 0x0000000000007918 */ /* 0x000fc80000000000 */
[----:B------:R-:W-:Y:S04]  /*5b020*/  STL.64 [R1+0x690], R24 ;  /* 0x0006901801007387 */ /* 0x000fe80000100a00 */
[----:B------:R0:W-:Y:S04]  /*5b030*/  STL.64 [R1+0x698], R26 ;  /* 0x0006981a01007387 */ /* 0x0001e80000100a00 */
[----:B0-----:R-:W2:Y:S01]  /*5b040*/  LDL R26, [R1+0x18] ;  /* 0x00001800011a7983 */ /* 0x001ea20000100800 */
[----:B---3--:R-:W-:Y:S01]  /*5b050*/  HMMA.16816.F32 R20, R12, R20, R16 ;  /* 0x000000140c14723c */ /* 0x008fe20000001810 */
[----:B----4-:R-:W-:-:S02]  /*5b060*/  IMAD.MOV.U32 R27, RZ, RZ, R0 ;  /* 0x000000ffff1b7224 */ /* 0x010fc400078e0000 */
[----:B------:R-:W3:Y:S04]  /*5b070*/  LDL.LU R0, [R1+0x42f0] ;  /* 0x0042f00001007983 */ /* 0x000ee80000300800 */
[----:B--2---:R0:W-:Y:S04]  /*5b080*/  STL.64 [R1+0x41f0], R26 ;  /* 0x0041f01a01007387 */ /* 0x0041e80000100a00 */
[----:B------:R-:W2:Y:S04]  /*5b090*/  LDL.LU.64 R24, [R1+0x660] ;  /* 0x0006600001187983 */ /* 0x000ea80000300a00 */
[----:B0-----:R-:W2:Y:S04]  /*5b0a0*/  LDL.LU.64 R26, [R1+0x668] ;  /* 0x00066800011a7983 */ /* 0x001ea80000300a00 */
[----:B------:R-:W4:Y:S04]  /*5b0b0*/  LDL.LU.64 R18, [R1+0x42e8] ;  /* 0x0042e80001127983 */ /* 0x000f280000300a00 */
[----:B------:R-:W4:Y:S04]  /*5b0c0*/  LDL.LU.64 R16, [R1+0x42e0] ;  /* 0x0042e00001107983 */ /* 0x000f280000300a00 */
        /* <DEDUP_REMOVED lines=8> */
[----:B0-----:R-:W4:Y:S04]  /*5b150*/  LDL.LU.64 R22, [R1+0x42c0] ;  /* 0x0042c00001167983 */ /* 0x001f280000300a00 */
[----:B------:R-:W2:Y:S02]  /*5b160*/  LDL.LU.64 R20, [R1+0x42b8] ;  /* 0x0042b80001147983 */ /* 0x000ea40000300a00 */
[----:B--2---:R-:W-:-:S15]  /*5b170*/  HMMA.16816.F32 R24, R12, R20, R24 ;  /* 0x000000140c18723c */ /* 0x004fde0000001818 */
[----:B------:R-:W-:-:S04]  /*5b180*/  NOP ;  /* 0x0000000000007918 */ /* 0x000fc80000000000 */
[----:B------:R0:W-:Y:S04]  /*5b190*/  STL.64 [R1+0x660], R24 ;  /* 0x0006601801007387 */ /* 0x0001e80000100a00 */
[----:B------:R-:W-:Y:S04]  /*5b1a0*/  STL.64 [R1+0x668], R26 ;  /* 0x0006681a01007387 */ /* 0x000fe80000100a00 */
[----:B0-----:R-:W2:Y:S04]  /*5b1b0*/  LDL R24, [R1+0x20] ;  /* 0x0000200001187983 */ /* 0x001ea80000100800 */
[----:B------:R-:W2:Y:S01]  /*5b1c0*/  LDL R25, [R1+0x24] ;  /* 0x0000240001197983 */ /* 0x000ea20000100800 */
[C---:B----4-:R-:W-:Y:S03]  /*5b1d0*/  HMMA.16816.F32 R20, R12.reuse, R22, R16 ;  /* 0x000000160c14723c */ /* 0x050fe60000001810 */
[----:B--2---:R0:W-:Y:S04]  /*5b1e0*/  STL.64 [R1+0x4208], R24 ;  /* 0x0042081801007387 */ /* 0x0041e80000100a00 */
[----:B0-----:R-:W2:Y:S04]  /*5b1f0*/  LDL.LU.64 R24, [R1+0x640] ;  /* 0x0006400001187983 */ /* 0x001ea80000300a00 */
[----:B------:R-:W2:Y:S04]  /*5b200*/  LDL.LU.64 R26, [R1+0x648] ;  /* 0x00064800011a7983 */ /* 0x000ea80000300a00 */
[----:B------:R-:W2:Y:S04]  /*5b210*/  LDL.LU.64 R18, [R1+0x42b0] ;  /* 0x0042b00001127983 */ /* 0x000ea80000300a00 */
[----:B------:R-:W-:Y:S04]  /*5b220*/  STL.64 [R1+0x650], R20 ;  /* 0x0006501401007387 */ /* 0x000fe80000100a00 */
[----:B------:R0:W-:Y:S04]  /*5b230*/  STL.64 [R1+0x658], R22 ;  /* 0x0006581601007387 */ /* 0x0001e80000100a00 */
[----:B0-----:R-:W4:Y:S04]  /*5b240*/  LDL.LU.64 R22, [R1+0x42a8] ;  /* 0x0042a80001167983 */ /* 0x001f280000300a00 */
[----:B------:R-:W3:Y:S01]  /*5b250*/  LDL.LU.64 R20, [R1+0x42a0] ;  /* 0x0042a00001147983 */ /* 0x000ee20000300a00 */
[C---:B--2---:R-:W-:Y:S03]  /*5b260*/  HMMA.16816.F32 R16, R12.reuse, R18, R24 ;  /* 0x000000120c10723c */ /* 0x044fe60000001818 */
[----:B------:R-:W2:Y:S05]  /*5b270*/  LDL R26, [R1+0x28] ;  /* 0x00002800011a7983 */ /* 0x000eaa0000100800 */
[C---:B---3--:R-:W-:Y:S08]  /*5b280*/  HMMA.16816.F32 R8, R12.reuse, R20, R8 ;  /* 0x000000140c08723c */ /* 0x048ff00000001808 */
[----:B----4-:R-:W-:Y:S01]  /*5b290*/  HMMA.16816.F32 R4, R12, R22, R4 ;  /* 0x000000160c04723c */ /* 0x010fe20000001804 */
[----:B------:R-:W-:-:S02]  /*5b2a0*/  IMAD.MOV.U32 R27, RZ, RZ, R0 ;  /* 0x000000ffff1b7224 */ /* 0x000fc400078e0000 */
[----:B------:R-:W-:Y:S04]  /*5b2b0*/  STL.64 [R1+0x640], R16 ;  /* 0x0006401001007387 */ /* 0x000fe80000100a00 */
[----:B------:R-:W-:Y:S04]  /*5b2c0*/  STL.64 [R1+0x648], R18 ;  /* 0x0006481201007387 */ /* 0x000fe80000100a00 */
[----:B------:R-:W-:Y:S04]  /*5b2d0*/  STL.64 [R1+0x630], R8 ;  /* 0x0006300801007387 */ /* 0x000fe80000100a00 */
[----:B------:R-:W-:Y:S04]  /*5b2e0*/  STL.64 [R1+0x638], R10 ;  /* 0x0006380a01007387 */ /* 0x000fe80000100a00 */
[----:B------:R-:W3:Y:S04]  /*5b2f0*/  LDL.LU R0, [R1+0x429c] ;  /* 0x00429c0001007983 */ /* 0x000ee80000300800 */
[----:B--2---:R0:W-:Y:S04]  /*5b300*/  STL.64 [R1+0x4220], R26 ;  /* 0x0042201a01007387 */ /* 0x0041e80000100a00 */
[----:B------:R-:W2:Y:S04]  /*5b310*/  LDL R24, [R1+0x30] ;  /* 0x0000300001187983 */ /* 0x000ea80000100800 */
[----:B------:R-:W-:Y:S04]  /*5b320*/  STL.64 [R1+0x620], R4 ;  /* 0x0006200401007387 */ /* 0x000fe80000100a00 */
[----:B------:R-:W-:Y:S04]  /*5b330*/  STL.64 [R1+0x628], R6 ;  /* 0x0006280601007387 */ /* 0x000fe80000100a00 */
[----:B------:R-:W2:Y:S04]  /*5b340*/  LDL R25, [R1+0x34] ;  /* 0x0000340001197983 */ /* 0x000ea80000100800 */
[----:B0-----:R-:W4:Y:S04]  /*5b350*/  LDL R26, [R1+0x38] ;  /* 0x00003800011a7983 */ /* 0x001f280000100800 */
[----:B------:R-:W4:Y:S04]  /*5b360*/  LDL R27, [R1+0x3c] ;  /* 0x00003c00011b7983 */ /* 0x000f280000100800 */
[----:B--2---:R3:W-:Y:S02]  /*5b370*/  STL.64 [R1+0x4238], R24 ;  /* 0x0042381801007387 */ /* 0x0047e40000100a00 */
[----:B---3--:R-:W-:-:S02]  /*5b380*/  IMAD.MOV.U32 R24, RZ, RZ, R0 ;  /* 0x000000ffff187224 */ /* 0x008fc400078e0000 */
[----:B------:R-:W2:Y:S04]  /*5b390*/  LDL.LU R0, [R1+0x4298] ;  /* 0x0042980001007983 */ /* 0x000ea80000300800 */
[----:B------:R-:W3:Y:S04]  /*5b3a0*/  LDL R25, [R1+0x44] ;  /* 0x0000440001197983 */ /* 0x000ee80000100800 */
[----:B----4-:R0:W-:Y:S04]  /*5b3b0*/  STL.64 [R1+0x4250], R26 ;  /* 0x0042501a01007387 */ /* 0x0101e80000100a00 */
[----:B0-----:R-:W4:Y:S04]  /*5b3c0*/  LDL R26, [R1+0x48] ;  /* 0x00004800011a7983 */ /* 0x001f280000100800 */
[----:B------:R-:W4:Y:S04]  /*5b3d0*/  LDL R27, [R1+0x4c] ;  /* 0x00004c00011b7983 */ /* 0x000f280000100800 */
[----:B---3--:R0:W-:Y:S04]  /*5b3e0*/  STL.64 [R1+0x4268], R24 ;  /* 0x0042681801007387 */ /* 0x0081e80000100a00 */
[----:B0-----:R-:W3:Y:S04]  /*5b3f0*/  LDL R24, [R1+0x50] ;  /* 0x0000500001187983 */ /* 0x001ee80000100800 */
[----:B----4-:R-:W-:Y:S04]  /*5b400*/  STL.64 [R1+0x4280], R26 ;  /* 0x0042801a01007387 */ /* 0x010fe80000100a00 */
[----:B------:R-:W4:Y:S04]  /*5b410*/  LDL.LU.64 R20, [R1+0x570] ;  /* 0x0005700001147983 */ /* 0x000f280000300a00 */
[----:B------:R-:W2:Y:S04]  /*5b420*/  LDL.LU.64 R22, [R1+0x578] ;  /* 0x0005780001167983 */ /* 0x000ea80000300a00 */
[----:B--2---:R-:W-:Y:S04]  /*5b430*/  STL.64 [R1+0x41b8], R22 ;  /* 0x0041b81601007387 */ /* 0x004fe80000100a00 */
[----:B----4-:R0:W-:Y:S04]  /*5b440*/  STL.64 [R1+0x41b0], R20 ;  /* 0x0041b01401007387 */ /* 0x0101e80000100a00 */
[----:B0-----:R-:W2:Y:S04]  /*5b450*/  LDL.LU.64 R20, [R1+0x580] ;  /* 0x0005800001147983 */ /* 0x001ea80000300a00 */
[----:B------:R-:W4:Y:S04]  /*5b460*/  LDL.LU.64 R22, [R1+0x588] ;  /* 0x0005880001167983 */ /* 0x000f280000300a00 */
[----:B----4-:R-:W-:Y:S04]  /*5b470*/  STL.64 [R1+0x41c8], R22 ;  /* 0x0041c81601007387 */ /* 0x010fe80000100a00 */
[----:B--2---:R0:W-:Y:S04]  /*5b480*/  STL.64 [R1+0x41c0], R20 ;  /* 0x0041c01401007387 */ /* 0x0041e80000100a00 */
        /* <DEDUP_REMOVED lines=29> */
[----:B------:R-:W4:Y:S01]  /*5b660*/  LDL.LU.64 R22, [R1+0x608] ;  /* 0x0006080001167983 */ /* 0x000f220000300a00 */
[----:B------:R-:W-:-:S03]  /*5b670*/  IMAD.MOV.U32 R25, RZ, RZ, R0 ;  /* 0x000000ffff197224 */ /* 0x000fc600078e0000 */
[----:B----4-:R-:W-:Y:S04]  /*5b680*/  STL.64 [R1+0x4290], R22 ;  /* 0x0042901601007387 */ /* 0x010fe80000100a00 */
[----:B--2---:R0:W-:Y:S04]  /*5b690*/  STL.64 [R1+0x4288], R20 ;  /* 0x0042881401007387 */ /* 0x0041e80000100a00 */
[----:B0-----:R-:W3:Y:S04]  /*5b6a0*/  LDL.LU.64 R20, [R1+0x610] ;  /* 0x0006100001147983 */ /* 0x001ee80000300a00 */
[----:B------:R-:W3:Y:S04]  /*5b6b0*/  LDL.LU.64 R22, [R1+0x618] ;  /* 0x0006180001167983 */ /* 0x000ee80000300a00 */
[----:B------:R-:W2:Y:S04]  /*5b6c0*/  LDL.LU.64 R16, [R1+0x560] ;  /* 0x0005600001107983 */ /* 0x000ea80000300a00 */
[----:B------:R-:W2:Y:S04]  /*5b6d0*/  LDL.LU.64 R18, [R1+0x568] ;  /* 0x0005680001127983 */ /* 0x000ea80000300a00 */
[----:B------:R-:W4:Y:S04]  /*5b6e0*/  LDL.LU.64 R8, [R1+0x550] ;  /* 0x0005500001087983 */ /* 0x000f280000300a00 */
[----:B------:R-:W4:Y:S04]  /*5b6f0*/  LDL.LU.64 R10, [R1+0x558] ;  /* 0x00055800010a7983 */ /* 0x000f280000300a00 */
[----:B------:R-:W2:Y:S04]  /*5b700*/  LDL.LU.64 R4, [R1+0x540] ;  /* 0x0005400001047983 */ /* 0x000ea80000300a00 */
[----:B------:R-:W2:Y:S01]  /*5b710*/  LDL.LU.64 R6, [R1+0x548] ;  /* 0x0005480001067983 */ /* 0x000ea20000300a00 */
[----:B---3--:R-:W-:Y:S03]  /*5b720*/  HMMA.16816.F32 R24, R12, R24, R20 ;  /* 0x000000180c18723c */ /* 0x008fe60000001814 */
[----:B------:R-:W3:Y:S04]  /*5b730*/  LDL.LU.64 R22, [R1+0x4290] ;  /* 0x0042900001167983 */ /* 0x000ee80000300a00 */
[----:B------:R-:W3:-:S12]  /*5b740*/  LDL.LU.64 R20, [R1+0x4288] ;  /* 0x0042880001147983 */ /* 0x000ed80000300a00 */
[----:B------:R-:W-:Y:S04]  /*5b750*/  STL.64 [R1+0x610], R24 ;  /* 0x0006101801007387 */ /* 0x000fe80000100a00 */
[----:B------:R0:W-:Y:S04]  /*5b760*/  STL.64 [R1+0x618], R26 ;  /* 0x0006181a01007387 */ /* 0x0001e80000100a00 */
[----:B0-----:R-:W3:Y:S02]  /*5b770*/  LDL.LU.64 R26, [R1+0x4280] ;  /* 0x00428000011a7983 */ /* 0x001ee40000300a00 */
[----:B---3--:R-:W-:Y:S02]  /*5b780*/  HMMA.16816.F32 R24, R12, R26, R20 ;  /* 0x0000001a0c18723c */ /* 0x008fe40000001814 */
[----:B------:R-:W3:Y:S04]  /*5b790*/  LDL.LU.64 R22, [R1+0x4278] ;  /* 0x0042780001167983 */ /* 0x000ee80000300a00 */
[----:B------:R-:W3:-:S13]  /*5b7a0*/  LDL.LU.64 R20, [R1+0x4270] ;  /* 0x0042700001147983 */ /* 0x000eda0000300a00 */
[----:B------:R0:W-:Y:S04]  /*5b7b0*/  STL.64 [R1+0x600], R24 ;  /* 0x0006001801007387 */ /* 0x0001e80000100a00 */
[----:B------:R3:W-:Y:S04]  /*5b7c0*/  STL.64 [R1+0x608], R26 ;  /* 0x0006081a01007387 */ /* 0x0007e80000100a00 */
[----:B0-----:R-:W3:Y:S02]  /*5b7d0*/  LDL.LU.64 R24, [R1+0x4268] ;  /* 0x0042680001187983 */ /* 0x001ee40000300a00 */
[----:B---3--:R-:W-:Y:S02]  /*5b7e0*/  HMMA.16816.F32 R24, R12, R24, R20 ;  /* 0x000000180c18723c */ /* 0x008fe40000001814 */
[----:B------:R-:W3:Y:S04]  /*5b7f0*/  LDL.LU.64 R22, [R1+0x4260] ;  /* 0x0042600001167983 */ /* 0x000ee80000300a00 */
[----:B------:R-:W3:-:S13]  /*5b800*/  LDL.LU.64 R20, [R1+0x4258] ;  /* 0x0042580001147983 */ /* 0x000eda0000300a00 */
        /* <DEDUP_REMOVED lines=30> */
[----:B------:R-:W-:Y:S04]  /*5b9f0*/  STL.64 [R1+0x5a0], R24 ;  /* 0x0005a01801007387 */ /* 0x000fe80000100a00 */
[----:B------:R0:W-:Y:S04]  /*5ba00*/  STL.64 [R1+0x5a8], R26 ;  /* 0x0005a81a01007387 */ /* 0x0001e80000100a00 */
[----:B0-----:R-:W3:Y:S04]  /*5ba10*/  LDL.LU.64 R26, [R1+0x41d8] ;  /* 0x0041d800011a7983 */ /* 0x001ee80000300a00 */
[----:B------:R-:W2:Y:S01]  /*5ba20*/  LDL.LU.64 R24, [R1+0x41d0] ;  /* 0x0041d00001187983 */ /* 0x000ea20000300a00 */
[----:B---3--:R-:W-:-:S15]  /*5ba30*/  HMMA.16816.F32 R20, R12, R26, R20 ;  /* 0x0000001a0c14723c */ /* 0x008fde0000001814 */
[----:B------:R-:W-:-:S04]  /*5ba40*/  NOP ;  /* 0x0000000000007918 */ /* 0x000fc80000000000 */
[----:B------:R-:W-:Y:S04]  /*5ba50*/  STL.64 [R1+0x590], R20 ;  /* 0x0005901401007387 */ /* 0x000fe80000100a00 */
[----:B------:R0:W-:Y:S04]  /*5ba60*/  STL.64 [R1+0x598], R22 ;  /* 0x0005981601007387 */ /* 0x0001e80000100a00 */
[----:B0-----:R-:W2:Y:S04]  /*5ba70*/  LDL.LU.64 R22, [R1+0x41c8] ;  /* 0x0041c80001167983 */ /* 0x001ea80000300a00 */
[----:B------:R-:W2:Y:S01]  /*5ba80*/  LDL.LU.64 R20, [R1+0x41c0] ;  /* 0x0041c00001147983 */ /* 0x000ea20000300a00 */
[----:B------:R-:W-:-:S05]  /*5ba90*/  IMAD.MOV.U32 R0, RZ, RZ, R27 ;  /* 0x000000ffff007224 */ /* 0x000fca00078e001b */
[----:B------:R0:W-:Y:S04]  /*5baa0*/  STL [R1+0x4100], R0 ;  /* 0x0041000001007387 */ /* 0x0001e80000100800 */
[----:B0-----:R-:W3:Y:S01]  /*5bab0*/  LDL.LU R0, [R1+0x102c] ;  /* 0x00102c0001007983 */ /* 0x001ee20000300800 */
[----:B--2---:R-:W-:Y:S03]  /*5bac0*/  HMMA.16816.F32 R24, R12, R24, R20 ;  /* 0x000000180c18723c */ /* 0x004fe60000001814 */
[----:B------:R-:W2:Y:S04]  /*5bad0*/  LDL.LU.64 R22, [R1+0x41b8] ;  /* 0x0041b80001167983 */ /* 0x000ea80000300a00 */
[----:B------:R-:W2:-:S12]  /*5bae0*/  LDL.LU.64 R20, [R1+0x41b0] ;  /* 0x0041b00001147983 */ /* 0x000e980000300a00 */
[----:B------:R-:W-:Y:S04]  /*5baf0*/  STL.64 [R1+0x580], R24 ;  /* 0x0005801801007387 */ /* 0x000fe80000100a00 */
[----:B------:R0:W-:Y:S04]  /*5bb00*/  STL.64 [R1+0x588], R26 ;  /* 0x0005881a01007387 */ /* 0x0001e80000100a00 */
[----:B0-----:R-:W2:Y:S02]  /*5bb10*/  LDL.LU.64 R26, [R1+0x41a8] ;  /* 0x0041a800011a7983 */ /* 0x001ea40000300a00 */
[----:B--2---:R-:W-:Y:S02]  /*5bb20*/  HMMA.16816.F32 R24, R12, R26, R20 ;  /* 0x0000001a0c18723c */ /* 0x004fe40000001814 */
[----:B------:R-:W2:Y:S04]  /*5bb30*/  LDL.LU.64 R22, [R1+0x41a0] ;  /* 0x0041a00001167983 */ /* 0x000ea80000300a00 */
[----:B------:R-:W2:-:S13]  /*5bb40*/  LDL.LU.64 R20, [R1+0x4198] ;  /* 0x0041980001147983 */ /* 0x000e9a0000300a00 */
[----:B------:R-:W-:Y:S04]  /*5bb50*/  STL.64 [R1+0x570], R24 ;  /* 0x0005701801007387 */ /* 0x000fe80000100a00 */
[----:B------:R0:W-:Y:S04]  /*5bb60*/  STL.64 [R1+0x578], R26 ;  /* 0x0005781a01007387 */ /* 0x0001e80000100a00 */
[----:B0-----:R-:W4:Y:S01]  /*5bb70*/  LDL.LU.64 R26, [R1+0x4190] ;  /* 0x00419000011a7983 */ /* 0x001f220000300a00 */
[----:B------:R-:W-:Y:S03]  /*5bb80*/  HMMA.16816.F32 R16, R12, R28, R16 ;  /* 0x0000001c0c10723c */ /* 0x000fe60000001810 */
[----:B------:R-:W2:-:S15]  /*5bb90*/  LDL.LU.64 R24, [R1+0x4188] ;  /* 0x0041880001187983 */ /* 0x000e9e0000300a00 */
[----:B------:R-:W-:Y:S01]  /*5bba0*/  NOP ;  /* 0x0000000000007918 */ /* 0x000fe20000000000 */
[----:B------:R0:W-:Y:S04]  /*5bbb0*/  STL.64 [R1+0x560], R16 ;  /* 0x0005601001007387 */ /* 0x0001e80000100a00 */
[----:B------:R1:W-:Y:S04]  /*5bbc0*/  STL.64 [R1+0x568], R18 ;  /* 0x0005681201007387 */ /* 0x0003e80000100a00 */
[----:B0-----:R-:W3:Y:S01]  /*5bbd0*/  LDL.LU.64 R16, [R1+0x520] ;  /* 0x0005200001107983 */ /* 0x001ee20000300a00 */
[----:B----4-:R-:W-:-:S15]  /*5bbe0*/  HMMA.16816.F32 R8, R12, R26, R8 ;  /* 0x0000001a0c08723c */ /* 0x010fde0000001808 */
[----:B------:R-:W-:-:S04]  /*5bbf0*/  NOP ;  /* 0x0000000000007918 */ /* 0x000fc80000000000 */
[----:B------:R-:W-:Y:S04]  /*5bc00*/  STL.64 [R1+0x550], R8 ;  /* 0x0005500801007387 */ /* 0x000fe80000100a00 */
[----:B------:R-:W-:Y:S04]  /*5bc10*/  STL.64 [R1+0x558], R10 ;  /* 0x0005580a01007387 */ /* 0x000fe80000100a00 */
[----:B-1----:R-:W4:Y:S01]  /*5bc20*/  LDL.LU.64 R18, [R1+0x528] ;  /* 0x0005280001127983 */ /* 0x002f220000300a00 */
[----:B--2---:R-:W-:-:S15]  /*5bc30*/  HMMA.16816.F32 R4, R12, R24, R4 ;  /* 0x000000180c04723c */ /* 0x004fde0000001804 */
[----:B------:R-:W-:-:S04]  /*5bc40*/  NOP ;  /* 0x0000000000007918 */ /* 0x000fc80000000000 */
[----:B------:R-:W-:Y:S04]  /*5bc50*/  STL.64 [R1+0x540], R4 ;  /* 0x0005400401007387 */ /* 0x000fe80000100a00 */
[----:B------:R-:W-:Y:S04]  /*5bc60*/  STL.64 [R1+0x548], R6 ;  /* 0x0005480601007387 */ /* 0x000fe80000100a00 */
[----:B----4-:R-:W-:Y:S04]  /*5bc70*/  STL.64 [R1+0x4180], R18 ;  /* 0x0041801201007387 */ /* 0x010fe80000100a00 */
[----:B---3--:R0:W-:Y:S04]  /*5bc80*/  STL.64 [R1+0x4178], R16 ;  /* 0x0041781001007387 */ /* 0x0081e80000100a00 */
[----:B0-----:R-:W2:Y:S04]  /*5bc90*/  LDL.LU.64 R16, [R1+0x530] ;  /* 0x0005300001107983 */ /* 0x001ea80000300a00 */
[----:B------:R-:W2:Y:S04]  /*5bca0*/  LDL.LU.64 R18, [R1+0x538] ;  /* 0x0005380001127983 */ /* 0x000ea80000300a00 */
[----:B------:R-:W3:Y:S04]  /*5bcb0*/  LDL.LU.64 R4, [R1+0x500] ;  /* 0x0005000001047983 */ /* 0x000ee80000300a00 */
[----:B------:R-:W4:Y:S04]  /*5bcc0*/  LDL.LU.64 R6, [R1+0x508] ;  /* 0x0005080001067983 */ /* 0x000f280000300a00 */
[----:B----4-:R-:W-:Y:S04]  /*5bcd0*/  STL.64 [R1+0x4160], R6 ;  /* 0x0041600601007387 */ /* 0x010fe80000100a00 */
[----:B---3--:R0:W-:Y:S04]  /*5bce0*/  STL.64 [R1+0x4158], R4 ;  /* 0x0041580401007387 */ /* 0x0081e80000100a00 */
[----:B0-----:R-:W3:Y:S04]  /*5bcf0*/  LDL.LU.64 R4, [R1+0x510] ;  /* 0x0005100001047983 */ /* 0x001ee80000300a00 */
[----:B------:R-:W3:Y:S04]  /*5bd00*/  LDL.LU.64 R6, [R1+0x518] ;  /* 0x0005180001067983 */ /* 0x000ee80000300a00 */
[----:B------:R-:W4:Y:S04]  /*5bd10*/  LDL.LU.64 R8, [R1+0x4e0] ;  /* 0x0004e00001087983 */ /* 0x000f280000300a00 */
[----:B------:R-:W2:Y:S04]  /*5bd20*/  LDL.LU.64 R10, [R1+0x4e8] ;  /* 0x0004e800010a7983 */ /* 0x000ea80000300a00 */
[----:B--2---:R-:W-:Y:S04]  /*5bd30*/  STL.64 [R1+0x4140], R10 ;  /* 0x0041400a01007387 */ /* 0x004fe80000100a00 */
[----:B----4-:R0:W-:Y:S04]  /*5bd40*/  STL.64 [R1+0x4138], R8 ;  /* 0x0041380801007387 */ /* 0x0101e80000100a00 */
[----:B0-----:R-:W2:Y:S04]  /*5bd50*/  LDL.LU.64 R8, [R1+0x4f0] ;  /* 0x0004f00001087983 */ /* 0x001ea80000300a00 */
[----:B------:R-:W2:Y:S04]  /*5bd60*/  LDL.LU.64 R10, [R1+0x4f8] ;  /* 0x0004f800010a7983 */ /* 0x000ea80000300a00 */
[----:B------:R0:W-:Y:S04]  /*5bd70*/  STL.64 [R1+0x3fa8], R26 ;  /* 0x003fa81a01007387 */ /* 0x0001e80000100a00 */
[----:B0-----:R-:W4:Y:S04]  /*5bd80*/  LDL.LU R26, [R1+0x1014] ;  /* 0x00101400011a7983 */ /* 0x001f280000300800 */
[----:B------:R-:W4:Y:S04]  /*5bd90*/  LDL.LU R27, [R1+0x1030] ;  /* 0x00103000011b7983 */ /* 0x000f280000300800 */
[----:B------:R0:W-:Y:S04]  /*5bda0*/  STL.64 [R1+0x3fa0], R24 ;  /* 0x003fa01801007387 */ /* 0x0001e80000100a00 */
[----:B0-----:R-:W2:Y:S04]  /*5bdb0*/  LDL.LU R25, [R1+0x101c] ;  /* 0x00101c0001197983 */ /* 0x001ea80000300800 */
[----:B------:R-:W2:Y:S04]  /*5bdc0*/  LDL.LU R24, [R1+0x1024] ;  /* 0x0010240001187983 */ /* 0x000ea80000300800 */
[----:B----4-:R-:W-:Y:S04]  /*5bdd0*/  STL.64 [R1+0x4110], R26 ;  /* 0x0041101a01007387 */ /* 0x010fe80000100a00 */
[----:B--2---:R0:W-:Y:S04]  /*5bde0*/  STL.64 [R1+0x4108], R24 ;  /* 0x0041081801007387 */ /* 0x0041e80000100a00 */
[----:B0-----:R-:W2:Y:S04]  /*5bdf0*/  LDL.LU.64 R24, [R1+0x4c0] ;  /* 0x0004c00001187983 */ /* 0x001ea80000300a00 */
[----:B------:R-:W4:Y:S01]  /*5be00*/  LDL.LU.64 R26, [R1+0x4c8] ;  /* 0x0004c800011a7983 */ /* 0x000f220000300a00 */
[C---:B------:R-:W-:Y:S03]  /*5be10*/  HMMA.16816.F32 R16, R12.reuse, R22, R16 ;  /* 0x000000160c10723c */ /* 0x040fe60000001810 */
[----:B----4-:R-:W-:Y:S04]  /*5be20*/  STL.64 [R1+0x4120], R26 ;  /* 0x0041201a01007387 */ /* 0x010fe80000100a00 */
[----:B--2---:R0:W-:Y:S04]  /*5be30*/  STL.64 [R1+0x4118], R24 ;  /* 0x0041181801007387 */ /* 0x0041e80000100a00 */
[----:B0-----:R-:W2:Y:S04]  /*5be40*/  LDL.LU.64 R24, [R1+0x4d0] ;  /* 0x0004d00001187983 */ /* 0x001ea80000300a00 */
[----:B------:R-:W2:Y:S04]  /*5be50*/  LDL.LU.64 R26, [R1+0x4d8] ;  /* 0x0004d800011a7983 */ /* 0x000ea80000300a00 */
[----:B------:R-:W-:Y:S04]  /*5be60*/  STL.64 [R1+0x530], R16 ;  /* 0x0005301001007387 */ /* 0x000fe80000100a00 */
[----:B------:R0:W-:Y:S04]  /*5be70*/  STL.64 [R1+0x538], R18 ;  /* 0x0005381201007387 */ /* 0x0001e80000100a00 */
[----:B0-----:R-:W4:Y:S04]  /*5be80*/  LDL.LU.64 R18, [R1+0x4180] ;  /* 0x0041800001127983 */ /* 0x001f280000300a00 */
[----:B------:R-:W4:Y:S02]  /*5be90*/  LDL.LU.64 R16, [R1+0x4178] ;  /* 0x0041780001107983 */ /* 0x000f240000300a00 */
[----:B----4-:R-:W-:-:S15]  /*5bea0*/  HMMA.16816.F32 R16, R12, R20, R16 ;  /* 0x000000140c10723c */ /* 0x010fde0000001810 */
[----:B------:R-:W-:-:S04]  /*5beb0*/  NOP ;  /* 0x0000000000007918 */ /* 0x000fc80000000000 */
        /* <DEDUP_REMOVED lines=36> */
[----:B0-----:R-:W2:Y:S01]  /*5c100*/  LDL.LU R5, [R1+0x1018] ;  /* 0x0010180001057983 */ /* 0x001ea20000300800 */
[----:B---3--:R-:W-:-:S15]  /*5c110*/  HMMA.16816.F32 R24, R12, R8, R24 ;  /* 0x000000080c18723c */ /* 0x008fde0000001818 */
[----:B------:R-:W-:-:S04]  /*5c120*/  NOP ;  /* 0x0000000000007918 */ /* 0x000fc80000000000 */
[----:B------:R-:W-:Y:S04]  /*5c130*/  STL.64 [R1+0x4d0], R24 ;  /* 0x0004d01801007387 */ /* 0x000fe80000100a00 */
[----:B------:R0:W-:Y:S04]  /*5c140*/  STL.64 [R1+0x4d8], R26 ;  /* 0x0004d81a01007387 */ /* 0x0001e80000100a00 */
[----:B0-----:R-:W2:Y:S04]  /*5c150*/  LDL.LU.64 R26, [R1+0x4120] ;  /* 0x00412000011a7983 */ /* 0x001ea80000300a00 */
[----:B------:R-:W2:Y:S02]  /*5c160*/  LDL.LU.64 R24, [R1+0x4118] ;  /* 0x0041180001187983 */ /* 0x000ea40000300a00 */
[----:B--2---:R-:W-:-:S15]  /*5c170*/  HMMA.16816.F32 R24, R12, R10, R24 ;  /* 0x0000000a0c18723c */ /* 0x004fde0000001818 */
[----:B------:R-:W-:-:S04]  /*5c180*/  NOP ;  /* 0x0000000000007918 */ /* 0x000fc80000000000 */
[----:B------:R-:W-:Y:S04]  /*5c190*/  STL.64 [R1+0x4c0], R24 ;  /* 0x0004c01801007387 */ /* 0x000fe80000100a00 */
[----:B------:R0:W-:Y:S04]  /*5c1a0*/  STL.64 [R1+0x4c8], R26 ;  /* 0x0004c81a01007387 */ /* 0x0001e80000100a00 */
[----:B0-----:R-:W2:Y:S04]  /*5c1b0*/  LDL.LU.64 R26, [R1+0x4110] ;  /* 0x00411000011a7983 */ /* 0x001ea80000300a00 */
[----:B------:R-:W3:Y:S04]  /*5c1c0*/  LDL.LU.64 R24, [R1+0x4108] ;  /* 0x0041080001187983 */ /* 0x000ee80000300a00 */
[----:B------:R-:W-:Y:S04]  /*5c1d0*/  STL.64 [R1+0x3f48], R10 ;  /* 0x003f480a01007387 */ /* 0x000fe80000100a00 */
[----:B------:R4:W-:Y:S02]  /*5c1e0*/  STL.64 [R1+0x3f40], R8 ;  /* 0x003f400801007387 */ /* 0x0009e40000100a00 */
[----:B----4-:R-:W-:Y:S01]  /*5c1f0*/  HMMA.16816.F32 R8, R12, R16, R20 ;  /* 0x000000100c08723c */ /* 0x010fe20000001814 */
[----:B---3--:R-:W-:-:S02]  /*5c200*/  IMAD R25, R25, 0x100, R6 ;  /* 0x0000010019197824 */ /* 0x008fc400078e0206 */
[----:B------:R-:W3:-:S15]  /*5c210*/  LDL.LU R6, [R1+0x90] ;  /* 0x0000900001067983 */ /* 0x000ede0000300800 */
[----:B------:R-:W-:Y:S01]  /*5c220*/  NOP ;  /* 0x0000000000007918 */ /* 0x000fe20000000000 */
[----:B------:R-:W-:Y:S01]  /*5c230*/  STL.64 [R1+0x480], R8 ;  /* 0x0004800801007387 */ /* 0x000fe20000100a00 */
[----:B------:R-:W-:-:S03]  /*5c240*/  IMAD R24, R24, 0x100, R7 ;  /* 0x0000010018187824 */ /* 0x000fc600078e0207 */
[----:B------:R-:W-:Y:S04]  /*5c250*/  STL.64 [R1+0x488], R10 ;  /* 0x0004880a01007387 */ /* 0x000fe80000100a00 */
[----:B------:R-:W3:Y:S01]  /*5c260*/  LDL.LU R7, [R1+0x94] ;  /* 0x0000940001077983 */ /* 0x000ee20000300800 */
[----:B--2---:R-:W-:-:S03]  /*5c270*/  IMAD R26, R26, 0x100, R5 ;  /* 0x000001001a1a7824 */ /* 0x004fc600078e0205 */
[----:B------:R-:W2:Y:S04]  /*5c280*/  LDL.LU R4, [R1+0x98] ;  /* 0x0000980001047983 */ /* 0x000ea80000300800 */
[----:B------:R-:W2:Y:S04]  /*5c290*/  LDL.LU R5, [R1+0x9c] ;  /* 0x00009c0001057983 */ /* 0x000ea80000300800 */
[----:B------:R-:W4:Y:S04]  /*5c2a0*/  LDL.LU R22, [R1+0x60] ;  /* 0x0000600001167983 */ /* 0x000f280000300800 */
[----:B------:R-:W4:Y:S04]  /*5c2b0*/  LDL.LU R23, [R1+0x64] ;  /* 0x0000640001177983 */ /* 0x000f280000300800 */
[----:B------:R-:W2:Y:S04]  /*5c2c0*/  LDL.LU R20, [R1+0x68] ;  /* 0x0000680001147983 */ /* 0x000ea80000300800 */
[----:B------:R-:W2:Y:S04]  /*5c2d0*/  LDL.LU R21, [R1+0x6c] ;  /* 0x00006c0001157983 */ /* 0x000ea80000300800 */
[----:B----4-:R0:W-:Y:S04]  /*5c2e0*/  STL.64 [R1+0x40d0], R22 ;  /* 0x0040d01601007387 */ /* 0x0101e80000100a00 */
[----:B0-----:R-:W4:Y:S04]  /*5c2f0*/  LDL.LU R22, [R1+0x78] ;  /* 0x0000780001167983 */ /* 0x001f280000300800 */
[----:B------:R-:W4:Y:S04]  /*5c300*/  LDL.LU R23, [R1+0x7c] ;  /* 0x00007c0001177983 */ /* 0x000f280000300800 */
[----:B--2---:R0:W-:Y:S04]  /*5c310*/  STL.64 [R1+0x40c8], R20 ;  /* 0x0040c81401007387 */ /* 0x0041e80000100a00 */
[----:B0-----:R-:W2:Y:S04]  /*5c320*/  LDL.LU R20, [R1+0x80] ;  /* 0x0000800001147983 */ /* 0x001ea80000300800 */
[----:B------:R-:W2:Y:S04]  /*5c330*/  LDL.LU R21, [R1+0x84] ;  /* 0x0000840001157983 */ /* 0x000ea80000300800 */
[----:B----4-:R0:W-:Y:S04]  /*5c340*/  STL.64 [R1+0x40e8], R22 ;  /* 0x0040e81601007387 */ /* 0x0101e80000100a00 */
[----:B0-----:R-:W4:Y:S04]  /*5c350*/  LDL.LU R22, [R1+0x88] ;  /* 0x0000880001167983 */ /* 0x001f280000300800 */
[----:B------:R-:W4:Y:S04]  /*5c360*/  LDL.LU R23, [R1+0x8c] ;  /* 0x00008c0001177983 */ /* 0x000f280000300800 */
[----:B------:R-:W3:Y:S04]  /*5c370*/  LDL.LU.64 R8, [R1+0x450] ;  /* 0x0004500001087983 */ /* 0x000ee80000300a00 */
[----:B------:R-:W3:Y:S04]  /*5c380*/  LDL.LU.64 R10, [R1+0x458] ;  /* 0x00045800010a7983 */ /* 0x000ee80000300a00 */
[----:B--2---:R-:W-:Y:S04]  /*5c390*/  STL.64 [R1+0x40e0], R20 ;  /* 0x0040e01401007387 */ /* 0x004fe80000100a00 */
[----:B------:R0:W-:Y:S04]  /*5c3a0*/  STL.64 [R1+0x3f88], R18 ;  /* 0x003f881201007387 */ /* 0x0001e80000100a00 */
[----:B0-----:R-:W2:Y:S04]  /*5c3b0*/  LDL.LU R18, [R1+0x70] ;  /* 0x0000700001127983 */ /* 0x001ea80000300800 */
[----:B------:R-:W2:Y:S04]  /*5c3c0*/  LDL.LU R19, [R1+0x74] ;  /* 0x0000740001137983 */ /* 0x000ea80000300800 */
[----:B------:R0:W-:Y:S01]  /*5c3d0*/  STL.64 [R1+0x3f80], R16 ;  /* 0x003f801001007387 */ /* 0x0001e20000100a00 */
[----:B------:R-:W-:Y:S01]  /*5c3e0*/  F2FP.F16.E5M2.UNPACK_B R12, R26 ;  /* 0x0000001aff0c723e */ /* 0x000fe200020004ff */
[----:B------:R-:W-:-:S02]  /*5c3f0*/  IMAD R0, R0, 0x100, R27 ;  /* 0x0000010000007824 */ /* 0x000fc400078e021b */
[----:B--2---:R1:W-:Y:S04]  /*5c400*/  STL.64 [R1+0x40d8], R18 ;  /* 0x0040d81201007387 */ /* 0x0043e80000100a00 */
[----:B0-----:R-:W2:Y:S04]  /*5c410*/  LDL.LU.64 R16, [R1+0x470] ;  /* 0x0004700001107983 */ /* 0x001ea80000300a00 */
[----:B-1----:R-:W2:Y:S04]  /*5c420*/  LDL.LU.64 R18, [R1+0x478] ;  /* 0x0004780001127983 */ /* 0x002ea80000300a00 */
[----:B------:R-:W2:Y:S04]  /*5c430*/  LDL.LU R26, [R1] ;  /* 0x00000000011a7983 */ /* 0x000ea80000300800 */
[----:B------:R-:W2:Y:S01]  /*5c440*/  LDL.LU R27, [R1+0x4] ;  /* 0x00000400011b7983 */ /* 0x000ea20000300800 */
[----:B------:R-:W-:-:S02]  /*5c450*/  F2FP.F16.E5M2.UNPACK_B R14, R24 ;  /* 0x00000018ff0e723e */ /* 0x000fc400020004ff */
[----:B------:R-:W-:Y:S02]  /*5c460*/  F2FP.F16.E5M2.UNPACK_B R13, R25 ;  /* 0x00000019ff0d723e */ /* 0x000fe400020004ff */
[----:B------:R-:W-:Y:S01]  /*5c470*/  F2FP.F16.E5M2.UNPACK_B R15, R0 ;  /* 0x00000000ff0f723e */ /* 0x000fe200020004ff */
[----:B--2---:R-:W-:Y:S04]  /*5c480*/  STL.64 [R1+0x3fc0], R26 ;  /* 0x003fc01a01007387 */ /* 0x004fe80000100a00 */
[----:B------:R-:W2:Y:S04]  /*5c490*/  LDL.LU R24, [R1+0x8] ;  /* 0x0000080001187983 */ /* 0x000ea80000300800 */
[----:B------:R-:W2:Y:S04]  /*5c4a0*/  LDL.LU R25, [R1+0xc] ;  /* 0x00000c0001197983 */ /* 0x000ea80000300800 */
[----:B--2---:R0:W-:Y:S04]  /*5c4b0*/  STL.64 [R1+0x3fd8], R24 ;  /* 0x003fd81801007387 */ /* 0x0041e80000100a00 */
[----:B------:R-:W2:Y:S01]  /*5c4c0*/  LDL.LU R0, [R1+0x4100] ;  /* 0x0041000001007983 */ /* 0x000ea20000300800 */
[----:B0-----:R-:W-:Y:S03]  /*5c4d0*/  HMMA.16816.F32 R24, R12, R4, R16 ;  /* 0x000000040c18723c */ /* 0x001fe60000001810 */
[----:B------:R-:W2:-:S15]  /*5c4e0*/  LDL.LU.64 R16, [R1+0x3f0] ;  /* 0x0003f00001107983 */ /* 0x000e9e0000300a00 */
[----:B------:R-:W-:Y:S01]  /*5c4f0*/  NOP ;  /* 0x0000000000007918 */ /* 0x000fe20000000000 */
[----:B------:R-:W-:Y:S04]  /*5c500*/  STL.64 [R1+0x470], R24 ;  /* 0x0004701801007387 */ /* 0x000fe80000100a00 */
[----:B------:R-:W-:Y:S04]  /*5c510*/  STL.64 [R1+0x478], R26 ;  /* 0x0004781a01007387 */ /* 0x000fe80000100a00 */
[----:B------:R-:W2:Y:S01]  /*5c520*/  LDL.LU.64 R18, [R1+0x3f8] ;  /* 0x0003f80001127983 */ /* 0x000ea20000300a00 */
[----:B---3--:R-:W-:-:S15]  /*5c530*/  HMMA.16816.F32 R4, R12, R6, R8 ;  /* 0x000000060c04723c */ /* 0x008fde0000001808 */
[----:B------:R-:W-:-:S04]  /*5c540*/  NOP ;  /* 0x0000000000007918 */ /* 0x000fc80000000000 */
[----:B------:R-:W-:Y:S04]  /*5c550*/  STL.64 [R1+0x450], R4 ;  /* 0x0004500401007387 */ /* 0x000fe80000100a00 */
[----:B------:R-:W-:Y:S04]  /*5c560*/  STL.64 [R1+0x458], R6 ;  /* 0x0004580601007387 */ /* 0x000fe80000100a00 */
[----:B--2---:R-:W-:Y:S04]  /*5c570*/  STL.64 [R1+0x40f8], R18 ;  /* 0x0040f81201007387 */ /* 0x004fe80000100a00 */
[----:B------:R0:W-:Y:S04]  /*5c580*/  STL.64 [R1+0x40f0], R16 ;  /* 0x0040f01001007387 */ /* 0x0001e80000100a00 */
[----:B0-----:R-:W4:Y:S04]  /*5c590*/  LDL.LU.64 R16, [R1+0x430] ;  /* 0x0004300001107983 */ /* 0x001f280000300a00 */
[----:B------:R-:W4:Y:S04]  /*5c5a0*/  LDL.LU.64 R18, [R1+0x438] ;  /* 0x0004380001127983 */ /* 0x000f280000300a00 */
[----:B------:R-:W2:Y:S04]  /*5c5b0*/  LDL.LU.64 R8, [R1+0x3b0] ;  /* 0x0003b00001087983 */ /* 0x000ea80000300a00 */
[----:B------:R-:W2:Y:S04]  /*5c5c0*/  LDL.LU.64 R10, [R1+0x3b8] ;  /* 0x0003b800010a7983 */ /* 0x000ea80000300a00 */
[----:B------:R-:W3:Y:S04]  /*5c5d0*/  LDL.LU.64 R4, [R1+0x390] ;  /* 0x0003900001047983 */ /* 0x000ee80000300a00 */
[----:B------:R-:W3:Y:S04]  /*5c5e0*/  LDL.LU.64 R6, [R1+0x398] ;  /* 0x0003980001067983 */ /* 0x000ee80000300a00 */
[----:B------:R-:W2:Y:S01]  /*5c5f0*/  LDL.LU R26, [R1+0x10] ;  /* 0x00001000011a7983 */ /* 0x000ea20000300800 */
[----:B------:R-:W-:Y:S01]  /*5c600*/  IMAD.MOV.U32 R27, RZ, RZ, R0 ;  /* 0x000000ffff1b7224 */ /* 0x000fe200078e0000 */
[C---:B----4-:R-:W-:Y:S04]  /*5c610*/  HMMA.16816.F32 R20, R12.reuse, R22, R16 ;  /* 0x000000160c14723c */ /* 0x050fe80000001810 */
[----:B--2---:R0:W-:Y:S04]  /*5c620*/  STL.64 [R1+0x3ff0], R26 ;  /* 0x003ff01a01007387 */ /* 0x0041e80000100a00 */
[----:B------:R-:W2:Y:S04]  /*5c630*/  LDL.LU.64 R24, [R1+0x410] ;  /* 0x0004100001187983 */ /* 0x000ea80000300a00 */
[----:B0-----:R-:W2:Y:S04]  /*5c640*/  LDL.LU.64 R26, [R1+0x418] ;  /* 0x00041800011a7983 */ /* 0x001ea80000300a00 */
[----:B------:R-:W4:Y:S04]  /*5c650*/  LDL.LU.64 R18, [R1+0x40f8] ;  /* 0x0040f80001127983 */ /* 0x000f280000300a00 */
[----:B------:R-:W4:Y:S04]  /*5c660*/  LDL.LU.64 R16, [R1+0x40f0] ;  /* 0x0040f00001107983 */ /* 0x000f280000300a00 */
[----:B------:R-:W-:Y:S04]  /*5c670*/  STL.64 [R1+0x430], R20 ;  /* 0x0004301401007387 */ /* 0x000fe80000100a00 */
[----:B------:R0:W-:Y:S04]  /*5c680*/  STL.64 [R1+0x438], R22 ;  /* 0x0004381601007387 */ /* 0x0001e80000100a00 */
[----:B0-----:R-:W4:Y:S04]  /*5c690*/  LDL.LU.64 R22, [R1+0x40e8] ;  /* 0x0040e80001167983 */ /* 0x001f280000300a00 */
[----:B------:R-:W2:Y:S02]  /*5c6a0*/  LDL.LU.64 R20, [R1+0x40e0] ;  /* 0x0040e00001147983 */ /* 0x000ea40000300a00 */
[----:B--2---:R-:W-:-:S15]  /*5c6b0*/  HMMA.16816.F32 R24, R12, R20, R24 ;  /* 0x000000140c18723c */ /* 0x004fde0000001818 */
[----:B------:R-:W-:-:S04]  /*5c6c0*/  NOP ;  /* 0x0000000000007918 */ /* 0x000fc80000000000 */
[----:B------:R0:W-:Y:S04]  /*5c6d0*/  STL.64 [R1+0x410], R24 ;  /* 0x0004101801007387 */ /* 0x0001e80000100a00 */
[----:B------:R-:W-:Y:S04]  /*5c6e0*/  STL [R1+0x418], R26 ;  /* 0x0004181a01007387 */ /* 0x000fe80000100800 */
[----:B0-----:R-:W2:Y:S04]  /*5c6f0*/  LDL.LU R24, [R1+0x18] ;  /* 0x0000180001187983 */ /* 0x001ea80000300800 */
[----:B------:R-:W2:Y:S01]  /*5c700*/  LDL.LU R25, [R1+0x1c] ;  /* 0x00001c0001197983 */ /* 0x000ea20000300800 */
[----:B------:R-:W-:Y:S01]  /*5c710*/  IMAD.MOV.U32 R0, RZ, RZ, R27 ;  /* 0x000000ffff007224 */ /* 0x000fe200078e001b */
[C---:B----4-:R-:W-:Y:S02]  /*5c720*/  HMMA.16816.F32 R20, R12.reuse, R22, R16 ;  /* 0x000000160c14723c */ /* 0x050fe40000001810 */
[----:B--2---:R0:W-:Y:S04]  /*5c730*/  STL.64 [R1+0x4008], R24 ;  /* 0x0040081801007387 */ /* 0x0041e80000100a00 */
[----:B0-----:R-:W2:Y:S04]  /*5c740*/  LDL.LU.64 R24, [R1+0x3d0] ;  /* 0x0003d00001187983 */ /* 0x001ea80000300a00 */
[----:B------:R-:W2:Y:S04]  /*5c750*/  LDL.LU.64 R26, [R1+0x3d8] ;  /* 0x0003d800011a7983 */ /* 0x000ea80000300a00 */
[----:B------:R-:W-:Y:S04]  /*5c760*/  STL [R1+0x38b8], R0 ;  /* 0x0038b80001007387 */ /* 0x000fe80000100800 */
[----:B------:R-:W2:Y:S04]  /*5c770*/  LDL.LU.64 R18, [R1+0x40d8] ;  /* 0x0040d80001127983 */ /* 0x000ea80000300a00 */
[----:B------:R-:W-:Y:S04]  /*5c780*/  STL.64 [R1+0x3f0], R20 ;  /* 0x0003f01401007387 */ /* 0x000fe80000100a00 */
[----:B------:R0:W-:Y:S04]  /*5c790*/  STL.64 [R1+0x3f8], R22 ;  /* 0x0003f81601007387 */ /* 0x0001e80000100a00 */
[----:B0-----:R-:W3:Y:S04]  /*5c7a0*/  LDL.LU.64 R22, [R1+0x40d0] ;  /* 0x0040d00001167983 */ /* 0x001ee80000300a00 */
[----:B------:R-:W4:Y:S01]  /*5c7b0*/  LDL.LU.64 R20, [R1+0x40c8] ;  /* 0x0040c80001147983 */ /* 0x000f220000300a00 */
[----:B--2---:R-:W-:Y:S03]  /*5c7c0*/  HMMA.16816.F32 R16, R12, R18, R24 ;  /* 0x000000120c10723c */ /* 0x004fe60000001818 */
[----:B------:R-:W2:-:S15]  /*5c7d0*/  LDL.LU R26, [R1+0x20] ;  /* 0x00002000011a7983 */ /* 0x000e9e0000300800 */
[----:B------:R-:W-:Y:S01]  /*5c7e0*/  NOP ;  /* 0x0000000000007918 */ /* 0x000fe20000000000 */
[----:B------:R-:W-:Y:S04]  /*5c7f0*/  STL.64 [R1+0x3d0], R16 ;  /* 0x0003d01001007387 */ /* 0x000fe80000100a00 */
[----:B------:R-:W-:Y:S04]  /*5c800*/  STL.64 [R1+0x3d8], R18 ;  /* 0x0003d81201007387 */ /* 0x000fe80000100a00 */
[----:B------:R-:W2:Y:S01]  /*5c810*/  LDL.LU R27, [R1+0x24] ;  /* 0x00002400011b7983 */ /* 0x000ea20000300800 */
[C---:B----4-:R-:W-:Y:S08]  /*5c820*/  HMMA.16816.F32 R8, R12.reuse, R20, R8 ;  /* 0x000000140c08723c */ /* 0x050ff00000001808 */
[C---:B---3--:R-:W-:Y:S01]  /*5c830*/  HMMA.16816.F32 R4, R12.reuse, R22, R4 ;  /* 0x000000160c04723c */ /* 0x048fe20000001804 */
[----:B--2---:R0:W-:Y:S04]  /*5c840*/  STL.64 [R1+0x4020], R26 ;  /* 0x0040201a01007387 */ /* 0x0041e80000100a00 */
[----:B------:R-:W2:Y:S04]  /*5c850*/  LDL.LU R0, [R1+0x104c] ;  /* 0x00104c0001007983 */ /* 0x000ea80000300800 */
[----:B------:R-:W3:Y:S04]  /*5c860*/  LDL.LU R24, [R1+0x28] ;  /* 0x0000280001187983 */ /* 0x000ee80000300800 */
[----:B------:R-:W-:Y:S04]  /*5c870*/  STL.64 [R1+0x3b0], R8 ;  /* 0x0003b00801007387 */ /* 0x000fe80000100a00 */
[----:B------:R-:W-:Y:S04]  /*5c880*/  STL.64 [R1+0x3b8], R10 ;  /* 0x0003b80a01007387 */ /* 0x000fe80000100a00 */
[----:B------:R-:W-:Y:S04]  /*5c890*/  STL.64 [R1+0x390], R4 ;  /* 0x0003900401007387 */ /* 0x000fe80000100a00 */
[----:B------:R-:W-:Y:S04]  /*5c8a0*/  STL.64 [R1+0x398], R6 ;  /* 0x0003980601007387 */ /* 0x000fe80000100a00 */
[----:B------:R-:W3:Y:S04]  /*5c8b0*/  LDL.LU R25, [R1+0x2c] ;  /* 0x00002c0001197983 */ /* 0x000ee80000300800 */
[----:B0-----:R-:W4:Y:S04]  /*5c8c0*/  LDL.LU R26, [R1+0x30] ;  /* 0x00003000011a7983 */ /* 0x001f280000300800 */
[----:B------:R-:W4:Y:S04]  /*5c8d0*/  LDL.LU R27, [R1+0x34] ;  /* 0x00003400011b7983 */ /* 0x000f280000300800 */
[----:B---3--:R0:W-:Y:S04]  /*5c8e0*/  STL.64 [R1+0x4038], R24 ;  /* 0x0040381801007387 */ /* 0x0081e80000100a00 */
[----:B0-----:R-:W3:Y:S04]  /*5c8f0*/  LDL.LU R24, [R1+0x38] ;  /* 0x0000380001187983 */ /* 0x001ee80000300800 */
[----:B------:R-:W3:Y:S04]  /*5c900*/  LDL.LU R25, [R1+0x3c] ;  /* 0x00003c0001197983 */ /* 0x000ee80000300800 */
[----:B----4-:R0:W-:Y:S04]  /*5c910*/  STL.64 [R1+0x4050], R26 ;  /* 0x0040501a01007387 */ /* 0x0101e80000100a00 */
        /* <DEDUP_REMOVED lines=135> */
[----:B0-----:R-:W4:Y:S01]  /*5d190*/  LDL.LU.64 R26, [R1+0x3fa8] ;  /* 0x003fa800011a7983 */ /* 0x001f220000300a00 */
[C---:B--2---:R-:W-:Y:S03]  /*5d1a0*/  HMMA.16816.F32 R16, R12.reuse, R28, R16 ;  /* 0x0000001c0c10723c */ /* 0x044fe60000001810 */
[----:B------:R-:W2:Y:S04]  /*5d1b0*/  LDL.LU.64 R24, [R1+0x3fa0] ;  /* 0x003fa00001187983 */ /* 0x000ea80000300a00 */
[----:B------:R-:W2:Y:S04]  /*5d1c0*/  LDL.LU R28, [R1+0x1044] ;  /* 0x00104400011c7983 */ /* 0x000ea80000300800 */
[----:B------:R-:W2:Y:S08]  /*5d1d0*/  LDL.LU R29, [R1+0x1050] ;  /* 0x00105000011d7983 */ /* 0x000eb00000300800 */
        /* <DEDUP_REMOVED lines=23> */
[----:B------:R-:W3:Y:S01]  /*5d350*/  LDL.LU.64 R10, [R1+0xf8] ;  /* 0x0000f800010a7983 */ /* 0x000ee20000300a00 */
[C---:B--2---:R-:W-:Y:S03]  /*5d360*/  HMMA.16816.F32 R16, R12.reuse, R22, R16 ;  /* 0x000000160c10723c */ /* 0x044fe60000001810 */
[----:B---3--:R-:W-:Y:S04]  /*5d370*/  STL.64 [R1+0x3f58], R10 ;  /* 0x003f580a01007387 */ /* 0x008fe80000100a00 */
[----:B----4-:R0:W-:Y:S04]  /*5d380*/  STL.64 [R1+0x3f50], R8 ;  /* 0x003f500801007387 */ /* 0x0101e80000100a00 */
        /* <DEDUP_REMOVED lines=8> */
[----:B------:R-:W-:Y:S04]  /*5d410*/  STL.64 [R1+0x190], R16 ;  /* 0x0001901001007387 */ /* 0x000fe80000100a00 */
[----:B------:R0:W-:Y:S04]  /*5d420*/  STL.64 [R1+0x198], R18 ;  /* 0x0001981201007387 */ /* 0x0001e80000100a00 */
[----:B0-----:R-:W4:Y:S04]  /*5d430*/  LDL.LU.64 R18, [R1+0x3f98] ;  /* 0x003f980001127983 */ /* 0x001f280000300a00 */
[----:B------:R-:W4:Y:S04]  /*5d440*/  LDL.LU.64 R16, [R1+0x3f90] ;  /* 0x003f900001107983 */ /* 0x000f280000300a00 */
[----:B------:R-:W2:Y:S04]  /*5d450*/  LDL.LU R22, [R1+0x103c] ;  /* 0x00103c0001167983 */ /* 0x000ea80000300800 */
[----:B------:R-:W2:Y:S01]  /*5d460*/  LDL.LU R23, [R1+0x1048] ;  /* 0x0010480001177983 */ /* 0x000ea20000300800 */
[----:B----4-:R-:W-:-:S15]  /*5d470*/  HMMA.16816.F32 R16, R12, R20, R16 ;  /* 0x000000140c10723c */ /* 0x010fde0000001810 */
[----:B------:R-:W-:-:S04]  /*5d480*/  NOP ;  /* 0x0000000000007918 */ /* 0x000fc80000000000 */
[----:B------:R-:W-:Y:S04]  /*5d490*/  STL.64 [R1+0x170], R16 ;  /* 0x0001701001007387 */ /* 0x000fe80000100a00 */
[----:B------:R0:W-:Y:S04]  /*5d4a0*/  STL.64 [R1+0x178], R18 ;  /* 0x0001781201007387 */ /* 0x0001e80000100a00 */
[----:B0-----:R-:W4:Y:S04]  /*5d4b0*/  LDL.LU.64 R18, [R1+0x3f88] ;  /* 0x003f880001127983 */ /* 0x001f280000300a00 */
[----:B------:R-:W2:Y:S04]  /*5d4c0*/  LDL.LU.64 R16, [R1+0x3f80] ;  /* 0x003f800001107983 */ /* 0x000ea80000300a00 */
[----:B------:R-:W2:Y:S04]  /*5d4d0*/  LDL.LU R20, [R1+0x1034] ;  /* 0x0010340001147983 */ /* 0x000ea80000300800 */
[----:B------:R-:W2:Y:S01]  /*5d4e0*/  LDL.LU R21, [R1+0x1040] ;  /* 0x0010400001157983 */ /* 0x000ea20000300800 */
[----:B----4-:R-:W-:-:S15]  /*5d4f0*/  HMMA.16816.F32 R4, R12, R18, R4 ;  /* 0x000000120c04723c */ /* 0x010fde0000001804 */
[----:B------:R-:W-:-:S04]  /*5d500*/  NOP ;  /* 0x0000000000007918 */ /* 0x000fc80000000000 */
[----:B------:R-:W-:Y:S04]  /*5d510*/  STL.64 [R1+0x150], R4 ;  /* 0x0001500401007387 */ /* 0x000fe80000100a00 */
[----:B------:R0:W-:Y:S04]  /*5d520*/  STL.64 [R1+0x158], R6 ;  /* 0x0001580601007387 */ /* 0x0001e80000100a00 */
[----:B0-----:R-:W4:Y:S04]  /*5d530*/  LDL.LU.64 R6, [R1+0x3f78] ;  /* 0x003f780001067983 */ /* 0x001f280000300a00 */
[----:B------:R-:W4:Y:S04]  /*5d540*/  LDL.LU.64 R4, [R1+0x3f70] ;  /* 0x003f700001047983 */ /* 0x000f280000300a00 */
[----:B------:R-:W2:Y:S01]  /*5d550*/  LDL.LU R19, [R1+0x1038] ;  /* 0x0010380001137983 */ /* 0x000ea20000300800 */
[----:B----4-:R-:W-:-:S15]  /*5d560*/  HMMA.16816.F32 R4, R12, R2, R4 ;  /* 0x000000020c04723c */ /* 0x010fde0000001804 */
[----:B------:R-:W-:-:S04]  /*5d570*/  NOP ;  /* 0x0000000000007918 */ /* 0x000fc80000000000 */
        /* <DEDUP_REMOVED lines=9> */
[----:B------:R-:W4:Y:S02]  /*5d610*/  LDL.LU.64 R8, [R1+0x3f50] ;  /* 0x003f500001087983 */ /* 0x000f240000300a00 */
[----:B----4-:R-:W-:Y:S02]  /*5d620*/  HMMA.16816.F32 R4, R12, R6, R8 ;  /* 0x000000060c04723c */ /* 0x010fe40000001808 */
[----:B------:R-:W2:Y:S04]  /*5d630*/  LDL.LU.64 R10, [R1+0x3f48] ;  /* 0x003f4800010a7983 */ /* 0x000ea80000300a00 */
[----:B------:R-:W3:-:S13]  /*5d640*/  LDL.LU.64 R8, [R1+0x3f40] ;  /* 0x003f400001087983 */ /* 0x000eda0000300a00 */
[----:B------:R0:W-:Y:S04]  /*5d650*/  STL.64 [R1+0xf0], R4 ;  /* 0x0000f00401007387 */ /* 0x0001e80000100a00 */
[----:B------:R1:W-:Y:S04]  /*5d660*/  STL.64 [R1+0xf8], R6 ;  /* 0x0000f80601007387 */ /* 0x0003e80000100a00 */
[----:B0-----:R-:W2:Y:S04]  /*5d670*/  LDL.LU.64 R4, [R1+0xac0] ;  /* 0x000ac00001047983 */ /* 0x001ea80000300a00 */
[----:B-1----:R-:W2:Y:S01]  /*5d680*/  LDL.LU.64 R6, [R1+0xac8] ;  /* 0x000ac80001067983 */ /* 0x002ea20000300a00 */
[----:B---3--:R-:W-:-:S15]  /*5d690*/  HMMA.16816.F32 R24, R12, R8, R24 ;  /* 0x000000080c18723c */ /* 0x008fde0000001818 */
[----:B------:R-:W-:-:S04]  /*5d6a0*/  NOP ;  /* 0x0000000000007918 */ /* 0x000fc80000000000 */
[----:B------:R-:W-:Y:S04]  /*5d6b0*/  STL.64 [R1+0xd0], R24 ;  /* 0x0000d01801007387 */ /* 0x000fe80000100a00 */
[----:B------:R0:W-:Y:S04]  /*5d6c0*/  STL.64 [R1+0xd8], R26 ;  /* 0x0000d81a01007387 */ /* 0x0001e80000100a00 */
[----:B0-----:R-:W3:Y:S04]  /*5d6d0*/  LDL.LU.64 R26, [R1+0x3f38] ;  /* 0x003f3800011a7983 */ /* 0x001ee80000300a00 */
[----:B------:R-:W3:Y:S01]  /*5d6e0*/  LDL.LU.64 R24, [R1+0x3f30] ;  /* 0x003f300001187983 */ /* 0x000ee20000300a00 */
[----:B--2---:R-:W-:-:S15]  /*5d6f0*/  HMMA.16816.F32 R4, R12, R10, R4 ;  /* 0x0000000a0c04723c */ /* 0x004fde0000001804 */
[----:B------:R-:W-:-:S04]  /*5d700*/  NOP ;  /* 0x0000000000007918 */ /* 0x000fc80000000000 */
[----:B------:R-:W-:Y:S04]  /*5d710*/  STL.64 [R1+0xc0], R4 ;  /* 0x0000c00401007387 */ /* 0x000fe80000100a00 */
[----:B------:R-:W-:Y:S01]  /*5d720*/  STL.64 [R1+0xc8], R6 ;  /* 0x0000c80601007387 */ /* 0x000fe20000100a00 */
[----:B---3--:R-:W-:Y:S03]  /*5d730*/  HMMA.16816.F32 R8, R12, R16, R24 ;  /* 0x000000100c08723c */ /* 0x008fe60000001818 */
[----:B------:R-:W2:-:S15]  /*5d740*/  LDL.LU R24, [R1+0x1a0] ;  /* 0x0001a00001187983 */ /* 0x000e9e0000300800 */
[----:B------:R-:W-:Y:S01]  /*5d750*/  NOP ;  /* 0x0000000000007918 */ /* 0x000fe20000000000 */
[----:B------:R0:W-:Y:S04]  /*5d760*/  STL.64 [R1+0xb0], R8 ;  /* 0x0000b00801007387 */ /* 0x0001e80000100a00 */
[----:B------:R1:W-:Y:S04]  /*5d770*/  STL.64 [R1+0xb8], R10 ;  /* 0x0000b80a01007387 */ /* 0x0003e80000100a00 */
[----:B------:R-:W2:Y:S04]  /*5d780*/  LDL.LU R25, [R1+0x1a4] ;  /* 0x0001a40001197983 */ /* 0x000ea80000300800 */
[----:B------:R-:W3:Y:S04]  /*5d790*/  LDL.LU R26, [R1+0x1a8] ;  /* 0x0001a800011a7983 */ /* 0x000ee80000300800 */
[----:B------:R-:W3:Y:S04]  /*5d7a0*/  LDL.LU R27, [R1+0x1ac] ;  /* 0x0001ac00011b7983 */ /* 0x000ee80000300800 */
[----:B---3--:R-:W-:Y:S04]  /*5d7b0*/  STL.64 [R1+0x3ee8], R26 ;  /* 0x003ee81a01007387 */ /* 0x008fe80000100a00 */
[----:B--2---:R2:W-:Y:S04]  /*5d7c0*/  STL.64 [R1+0x3ee0], R24 ;  /* 0x003ee01801007387 */ /* 0x0045e80000100a00 */
[----:B0-----:R-:W3:Y:S04]  /*5d7d0*/  LDL.LU R8, [R1+0x160] ;  /* 0x0001600001087983 */ /* 0x001ee80000300800 */
[----:B------:R-:W3:Y:S04]  /*5d7e0*/  LDL.LU R9, [R1+0x164] ;  /* 0x0001640001097983 */ /* 0x000ee80000300800 */
[----:B-1----:R-:W4:Y:S04]  /*5d7f0*/  LDL.LU R10, [R1+0x168] ;  /* 0x00016800010a7983 */ /* 0x002f280000300800 */
[----:B------:R-:W4:Y:S04]  /*5d800*/  LDL.LU R11, [R1+0x16c] ;  /* 0x00016c00010b7983 */ /* 0x000f280000300800 */
[----:B----4-:R-:W-:Y:S04]  /*5d810*/  STL.64 [R1+0x3ef8], R10 ;  /* 0x003ef80a01007387 */ /* 0x010fe80000100a00 */
[----:B---3--:R0:W-:Y:S04]  /*5d820*/  STL.64 [R1+0x3ef0], R8 ;  /* 0x003ef00801007387 */ /* 0x0081e80000100a00 */
[----:B--2---:R-:W2:Y:S04]  /*5d830*/  LDL.LU R24, [R1+0x140] ;  /* 0x0001400001187983 */ /* 0x004ea80000300800 */
[----:B------:R-:W2:Y:S04]  /*5d840*/  LDL.LU R25, [R1+0x144] ;  /* 0x0001440001197983 */ /* 0x000ea80000300800 */
[----:B--2---:R-:W-:Y:S04]  /*5d850*/  STL.64 [R1+0x3f00], R24 ;  /* 0x003f001801007387 */ /* 0x004fe80000100a00 */
[----:B------:R-:W2:Y:S04]  /*5d860*/  LDL.LU R26, [R1+0x148] ;  /* 0x00014800011a7983 */ /* 0x000ea80000300800 */
[----:B------:R-:W2:Y:S04]  /*5d870*/  LDL.LU R27, [R1+0x14c] ;  /* 0x00014c00011b7983 */ /* 0x000ea80000300800 */
[----:B--2---:R1:W-:Y:S04]  /*5d880*/  STL.64 [R1+0x3f18], R26 ;  /* 0x003f181a01007387 */ /* 0x0043e80000100a00 */
[----:B0-----:R-:W2:Y:S04]  /*5d890*/  LDL.LU R8, [R1+0x120] ;  /* 0x0001200001087983 */ /* 0x001ea80000300800 */
[----:B------:R-:W2:Y:S04]  /*5d8a0*/  LDL.LU R9, [R1+0x124] ;  /* 0x0001240001097983 */ /* 0x000ea80000300800 */
[----:B------:R-:W3:Y:S04]  /*5d8b0*/  LDL.LU R10, [R1+0x128] ;  /* 0x00012800010a7983 */ /* 0x000ee80000300800 */
[----:B------:R-:W3:Y:S01]  /*5d8c0*/  LDL.LU R11, [R1+0x12c] ;  /* 0x00012c00010b7983 */ /* 0x000ee20000300800 */
[----:B------:R-:W-:-:S03]  /*5d8d0*/  IMAD R5, R0, 0x100, R29 ;  /* 0x0000010000057824 */ /* 0x000fc600078e021d */
[----:B-1----:R-:W4:Y:S04]  /*5d8e0*/  LDL.LU R27, [R1+0x8b0] ;  /* 0x0008b000011b7983 */ /* 0x002f280000300800 */
[----:B------:R-:W4:Y:S04]  /*5d8f0*/  LDL.LU R24, [R1+0x8b4] ;  /* 0x0008b40001187983 */ /* 0x000f280000300800 */
[----:B------:R-:W4:Y:S04]  /*5d900*/  LDL.LU R0, [R1+0x8c0] ;  /* 0x0008c00001007983 */ /* 0x000f280000300800 */
[----:B------:R-:W4:Y:S04]  /*5d910*/  LDL.LU R25, [R1+0x8c4] ;  /* 0x0008c40001197983 */ /* 0x000f280000300800 */
[----:B---3--:R-:W-:Y:S04]  /*5d920*/  STL.64 [R1+0x3f10], R10 ;  /* 0x003f100a01007387 */ /* 0x008fe80000100a00 */
[----:B--2---:R0:W-:Y:S04]  /*5d930*/  STL.64 [R1+0x3f08], R8 ;  /* 0x003f080801007387 */ /* 0x0041e80000100a00 */
[----:B0-----:R-:W2:Y:S04]  /*5d940*/  LDL.LU R8, [R1+0x100] ;  /* 0x0001000001087983 */ /* 0x001ea80000300800 */
[----:B------:R-:W2:Y:S04]  /*5d950*/  LDL.LU R9, [R1+0x104] ;  /* 0x0001040001097983 */ /* 0x000ea80000300800 */
[----:B------:R-:W3:Y:S04]  /*5d960*/  LDL.LU R10, [R1+0x108] ;  /* 0x00010800010a7983 */ /* 0x000ee80000300800 */
[----:B------:R-:W3:Y:S01]  /*5d970*/  LDL.LU R11, [R1+0x10c] ;  /* 0x00010c00010b7983 */ /* 0x000ee20000300800 */
[----:B------:R-:W-:-:S02]  /*5d980*/  IMAD R2, R20, 0x100, R19 ;  /* 0x0000010014027824 */ /* 0x000fc400078e0213 */
[----:B------:R-:W-:Y:S02]  /*5d990*/  IMAD R3, R22, 0x100, R21 ;  /* 0x0000010016037824 */ /* 0x000fe400078e0215 */
[----:B------:R-:W-:Y:S01]  /*5d9a0*/  IMAD R4, R28, 0x100, R23 ;  /* 0x000001001c047824 */ /* 0x000fe200078e0217 */
[----:B---3--:R-:W-:Y:S04]  /*5d9b0*/  STL.64 [R1+0x3f28], R10 ;  /* 0x003f280a01007387 */ /* 0x008fe80000100a00 */
[----:B--2---:R0:W-:Y:S04]  /*5d9c0*/  STL.64 [R1+0x3f20], R8 ;  /* 0x003f200801007387 */ /* 0x0041e80000100a00 */
[----:B0-----:R-:W2:Y:S04]  /*5d9d0*/  LDL.LU R8, [R1+0xe0] ;  /* 0x0000e00001087983 */ /* 0x001ea80000300800 */
[----:B------:R-:W2:Y:S04]  /*5d9e0*/  LDL.LU R9, [R1+0xe4] ;  /* 0x0000e40001097983 */ /* 0x000ea80000300800 */
[----:B------:R-:W2:Y:S04]  /*5d9f0*/  LDL.LU R10, [R1+0xe8] ;  /* 0x0000e800010a7983 */ /* 0x000ea80000300800 */
[----:B------:R-:W2:Y:S01]  /*5da00*/  LDL.LU R11, [R1+0xec] ;  /* 0x0000ec00010b7983 */ /* 0x000ea20000300800 */
[----:B----4-:R-:W-:-:S02]  /*5da10*/  F2FP.F16.E5M2.UNPACK_B R26, R27.H1 ;  /* 0x0000001bff1a723e */ /* 0x010fc400030004ff */
[----:B------:R-:W-:Y:S02]  /*5da20*/  F2FP.F16.E5M2.UNPACK_B R12, R2 ;  /* 0x00000002ff0c723e */ /* 0x000fe400020004ff */
[----:B------:R-:W-:Y:S02]  /*5da30*/  F2FP.F16.E5M2.UNPACK_B R13, R3 ;  /* 0x00000003ff0d723e */ /* 0x000fe400020004ff */
[----:B------:R-:W-:Y:S02]  /*5da40*/  F2FP.F16.E5M2.UNPACK_B R14, R4 ;  /* 0x00000004ff0e723e */ /* 0x000fe400020004ff */
[----:B------:R-:W-:Y:S02]  /*5da50*/  F2FP.F16.E5M2.UNPACK_B R15, R5 ;  /* 0x00000005ff0f723e */ /* 0x000fe400020004ff */
[----:B------:R-:W-:Y:S01]  /*5da60*/  F2FP.F16.E5M2.UNPACK_B R27, R24.H1 ;  /* 0x00000018ff1b723e */ /* 0x000fe200030004ff */
        /* <DEDUP_REMOVED lines=15> */
[----:B------:R-:W-:Y:S01]  /*5db60*/  STL.64 [R1+0x98], R26 ;  /* 0x0000981a01007387 */ /* 0x000fe20000100a00 */
[----:B--2---:R-:W-:-:S15]  /*5db70*/  HMMA.16816.F32 R8, R12, R26, R8 ;  /* 0x0000001a0c08723c */ /* 0x004fde0000001808 */
[----:B------:R-:W-:-:S04]  /*5db80*/  NOP ;  /* 0x0000000000007918 */ /* 0x000fc80000000000 */
[----:B------:R-:W-:Y:S04]  /*5db90*/  STL.64 [R1+0xe0], R8 ;  /* 0x0000e00801007387 */ /* 0x000fe80000100a00 */
[----:B------:R0:W-:Y:S04]  /*5dba0*/  STL.64 [R1+0xe8], R10 ;  /* 0x0000e80a01007387 */ /* 0x0001e80000100a00 */
[----:B0-----:R-:W2:Y:S04]  /*5dbb0*/  LDL.LU.64 R10, [R1+0x3f28] ;  /* 0x003f2800010a7983 */ /* 0x001ea80000300a00 */
[----:B------:R-:W2:Y:S01]  /*5dbc0*/  LDL.LU.64 R8, [R1+0x3f20] ;  /* 0x003f200001087983 */ /* 0x000ea20000300a00 */
[----:B------:R-:W-:-:S02]  /*5dbd0*/  F2FP.F16.E5M2.UNPACK_B R24, R0.H1 ;  /* 0x00000000ff18723e */ /* 0x000fc400030004ff */
[----:B------:R-:W-:Y:S01]  /*5dbe0*/  F2FP.F16.E5M2.UNPACK_B R25, R25.H1 ;  /* 0x00000019ff19723e */ /* 0x000fe200030004ff */
[----:B------:R-:W-:Y:S02]  /*5dbf0*/  IMAD.MOV.U32 R0, RZ, RZ, R27 ;  /* 0x000000ffff007224 */ /* 0x000fe400078e001b */
[----:B------:R-:W3:Y:S04]  /*5dc00*/  LDL.LU.64 R26, [R1+0x3f18] ;  /* 0x003f1800011a7983 */ /* 0x000ee80000300a00 */
[----:B------:R0:W-:Y:S04]  /*5dc10*/  STL [R1+0x3d78], R0 ;  /* 0x003d780001007387 */ /* 0x0001e80000100800 */
[----:B------:R-:W-:Y:S04]  /*5dc20*/  STL [R1+0x90], R24 ;  /* 0x0000901801007387 */ /* 0x000fe80000100800 */
[----:B------:R-:W-:Y:S01]  /*5dc30*/  STL [R1+0x94], R25 ;  /* 0x0000941901007387 */ /* 0x000fe20000100800 */
[----:B0-----:R-:W-:Y:S01]  /*5dc40*/  IMAD.MOV.U32 R0, RZ, RZ, R25 ;  /* 0x000000ffff007224 */ /* 0x001fe200078e0019 */
[----:B--2---:R-:W-:-:S15]  /*5dc50*/  HMMA.16816.F32 R8, R12, R24, R8 ;  /* 0x000000180c08723c */ /* 0x004fde0000001808 */
[----:B------:R-:W-:-:S04]  /*5dc60*/  NOP ;  /* 0x0000000000007918 */ /* 0x000fc80000000000 */
[----:B------:R-:W-:Y:S04]  /*5dc70*/  STL.64 [R1+0x100], R8 ;  /* 0x0001000801007387 */ /* 0x000fe80000100a00 */
[----:B------:R0:W-:Y:S04]  /*5dc80*/  STL.64 [R1+0x108], R10 ;  /* 0x0001080a01007387 */ /* 0x0001e80000100a00 */
[----:B0-----:R-:W2:Y:S04]  /*5dc90*/  LDL.LU.64 R10, [R1+0x3f10] ;  /* 0x003f1000010a7983 */ /* 0x001ea80000300a00 */
[----:B------:R-:W2:Y:S04]  /*5dca0*/  LDL.LU.64 R8, [R1+0x3f08] ;  /* 0x003f080001087983 */ /* 0x000ea80000300a00 */
[----:B------:R-:W4:Y:S01]  /*5dcb0*/  LDL.LU.64 R24, [R1+0x3f00] ;  /* 0x003f000001187983 */ /* 0x000f220000300a00 */
[----:B---3--:R-:W-:-:S02]  /*5dcc0*/  F2FP.F16.E5M2.UNPACK_B R2, R2.H1 ;  /* 0x00000002ff02723e */ /* 0x008fc400030004ff */
[----:B------:R-:W-:Y:S01]  /*5dcd0*/  F2FP.F16.E5M2.UNPACK_B R3, R3.H1 ;  /* 0x00000003ff03723e */ /* 0x000fe200030004ff */
[----:B------:R0:W-:Y:S04]  /*5dce0*/  STL [R1+0x3d7c], R0 ;  /* 0x003d7c0001007387 */ /* 0x0001e80000100800 */
[----:B------:R-:W-:Y:S01]  /*5dcf0*/  STL [R1+0x88], R2 ;  /* 0x0000880201007387 */ /* 0x000fe20000100800 */
[----:B------:R-:W-:Y:S02]  /*5dd00*/  F2FP.F16.E5M2.UNPACK_B R4, R4.H1 ;  /* 0x00000004ff04723e */ /* 0x000fe400030004ff */
[----:B------:R-:W-:Y:S01]  /*5dd10*/  F2FP.F16.E5M2.UNPACK_B R5, R16.H1 ;  /* 0x00000010ff05723e */ /* 0x000fe200030004ff */
[----:B------:R-:W-:Y:S01]  /*5dd20*/  STL [R1+0x8c], R3 ;  /* 0x00008c0301007387 */ /* 0x000fe20000100800 */
[----:B0-----:R-:W-:Y:S01]  /*5dd30*/  IMAD.MOV.U32 R0, RZ, RZ, R3 ;  /* 0x000000ffff007224 */ /* 0x001fe200078e0003 */
[C---:B--2---:R-:W-:Y:S08]  /*5dd40*/  HMMA.16816.F32 R8, R12.reuse, R2, R8 ;  /* 0x000000020c08723c */ /* 0x044ff00000001808 */
[----:B----4-:R-:W-:Y:S11]  /*5dd50*/  HMMA.16816.F32 R24, R12, R4, R24 ;  /* 0x000000040c18723c */ /* 0x010ff60000001818 */
[----:B------:R-:W-:Y:S04]  /*5dd60*/  STL.64 [R1+0x120], R8 ;  /* 0x0001200801007387 */ /* 0x000fe80000100a00 */
[----:B------:R0:W-:Y:S04]  /*5dd70*/  STL.64 [R1+0x128], R10 ;  /* 0x0001280a01007387 */ /* 0x0001e80000100a00 */
[----:B0-----:R-:W2:Y:S04]  /*5dd80*/  LDL.LU.64 R10, [R1+0x3ef8] ;  /* 0x003ef800010a7983 */ /* 0x001ea80000300a00 */
[----:B------:R-:W2:Y:S04]  /*5dd90*/  LDL.LU.64 R8, [R1+0x3ef0] ;  /* 0x003ef00001087983 */ /* 0x000ea80000300a00 */
[----:B------:R-:W-:Y:S04]  /*5dda0*/  STL [R1+0x3d80], R0 ;  /* 0x003d800001007387 */ /* 0x000fe80000100800 */
[----:B------:R-:W-:Y:S04]  /*5ddb0*/  STL [R1+0x80], R4 ;  /* 0x0000800401007387 */ /* 0x000fe80000100800 */
[----:B------:R-:W-:Y:S04]  /*5ddc0*/  STL [R1+0x84], R5 ;  /* 0x0000840501007387 */ /* 0x000fe80000100800 */
[----:B------:R-:W-:Y:S04]  /*5ddd0*/  STL.64 [R1+0x140], R24 ;  /* 0x0001401801007387 */ /* 0x000fe80000100a00 */
[----:B------:R0:W-:Y:S04]  /*5dde0*/  STL.64 [R1+0x148], R26 ;  /* 0x0001481a01007387 */ /* 0x0001e80000100a00 */
[----:B0-----:R-:W3:Y:S04]  /*5ddf0*/  LDL.LU.64 R26, [R1+0x3ee8] ;  /* 0x003ee800011a7983 */ /* 0x001ee80000300a00 */
[----:B------:R-:W3:Y:S01]  /*5de00*/  LDL.LU.64 R24, [R1+0x3ee0] ;  /* 0x003ee00001187983 */ /* 0x000ee20000300a00 */
[----:B------:R-:W-:-:S02]  /*5de10*/  F2FP.F16.E5M2.UNPACK_B R2, R17.H1 ;  /* 0x00000011ff02723e */ /* 0x000fc400030004ff */
[----:B------:R-:W-:Y:S02]  /*5de20*/  F2FP.F16.E5M2.UNPACK_B R3, R6.H1 ;  /* 0x00000006ff03723e */ /* 0x000fe400030004ff */
[----:B------:R-:W-:Y:S02]  /*5de30*/  F2FP.F16.E5M2.UNPACK_B R4, R7.H1 ;  /* 0x00000007ff04723e */ /* 0x000fe400030004ff */
[----:B------:R-:W-:Y:S01]  /*5de40*/  F2FP.F16.E5M2.UNPACK_B R5, R18.H1 ;  /* 0x00000012ff05723e */ /* 0x000fe200030004ff */
[----:B------:R0:W-:Y:S04]  /*5de50*/  STL.64 [R1+0x78], R2 ;  /* 0x0000780201007387 */ /* 0x0001e80000100a00 */
[----:B------:R-:W-:Y:S01]  /*5de60*/  IMAD.MOV.U32 R0, RZ, RZ, R5 ;  /* 0x000000ffff007224 */ /* 0x000fe200078e0005 */
[----:B------:R-:W-:Y:S01]  /*5de70*/  F2FP.F16.E5M2.UNPACK_B R6, R29.H1 ;  /* 0x0000001dff06723e */ /* 0x000fe200030004ff */
[----:B--2---:R-:W-:Y:S01]  /*5de80*/  HMMA.16816.F32 R8, R12, R2, R8 ;  /* 0x000000020c08723c */ /* 0x004fe20000001808 */
[----:B0-----:R-:W-:-:S02]  /*5de90*/  F2FP.F16.E5M2.UNPACK_B R2, R19.H1 ;  /* 0x00000013ff02723e */ /* 0x001fc400030004ff */
[----:B------:R-:W-:-:S15]  /*5dea0*/  F2FP.F16.E5M2.UNPACK_B R3, R28.H1 ;  /* 0x0000001cff03723e */ /* 0x000fde00030004ff */
[----:B------:R-:W-:Y:S01]  /*5deb0*/  NOP ;  /* 0x0000000000007918 */ /* 0x000fe20000000000 */
[----:B------:R-:W-:Y:S04]  /*5dec0*/  STL.64 [R1+0x160], R8 ;  /* 0x0001600801007387 */ /* 0x000fe80000100a00 */
[----:B------:R0:W-:Y:S01]  /*5ded0*/  STL.64 [R1+0x168], R10 ;  /* 0x0001680a01007387 */ /* 0x0001e20000100a00 */
[C---:B---3--:R-:W-:Y:S08]  /*5dee0*/  HMMA.16816.F32 R16, R12.reuse, R2, R24 ;  /* 0x000000020c10723c */ /* 0x048ff00000001818 */
[----:B0-----:R-:W-:Y:S01]  /*5def0*/  HMMA.16816.F32 R8, R12, R4, R20 ;  /* 0x000000040c08723c */ /* 0x001fe20000001814 */
[----:B------:R-:W-:Y:S04]  /*5df00*/  STL.64 [R1+0x70], R4 ;  /* 0x0000700401007387 */ /* 0x000fe80000100a00 */
[----:B------:R-:W-:-:S14]  /*5df10*/  STL [R1+0x3d84], R0 ;  /* 0x003d840001007387 */ /* 0x000fdc0000100800 */
[----:B------:R0:W-:Y:S04]  /*5df20*/  STL.64 [R1+0x180], R8 ;  /* 0x0001800801007387 */ /* 0x0001e80000100a00 */
[----:B------:R1:W-:Y:S04]  /*5df30*/  STL.64 [R1+0x188], R10 ;  /* 0x0001880a01007387 */ /* 0x0003e80000100a00 */
[----:B------:R-:W-:Y:S04]  /*5df40*/  STL [R1+0x68], R2 ;  /* 0x0000680201007387 */ /* 0x000fe80000100800 */
[----:B------:R-:W-:Y:S04]  /*5df50*/  STL [R1+0x6c], R3 ;  /* 0x00006c0301007387 */ /* 0x000fe80000100800 */
[----:B0-----:R-:W2:Y:S04]  /*5df60*/  LDL.LU R8, [R1+0x240] ;  /* 0x0002400001087983 */ /* 0x001ea80000300800 */
[----:B------:R-:W-:Y:S04]  /*5df70*/  STL.64 [R1+0x1a0], R16 ;  /* 0x0001a01001007387 */ /* 0x000fe80000100a00 */
[----:B------:R-:W-:Y:S04]  /*5df80*/  STL.64 [R1+0x1a8], R18 ;  /* 0x0001a81201007387 */ /* 0x000fe80000100a00 */
[----:B------:R-:W-:Y:S04]  /*5df90*/  STL [R1+0x60], R6 ;  /* 0x0000600601007387 */ /* 0x000fe80000100800 */
[----:B------:R-:W2:Y:S04]  /*5dfa0*/  LDL.LU R9, [R1+0x244] ;  /* 0x0002440001097983 */ /* 0x000ea80000300800 */
[----:B-1----:R-:W3:Y:S04]  /*5dfb0*/  LDL.LU R10, [R1+0x248] ;  /* 0x00024800010a7983 */ /* 0x002ee80000300800 */
[----:B------:R-:W3:Y:S01]  /*5dfc0*/  LDL.LU R11, [R1+0x24c] ;  /* 0x00024c00010b7983 */ /* 0x000ee20000300800 */
[----:B------:R-:W-:-:S03]  /*5dfd0*/  IMAD.MOV.U32 R0, RZ, RZ, R3 ;  /* 0x000000ffff007224 */ /* 0x000fc600078e0003 */
[----:B---3--:R-:W-:Y:S04]  /*5dfe0*/  STL.64 [R1+0x3e90], R10 ;  /* 0x003e900a01007387 */ /* 0x008fe80000100a00 */
[----:B--2---:R0:W-:Y:S04]  /*5dff0*/  STL.64 [R1+0x3e88], R8 ;  /* 0x003e880801007387 */ /* 0x0041e80000100a00 */
[----:B0-----:R-:W2:Y:S04]  /*5e000*/  LDL.LU R8, [R1+0x220] ;  /* 0x0002200001087983 */ /* 0x001ea80000300800 */
[----:B------:R-:W2:Y:S04]  /*5e010*/  LDL.LU R9, [R1+0x224] ;  /* 0x0002240001097983 */ /* 0x000ea80000300800 */
[----:B------:R-:W3:Y:S04]  /*5e020*/  LDL.LU R10, [R1+0x228] ;  /* 0x00022800010a7983 */ /* 0x000ee80000300800 */
[----:B------:R-:W3:Y:S04]  /*5e030*/  LDL.LU R11, [R1+0x22c] ;  /* 0x00022c00010b7983 */ /* 0x000ee80000300800 */
[----:B------:R-:W4:Y:S04]  /*5e040*/  LDL.LU R5, [R1+0x934] ;  /* 0x0009340001057983 */ /* 0x000f280000300800 */
[----:B------:R-:W2:Y:S04]  /*5e050*/  LDL.LU R2, [R1+0x940] ;  /* 0x0009400001027983 */ /* 0x000ea80000300800 */
[----:B------:R-:W2:Y:S04]  /*5e060*/  LDL.LU R3, [R1+0x944] ;  /* 0x0009440001037983 */ /* 0x000ea80000300800 */
[----:B------:R-:W2:Y:S04]  /*5e070*/  LDL.LU R4, [R1+0x950] ;  /* 0x0009500001047983 */ /* 0x000ea80000300800 */
[----:B--2---:R-:W-:Y:S04]  /*5e080*/  STL [R1+0x3ea8], R4 ;  /* 0x003ea80401007387 */ /* 0x004fe80000100800 */
[----:B---3--:R-:W-:Y:S04]  /*5e090*/  STL.64 [R1+0x3ea0], R10 ;  /* 0x003ea00a01007387 */ /* 0x008fe80000100a00 */
[----:B------:R0:W-:Y:S04]  /*5e0a0*/  STL.64 [R1+0x3e98], R8 ;  /* 0x003e980801007387 */ /* 0x0001e80000100a00 */
[----:B0-----:R-:W2:Y:S04]  /*5e0b0*/  LDL.LU R8, [R1+0x200] ;  /* 0x0002000001087983 */ /* 0x001ea80000300800 */
[----:B------:R-:W2:Y:S04]  /*5e0c0*/  LDL.LU R9, [R1+0x204] ;  /* 0x0002040001097983 */ /* 0x000ea80000300800 */
[----:B------:R-:W3:Y:S04]  /*5e0d0*/  LDL.LU R10, [R1+0x208] ;  /* 0x00020800010a7983 */ /* 0x000ee80000300800 */
[----:B------:R-:W3:Y:S04]  /*5e0e0*/  LDL.LU R11, [R1+0x20c] ;  /* 0x00020c00010b7983 */ /* 0x000ee80000300800 */
[----:B------:R-:W2:Y:S04]  /*5e0f0*/  LDL.LU R4, [R1+0x930] ;  /* 0x0009300001047983 */ /* 0x000ea80000300800 */
[----:B---3--:R-:W-:Y:S04]  /*5e100*/  STL.64 [R1+0x3eb8], R10 ;  /* 0x003eb80a01007387 */ /* 0x008fe80000100a00 */
[----:B--2---:R0:W-:Y:S04]  /*5e110*/  STL.64 [R1+0x3eb0], R8 ;  /* 0x003eb00801007387 */ /* 0x0041e80000100a00 */
[----:B0-----:R-:W2:Y:S04]  /*5e120*/  LDL.LU R8, [R1+0x1e0] ;  /* 0x0001e00001087983 */ /* 0x001ea80000300800 */
[----:B------:R-:W2:Y:S04]  /*5e130*/  LDL.LU R9, [R1+0x1e4] ;  /* 0x0001e40001097983 */ /* 0x000ea80000300800 */
[----:B------:R-:W3:Y:S04]  /*5e140*/  LDL.LU R10, [R1+0x1e8] ;  /* 0x0001e800010a7983 */ /* 0x000ee80000300800 */
[----:B------:R-:W3:Y:S04]  /*5e150*/  LDL.LU R11, [R1+0x1ec] ;  /* 0x0001ec00010b7983 */ /* 0x000ee80000300800 */
[----:B---3--:R0:W-:Y:S04]  /*5e160*/  STL.64 [R1+0x3ec8], R10 ;  /* 0x003ec80a01007387 */ /* 0x0081e80000100a00 */
[----:B0-----:R-:W3:Y:S04]  /*5e170*/  LDL.LU R11, [R1+0x924] ;  /* 0x00092400010b7983 */ /* 0x001ee80000300800 */
[----:B--2---:R-:W-:Y:S04]  /*5e180*/  STL.64 [R1+0x3ec0], R8 ;  /* 0x003ec00801007387 */ /* 0x004fe80000100a00 */
[----:B------:R-:W2:Y:S01]  /*5e190*/  LDL.LU R16, [R1+0x954] ;  /* 0x0009540001107983 */ /* 0x000ea20000300800 */
[----:B------:R-:W-:-:S03]  /*5e1a0*/  IMAD.MOV.U32 R10, RZ, RZ, R6 ;  /* 0x000000ffff0a7224 */ /* 0x000fc600078e0006 */
[----:B------:R-:W2:Y:S04]  /*5e1b0*/  LDL.LU R17, [R1+0x960] ;  /* 0x0009600001117983 */ /* 0x000ea80000300800 */
[----:B------:R-:W2:Y:S04]  /*5e1c0*/  LDL.LU R6, [R1+0x964] ;  /* 0x0009640001067983 */ /* 0x000ea80000300800 */
[----:B------:R-:W2:Y:S04]  /*5e1d0*/  LDL.LU R7, [R1+0x970] ;  /* 0x0009700001077983 */ /* 0x000ea80000300800 */
[----:B------:R-:W2:Y:S04]  /*5e1e0*/  LDL.LU R18, [R1+0x974] ;  /* 0x0009740001127983 */ /* 0x000ea80000300800 */
[----:B------:R-:W2:Y:S04]  /*5e1f0*/  LDL.LU R19, [R1+0x980] ;  /* 0x0009800001137983 */ /* 0x000ea80000300800 */
[----:B--2---:R-:W-:Y:S04]  /*5e200*/  STL.64 [R1+0x3ed8], R18 ;  /* 0x003ed81201007387 */ /* 0x004fe80000100a00 */
[----:B------:R0:W-:Y:S04]  /*5e210*/  STL.64 [R1+0x3ed0], R16 ;  /* 0x003ed01001007387 */ /* 0x0001e80000100a00 */
[----:B0-----:R-:W2:Y:S04]  /*5e220*/  LDL.LU R16, [R1+0x1c0] ;  /* 0x0001c00001107983 */ /* 0x001ea80000300800 */
[----:B------:R-:W2:Y:S04]  /*5e230*/  LDL.LU R17, [R1+0x1c4] ;  /* 0x0001c40001117983 */ /* 0x000ea80000300800 */
[----:B------:R-:W2:Y:S04]  /*5e240*/  LDL.LU R18, [R1+0x1c8] ;  /* 0x0001c80001127983 */ /* 0x000ea80000300800 */
[----:B------:R-:W2:Y:S04]  /*5e250*/  LDL.LU R19, [R1+0x1cc] ;  /* 0x0001cc0001137983 */ /* 0x000ea80000300800 */
[----:B------:R-:W4:Y:S04]  /*5e260*/  LDL.LU R20, [R1+0x260] ;  /* 0x0002600001147983 */ /* 0x000f280000300800 */
[----:B------:R-:W4:Y:S04]  /*5e270*/  LDL.LU R21, [R1+0x264] ;  /* 0x0002640001157983 */ /* 0x000f280000300800 */
[----:B------:R-:W4:Y:S04]  /*5e280*/  LDL.LU R22, [R1+0x268] ;  /* 0x0002680001167983 */ /* 0x000f280000300800 */
[----:B------:R-:W4:Y:S04]  /*5e290*/  LDL.LU R23, [R1+0x26c] ;  /* 0x00026c0001177983 */ /* 0x000f280000300800 */
[----:B------:R-:W4:Y:S04]  /*5e2a0*/  LDL.LU R28, [R1+0x984] ;  /* 0x00098400011c7983 */ /* 0x000f280000300800 */
[----:B------:R-:W4:Y:S01]  /*5e2b0*/  LDL.LU R29, [R1+0x990] ;  /* 0x00099000011d7983 */ /* 0x000f220000300800 */
[----:B---3--:R-:W-:-:S03]  /*5e2c0*/  F2FP.F16.E5M2.UNPACK_B R11, R11.H1 ;  /* 0x0000000bff0b723e */ /* 0x008fc600030004ff */
[----:B------:R-:W3:Y:S04]  /*5e2d0*/  LDL.LU R24, [R1+0x280] ;  /* 0x0002800001187983 */ /* 0x000ee80000300800 */
[----:B------:R-:W3:Y:S04]  /*5e2e0*/  LDL.LU R25, [R1+0x284] ;  /* 0x0002840001197983 */ /* 0x000ee80000300800 */
[----:B------:R-:W3:Y:S04]  /*5e2f0*/  LDL.LU R26, [R1+0x288] ;  /* 0x00028800011a7983 */ /* 0x000ee80000300800 */
[----:B------:R-:W3:Y:S04]  /*5e300*/  LDL.LU R27, [R1+0x28c] ;  /* 0x00028c00011b7983 */ /* 0x000ee80000300800 */
[----:B------:R-:W-:Y:S04]  /*5e310*/  STL [R1+0x3d88], R0 ;  /* 0x003d880001007387 */ /* 0x000fe80000100800 */
[----:B------:R2:W-:Y:S02]  /*5e320*/  STL [R1+0x64], R11 ;  /* 0x0000640b01007387 */ /* 0x0005e40000100800 */
[----:B--2---:R-:W-:Y:S02]  /*5e330*/  HMMA.16816.F32 R8, R12, R10, R16 ;  /* 0x0000000a0c08723c */ /* 0x004fe40000001810 */
[----:B------:R-:W2:Y:S04]  /*5e340*/  LDL.LU.64 R18, [R1+0x3ed8] ;  /* 0x003ed80001127983 */ /* 0x000ea80000300a00 */
[----:B------:R-:W2:-:S13]  /*5e350*/  LDL.LU.64 R16, [R1+0x3ed0] ;  /* 0x003ed00001107983 */ /* 0x000e9a0000300a00 */
[----:B------:R-:W-:Y:S04]  /*5e360*/  STL.64 [R1+0x1c0], R8 ;  /* 0x0001c00801007387 */ /* 0x000fe80000100a00 */
[----:B------:R0:W-:Y:S04]  /*5e370*/  STL.64 [R1+0x1c8], R10 ;  /* 0x0001c80a01007387 */ /* 0x0001e80000100a00 */
[----:B0-----:R-:W2:Y:S04]  /*5e380*/  LDL.LU.64 R10, [R1+0x3ec8] ;  /* 0x003ec800010a7983 */ /* 0x001ea80000300a00 */
[----:B------:R-:W2:Y:S01]  /*5e390*/  LDL.LU.64 R8, [R1+0x3ec0] ;  /* 0x003ec00001087983 */ /* 0x000ea20000300a00 */
[----:B------:R-:W-:-:S02]  /*5e3a0*/  F2FP.F16.E5M2.UNPACK_B R4, R4.H1 ;  /* 0x00000004ff04723e */ /* 0x000fc400030004ff */
[----:B----4-:R-:W-:-:S05]  /*5e3b0*/  F2FP.F16.E5M2.UNPACK_B R5, R5.H1 ;  /* 0x00000005ff05723e */ /* 0x010fca00030004ff */
[----:B------:R-:W-:Y:S02]  /*5e3c0*/  STL.64 [R1+0x58], R4 ;  /* 0x0000580401007387 */ /* 0x000fe40000100a00 */
        /* <DEDUP_REMOVED lines=8> */
[----:B------:R-:W-:Y:S01]  /*5e450*/  IMAD.MOV.U32 R0, RZ, RZ, R5 ;  /* 0x000000ffff007224 */ /* 0x000fe200078e0005 */
[----:B------:R-:W4:Y:S04]  /*5e460*/  LDL.LU R4, [R1+0x3ea8] ;  /* 0x003ea80001047983 */ /* 0x000f280000300800 */
[----:B------:R-:W-:Y:S04]  /*5e470*/  STL [R1+0x3d8c], R0 ;  /* 0x003d8c0001007387 */ /* 0x000fe80000100800 */
[----:B------:R-:W-:Y:S04]  /*5e480*/  STL [R1+0x50], R2 ;  /* 0x0000500201007387 */ /* 0x000fe80000100800 */
[----:B------:R-:W-:Y:S01]  /*5e490*/  STL [R1+0x54], R3 ;  /* 0x0000540301007387 */ /* 0x000fe20000100800 */
[----:B--2---:R-:W-:-:S15]  /*5e4a0*/  HMMA.16816.F32 R8, R12, R2, R8 ;  /* 0x000000020c08723c */ /* 0x004fde0000001808 */
[----:B------:R-:W-:-:S04]  /*5e4b0*/  NOP ;  /* 0x0000000000007918 */ /* 0x000fc80000000000 */
[----:B------:R-:W-:Y:S04]  /*5e4c0*/  STL.64 [R1+0x200], R8 ;  /* 0x0002000801007387 */ /* 0x000fe80000100a00 */
[----:B------:R0:W-:Y:S04]  /*5e4d0*/  STL.64 [R1+0x208], R10 ;  /* 0x0002080a01007387 */ /* 0x0001e80000100a00 */
[----:B0-----:R-:W2:Y:S04]  /*5e4e0*/  LDL.LU.64 R10, [R1+0x3ea0] ;  /* 0x003ea000010a7983 */ /* 0x001ea80000300a00 */
[----:B------:R-:W2:Y:S01]  /*5e4f0*/  LDL.LU.64 R8, [R1+0x3e98] ;  /* 0x003e980001087983 */ /* 0x000ea20000300a00 */
[----:B----4-:R-:W-:-:S02]  /*5e500*/  F2FP.F16.E5M2.UNPACK_B R4, R4.H1 ;  /* 0x00000004ff04723e */ /* 0x010fc400030004ff */
[----:B------:R-:W-:Y:S01]  /*5e510*/  F2FP.F16.E5M2.UNPACK_B R5, R16.H1 ;  /* 0x00000010ff05723e */ /* 0x000fe200030004ff */
[----:B------:R-:W-:-:S05]  /*5e520*/  IMAD.MOV.U32 R0, RZ, RZ, R3 ;  /* 0x000000ffff007224 */ /* 0x000fca00078e0003 */
        /* <DEDUP_REMOVED lines=12> */
[----:B------:R-:W-:Y:S02]  /*5e5f0*/  F2FP.F16.E5M2.UNPACK_B R4, R7.H1 ;  /* 0x00000007ff04723e */ /* 0x000fe400030004ff */
[----:B------:R-:W-:Y:S02]  /*5e600*/  F2FP.F16.E5M2.UNPACK_B R5, R18.H1 ;  /* 0x00000012ff05723e */ /* 0x000fe400030004ff */
[----:B------:R0:W-:Y:S04]  /*5e610*/  STL [R1+0x3d94], R0 ;  /* 0x003d940001007387 */ /* 0x0001e80000100800 */
[----:B------:R1:W-:Y:S04]  /*5e620*/  STL [R1+0x40], R2 ;  /* 0x0000400201007387 */ /* 0x0003e80000100800 */
[----:B------:R4:W-:Y:S01]  /*5e630*/  STL [R1+0x44], R3 ;  /* 0x0000440301007387 */ /* 0x0009e20000100800 */
[----:B0-----:R-:W-:Y:S01]  /*5e640*/  IMAD.MOV.U32 R0, RZ, RZ, R4 ;  /* 0x000000ffff007224 */ /* 0x001fe200078e0004 */
[----:B--2---:R-:W-:Y:S01]  /*5e650*/  HMMA.16816.F32 R8, R12, R2, R8 ;  /* 0x000000020c08723c */ /* 0x004fe20000001808 */
[----:B-1----:R-:W-:-:S02]  /*5e660*/  F2FP.F16.E5M2.UNPACK_B R2, R19.H1 ;  /* 0x00000013ff02723e */ /* 0x002fc400030004ff */
[----:B----4-:R-:W-:-:S15]  /*5e670*/  F2FP.F16.E5M2.UNPACK_B R3, R28.H1 ;  /* 0x0000001cff03723e */ /* 0x010fde00030004ff */
[----:B------:R-:W-:Y:S01]  /*5e680*/  NOP ;  /* 0x0000000000007918 */ /* 0x000fe20000000000 */
[----:B------:R-:W-:Y:S04]  /*5e690*/  STL.64 [R1+0x240], R8 ;  /* 0x0002400801007387 */ /* 0x000fe80000100a00 */
[----:B------:R0:W-:Y:S04]  /*5e6a0*/  STL.64 [R1+0x248], R10 ;  /* 0x0002480a01007387 */ /* 0x0001e80000100a00 */
[----:B------:R3:W-:Y:S01]  /*5e6b0*/  STL.64 [R1+0x38], R4 ;  /* 0x0000380401007387 */ /* 0x0007e20000100a00 */
[C---:B0-----:R-:W-:Y:S08]  /*5e6c0*/  HMMA.16816.F32 R8, R12.reuse, R4, R20 ;  /* 0x000000040c08723c */ /* 0x041ff00000001814 */
[----:B---3--:R-:W-:Y:S01]  /*5e6d0*/  HMMA.16816.F32 R4, R12, R2, R24 ;  /* 0x000000020c04723c */ /* 0x008fe20000001818 */
[----:B------:R0:W-:Y:S02]  /*5e6e0*/  STL [R1+0x3d98], R0 ;  /* 0x003d980001007387 */ /* 0x0001e40000100800 */
[----:B0-----:R-:W-:-:S08]  /*5e6f0*/  F2FP.F16.E5M2.UNPACK_B R0, R29.H1 ;  /* 0x0000001dff00723e */ /* 0x001fd000030004ff */
[----:B------:R0:W-:Y:S04]  /*5e700*/  STL.64 [R1+0x260], R8 ;  /* 0x0002600801007387 */ /* 0x0001e80000100a00 */
[----:B------:R1:W-:Y:S04]  /*5e710*/  STL.64 [R1+0x268], R10 ;  /* 0x0002680a01007387 */ /* 0x0003e80000100a00 */
[----:B------:R-:W-:Y:S04]  /*5e720*/  STL [R1+0x30], R2 ;  /* 0x0000300201007387 */ /* 0x000fe80000100800 */
[----:B------:R-:W-:Y:S04]  /*5e730*/  STL [R1+0x34], R3 ;  /* 0x0000340301007387 */ /* 0x000fe80000100800 */
[----:B------:R-:W-:Y:S04]  /*5e740*/  STL [R1+0x28], R0 ;  /* 0x0000280001007387 */ /* 0x000fe80000100800 */
[----:B0-----:R-:W2:Y:S04]  /*5e750*/  LDL.LU R8, [R1+0x3a0] ;  /* 0x0003a00001087983 */ /* 0x001ea80000300800 */
[----:B------:R0:W-:Y:S04]  /*5e760*/  STL.64 [R1+0x280], R4 ;  /* 0x0002800401007387 */ /* 0x0001e80000100a00 */
[----:B------:R3:W-:Y:S04]  /*5e770*/  STL.64 [R1+0x288], R6 ;  /* 0x0002880601007387 */ /* 0x0007e80000100a00 */
[----:B------:R-:W2:Y:S04]  /*5e780*/  LDL.LU R9, [R1+0x3a4] ;  /* 0x0003a40001097983 */ /* 0x000ea80000300800 */
[----:B-1----:R-:W4:Y:S04]  /*5e790*/  LDL.LU R10, [R1+0x3a8] ;  /* 0x0003a800010a7983 */ /* 0x002f280000300800 */
[----:B------:R-:W4:Y:S04]  /*5e7a0*/  LDL.LU R11, [R1+0x3ac] ;  /* 0x0003ac00010b7983 */ /* 0x000f280000300800 */
[----:B----4-:R-:W-:Y:S04]  /*5e7b0*/  STL.64 [R1+0x3e08], R10 ;  /* 0x003e080a01007387 */ /* 0x010fe80000100a00 */
[----:B--2---:R1:W-:Y:S04]  /*5e7c0*/  STL.64 [R1+0x3e00], R8 ;  /* 0x003e000801007387 */ /* 0x0043e80000100a00 */
[----:B0-----:R-:W2:Y:S04]  /*5e7d0*/  LDL.LU R4, [R1+0x360] ;  /* 0x0003600001047983 */ /* 0x001ea80000300800 */
[----:B------:R-:W2:Y:S04]  /*5e7e0*/  LDL.LU R5, [R1+0x364] ;  /* 0x0003640001057983 */ /* 0x000ea80000300800 */
[----:B---3--:R-:W3:Y:S04]  /*5e7f0*/  LDL.LU R6, [R1+0x368] ;  /* 0x0003680001067983 */ /* 0x008ee80000300800 */
[----:B------:R-:W3:Y:S01]  /*5e800*/  LDL.LU R7, [R1+0x36c] ;  /* 0x00036c0001077983 */ /* 0x000ee20000300800 */
[----:B------:R-:W-:-:S03]  /*5e810*/  IMAD.MOV.U32 R0, RZ, RZ, R3 ;  /* 0x000000ffff007224 */ /* 0x000fc600078e0003 */
[----:B---3--:R0:W-:Y:S04]  /*5e820*/  STL.64 [R1+0x3e18], R6 ;  /* 0x003e180601007387 */ /* 0x0081e80000100a00 */
[----:B--2---:R-:W-:Y:S04]  /*5e830*/  STL.64 [R1+0x3e10], R4 ;  /* 0x003e100401007387 */ /* 0x004fe80000100a00 */
[----:B------:R-:W2:Y:S04]  /*5e840*/  LDL.LU R21, [R1+0x9e4] ;  /* 0x0009e40001157983 */ /* 0x000ea80000300800 */
[----:B------:R-:W3:Y:S04]  /*5e850*/  LDL.LU R28, [R1+0x9f0] ;  /* 0x0009f000011c7983 */ /* 0x000ee80000300800 */
[----:B-1----:R-:W4:Y:S04]  /*5e860*/  LDL.LU R8, [R1+0x340] ;  /* 0x0003400001087983 */ /* 0x002f280000300800 */
[----:B------:R-:W4:Y:S04]  /*5e870*/  LDL.LU R9, [R1+0x344] ;  /* 0x0003440001097983 */ /* 0x000f280000300800 */
[----:B------:R-:W2:Y:S04]  /*5e880*/  LDL.LU R10, [R1+0x348] ;  /* 0x00034800010a7983 */ /* 0x000ea80000300800 */
[----:B------:R-:W2:Y:S04]  /*5e890*/  LDL.LU R11, [R1+0x34c] ;  /* 0x00034c00010b7983 */ /* 0x000ea80000300800 */
[----:B0-----:R-:W2:Y:S04]  /*5e8a0*/  LDL.LU R7, [R1+0x9c4] ;  /* 0x0009c40001077983 */ /* 0x001ea80000300800 */
[----:B------:R-:W2:Y:S04]  /*5e8b0*/  LDL.LU R3, [R1+0x9d0] ;  /* 0x0009d00001037983 */ /* 0x000ea80000300800 */
[----:B------:R-:W2:Y:S04]  /*5e8c0*/  LDL.LU R2, [R1+0x9d4] ;  /* 0x0009d40001027983 */ /* 0x000ea80000300800 */
[----:B--2---:R-:W-:Y:S04]  /*5e8d0*/  STL.64 [R1+0x3e70], R2 ;  /* 0x003e700201007387 */ /* 0x004fe80000100a00 */
[----:B------:R-:W2:Y:S04]  /*5e8e0*/  LDL.LU R20, [R1+0x9e0] ;  /* 0x0009e00001147983 */ /* 0x000ea80000300800 */
[----:B------:R-:W-:Y:S04]  /*5e8f0*/  STL.64 [R1+0x3e28], R10 ;  /* 0x003e280a01007387 */ /* 0x000fe80000100a00 */
[----:B----4-:R0:W-:Y:S04]  /*5e900*/  STL.64 [R1+0x3e20], R8 ;  /* 0x003e200801007387 */ /* 0x0101e80000100a00 */
[----:B0-----:R-:W4:Y:S04]  /*5e910*/  LDL.LU R8, [R1+0x320] ;  /* 0x0003200001087983 */ /* 0x001f280000300800 */
[----:B------:R-:W4:Y:S04]  /*5e920*/  LDL.LU R9, [R1+0x324] ;  /* 0x0003240001097983 */ /* 0x000f280000300800 */
[----:B------:R-:W2:Y:S04]  /*5e930*/  LDL.LU R10, [R1+0x328] ;  /* 0x00032800010a7983 */ /* 0x000ea80000300800 */
[----:B------:R-:W2:Y:S04]  /*5e940*/  LDL.LU R11, [R1+0x32c] ;  /* 0x00032c00010b7983 */ /* 0x000ea80000300800 */
[----:B------:R-:W3:Y:S04]  /*5e950*/  LDL R2, [R1+0x28] ;  /* 0x0000280001027983 */ /* 0x000ee80000100800 */
[----:B------:R-:W3:Y:S04]  /*5e960*/  LDL.LU R5, [R1+0x9b4] ;  /* 0x0009b40001057983 */ /* 0x000ee80000300800 */
[----:B------:R-:W3:Y:S04]  /*5e970*/  LDL.LU R6, [R1+0x9c0] ;  /* 0x0009c00001067983 */ /* 0x000ee80000300800 */
[----:B--2---:R-:W-:Y:S04]  /*5e980*/  STL.64 [R1+0x3e38], R10 ;  /* 0x003e380a01007387 */ /* 0x004fe80000100a00 */
[----:B----4-:R0:W-:Y:S04]  /*5e990*/  STL.64 [R1+0x3e30], R8 ;  /* 0x003e300801007387 */ /* 0x0101e80000100a00 */
[----:B0-----:R-:W2:Y:S04]  /*5e9a0*/  LDL.LU R8, [R1+0x300] ;  /* 0x0003000001087983 */ /* 0x001ea80000300800 */
[----:B------:R-:W2:Y:S04]  /*5e9b0*/  LDL.LU R9, [R1+0x304] ;  /* 0x0003040001097983 */ /* 0x000ea80000300800 */
[----:B------:R-:W4:Y:S04]  /*5e9c0*/  LDL.LU R10, [R1+0x308] ;  /* 0x00030800010a7983 */ /* 0x000f280000300800 */
[----:B------:R-:W4:Y:S04]  /*5e9d0*/  LDL.LU R11, [R1+0x30c] ;  /* 0x00030c00010b7983 */ /* 0x000f280000300800 */
[----:B------:R-:W2:Y:S04]  /*5e9e0*/  LDL.LU R23, [R1+0x994] ;  /* 0x0009940001177983 */ /* 0x000ea80000300800 */
[----:B------:R-:W2:Y:S04]  /*5e9f0*/  LDL.LU R4, [R1+0x9b0] ;  /* 0x0009b00001047983 */ /* 0x000ea80000300800 */
[----:B---3--:R-:W-:Y:S04]  /*5ea00*/  STL.64 [R1+0x3e80], R6 ;  /* 0x003e800601007387 */ /* 0x008fe80000100a00 */
[----:B--2---:R0:W-:Y:S04]  /*5ea10*/  STL.64 [R1+0x3e78], R4 ;  /* 0x003e780401007387 */ /* 0x0041e80000100a00 */
[----:B0-----:R-:W2:Y:S04]  /*5ea20*/  LDL.LU R4, [R1+0x2a0] ;  /* 0x0002a00001047983 */ /* 0x001ea80000300800 */
[----:B------:R-:W2:Y:S04]  /*5ea30*/  LDL.LU R5, [R1+0x2a4] ;  /* 0x0002a40001057983 */ /* 0x000ea80000300800 */
[----:B------:R-:W2:Y:S04]  /*5ea40*/  LDL.LU R6, [R1+0x2a8] ;  /* 0x0002a80001067983 */ /* 0x000ea80000300800 */
[----:B------:R-:W2:Y:S04]  /*5ea50*/  LDL.LU R7, [R1+0x2ac] ;  /* 0x0002ac0001077983 */ /* 0x000ea80000300800 */
[----:B----4-:R-:W-:Y:S04]  /*5ea60*/  STL.64 [R1+0x3e48], R10 ;  /* 0x003e480a01007387 */ /* 0x010fe80000100a00 */
[----:B------:R0:W-:Y:S04]  /*5ea70*/  STL.64 [R1+0x3e40], R8 ;  /* 0x003e400801007387 */ /* 0x0001e80000100a00 */
[----:B0-----:R-:W3:Y:S04]  /*5ea80*/  LDL.LU R8, [R1+0x2e0] ;  /* 0x0002e00001087983 */ /* 0x001ee80000300800 */
[----:B------:R-:W3:Y:S04]  /*5ea90*/  LDL.LU R9, [R1+0x2e4] ;  /* 0x0002e40001097983 */ /* 0x000ee80000300800 */
[----:B------:R-:W4:Y:S04]  /*5eaa0*/  LDL.LU R10, [R1+0x2e8] ;  /* 0x0002e800010a7983 */ /* 0x000f280000300800 */
[----:B------:R-:W4:Y:S04]  /*5eab0*/  LDL.LU R11, [R1+0x2ec] ;  /* 0x0002ec00010b7983 */ /* 0x000f280000300800 */
[----:B----4-:R0:W-:Y:S04]  /*5eac0*/  STL.64 [R1+0x3e58], R10 ;  /* 0x003e580a01007387 */ /* 0x0101e80000100a00 */
[----:B0-----:R-:W4:Y:S04]  /*5ead0*/  LDL.LU R10, [R1+0x9a0] ;  /* 0x0009a000010a7983 */ /* 0x001f280000300800 */
[----:B------:R-:W4:Y:S04]  /*5eae0*/  LDL.LU R11, [R1+0x9a4] ;  /* 0x0009a400010b7983 */ /* 0x000f280000300800 */
[----:B---3--:R-:W-:Y:S04]  /*5eaf0*/  STL.64 [R1+0x3e50], R8 ;  /* 0x003e500801007387 */ /* 0x008fe80000100a00 */
        /* <DEDUP_REMOVED lines=8> */
[----:B------:R-:W-:-:S07]  /*5eb80*/  F2FP.F16.E5M2.UNPACK_B R3, R23.H1 ;  /* 0x00000017ff03723e */ /* 0x000fce00030004ff */
[----:B--2---:R-:W-:Y:S01]  /*5eb90*/  HMMA.16816.F32 R4, R12, R2, R4 ;  /* 0x000000020c04723c */ /* 0x004fe20000001804 */
[----:B---3--:R-:W-:Y:S04]  /*5eba0*/  STL.64 [R1+0x3e68], R18 ;  /* 0x003e681201007387 */ /* 0x008fe80000100a00 */
[----:B------:R0:W-:Y:S04]  /*5ebb0*/  STL.64 [R1+0x3e60], R16 ;  /* 0x003e601001007387 */ /* 0x0001e80000100a00 */
[----:B0-----:R-:W2:Y:S04]  /*5ebc0*/  LDL.LU R16, [R1+0x2c0] ;  /* 0x0002c00001107983 */ /* 0x001ea80000300800 */
[----:B------:R-:W2:Y:S04]  /*5ebd0*/  LDL.LU R17, [R1+0x2c4] ;  /* 0x0002c40001117983 */ /* 0x000ea80000300800 */
[----:B------:R-:W2:Y:S04]  /*5ebe0*/  LDL.LU R18, [R1+0x2c8] ;  /* 0x0002c80001127983 */ /* 0x000ea80000300800 */
[----:B------:R-:W2:Y:S04]  /*5ebf0*/  LDL.LU R19, [R1+0x2cc] ;  /* 0x0002cc0001137983 */ /* 0x000ea80000300800 */
[----:B------:R-:W3:Y:S04]  /*5ec00*/  LDL.LU R25, [R1+0xa14] ;  /* 0x000a140001197983 */ /* 0x000ee80000300800 */
[----:B------:R-:W3:Y:S04]  /*5ec10*/  LDL.LU R22, [R1+0xa20] ;  /* 0x000a200001167983 */ /* 0x000ee80000300800 */
[----:B------:R0:W-:Y:S04]  /*5ec20*/  STL [R1+0x3d9c], R0 ;  /* 0x003d9c0001007387 */ /* 0x0001e80000100800 */
[----:B------:R-:W3:Y:S04]  /*5ec30*/  LDL.LU R23, [R1+0xa24] ;  /* 0x000a240001177983 */ /* 0x000ee80000300800 */
[----:B------:R-:W-:Y:S01]  /*5ec40*/  STL [R1+0x2c], R3 ;  /* 0x00002c0301007387 */ /* 0x000fe20000100800 */
[----:B----4-:R-:W-:-:S03]  /*5ec50*/  F2FP.F16.E5M2.UNPACK_B R8, R10.H1 ;  /* 0x0000000aff08723e */ /* 0x010fc600030004ff */
[----:B------:R-:W-:Y:S01]  /*5ec60*/  STL.64 [R1+0x2a0], R4 ;  /* 0x0002a00401007387 */ /* 0x000fe20000100a00 */
[----:B------:R-:W-:-:S03]  /*5ec70*/  F2FP.F16.E5M2.UNPACK_B R9, R11.H1 ;  /* 0x0000000bff09723e */ /* 0x000fc600030004ff */
[----:B------:R1:W-:Y:S01]  /*5ec80*/  STL.64 [R1+0x2a8], R6 ;  /* 0x0002a80601007387 */ /* 0x0003e20000100a00 */
[----:B0-----:R-:W-:-:S03]  /*5ec90*/  IMAD.MOV.U32 R0, RZ, RZ, R3 ;  /* 0x000000ffff007224 */ /* 0x001fc600078e0003 */
[----:B-1----:R-:W4:Y:S04]  /*5eca0*/  LDL.LU.64 R6, [R1+0x3e80] ;  /* 0x003e800001067983 */ /* 0x002f280000300a00 */
[----:B------:R-:W3:Y:S04]  /*5ecb0*/  LDL.LU.64 R4, [R1+0x3e78] ;  /* 0x003e780001047983 */ /* 0x000ee80000300a00 */
[----:B------:R-:W4:Y:S04]  /*5ecc0*/  LDL.LU.64 R2, [R1+0x3e70] ;  /* 0x003e700001027983 */ /* 0x000f280000300a00 */
        /* <DEDUP_REMOVED lines=9> */
[----:B---3--:R-:W-:-:S02]  /*5ed60*/  F2FP.F16.E5M2.UNPACK_B R4, R4.H1 ;  /* 0x00000004ff04723e */ /* 0x008fc400030004ff */
[----:B------:R-:W-:-:S05]  /*5ed70*/  F2FP.F16.E5M2.UNPACK_B R5, R5.H1 ;  /* 0x00000005ff05723e */ /* 0x000fca00030004ff */
[----:B------:R-:W-:Y:S02]  /*5ed80*/  STL.64 [R1+0x18], R4 ;  /* 0x0000180401007387 */ /* 0x000fe40000100a00 */
[----:B--2---:R-:W-:-:S15]  /*5ed90*/  HMMA.16816.F32 R8, R12, R4, R8 ;  /* 0x000000040c08723c */ /* 0x004fde0000001808 */
[----:B------:R-:W-:-:S04]  /*5eda0*/  NOP ;  /* 0x0000000000007918 */ /* 0x000fc80000000000 */
[----:B------:R-:W-:Y:S04]  /*5edb0*/  STL.64 [R1+0x2e0], R8 ;  /* 0x0002e00801007387 */ /* 0x000fe80000100a00 */
[----:B------:R0:W-:Y:S04]  /*5edc0*/  STL.64 [R1+0x2e8], R10 ;  /* 0x0002e80a01007387 */ /* 0x0001e80000100a00 */
[----:B0-----:R-:W2:Y:S04]  /*5edd0*/  LDL.LU.64 R10, [R1+0x3e48] ;  /* 0x003e4800010a7983 */ /* 0x001ea80000300a00 */
[----:B------:R-:W2:Y:S01]  /*5ede0*/  LDL.LU.64 R8, [R1+0x3e40] ;  /* 0x003e400001087983 */ /* 0x000ea20000300a00 */
[----:B----4-:R-:W-:-:S02]  /*5edf0*/  F2FP.F16.E5M2.UNPACK_B R6, R6.H1 ;  /* 0x00000006ff06723e */ /* 0x010fc400030004ff */
        /* <DEDUP_REMOVED lines=9> */
[----:B------:R-:W-:-:S05]  /*5ee90*/  F2FP.F16.E5M2.UNPACK_B R5, R2.H1 ;  /* 0x00000002ff05723e */ /* 0x000fca00030004ff */
[----:B------:R2:W-:Y:S02]  /*5eea0*/  STL.64 [R1+0x8], R4 ;  /* 0x0000080401007387 */ /* 0x0005e40000100a00 */
[----:B--2---:R-:W-:Y:S02]  /*5eeb0*/  HMMA.16816.F32 R4, R12, R4, R8 ;  /* 0x000000040c04723c */ /* 0x004fe40000001808 */
[----:B------:R-:W2:Y:S04]  /*5eec0*/  LDL.LU.64 R10, [R1+0x3e28] ;  /* 0x003e2800010a7983 */ /* 0x000ea80000300a00 */
[----:B------:R-:W2:Y:S01]  /*5eed0*/  LDL.LU.64 R8, [R1+0x3e20] ;  /* 0x003e200001087983 */ /* 0x000ea20000300a00 */
[----:B------:R-:W-:-:S12]  /*5eee0*/  F2FP.F16.E5M2.UNPACK_B R2, R20.H1 ;  /* 0x00000014ff02723e */ /* 0x000fd800030004ff */
[----:B------:R-:W-:Y:S04]  /*5eef0*/  STL.64 [R1+0x320], R4 ;  /* 0x0003200401007387 */ /* 0x000fe80000100a00 */
[----:B------:R0:W-:Y:S04]  /*5ef00*/  STL.64 [R1+0x328], R6 ;  /* 0x0003280601007387 */ /* 0x0001e80000100a00 */
[----:B0-----:R-:W3:Y:S04]  /*5ef10*/  LDL.LU.64 R6, [R1+0x3e18] ;  /* 0x003e180001067983 */ /* 0x001ee80000300a00 */
[----:B------:R-:W3:Y:S01]  /*5ef20*/  LDL.LU.64 R4, [R1+0x3e10] ;  /* 0x003e100001047983 */ /* 0x000ee20000300a00 */
[----:B------:R-:W-:-:S05]  /*5ef30*/  F2FP.F16.E5M2.UNPACK_B R3, R21.H1 ;  /* 0x00000015ff03723e */ /* 0x000fca00030004ff */
[----:B------:R-:W-:Y:S02]  /*5ef40*/  STL.64 [R1], R2 ;  /* 0x0000000201007387 */ /* 0x000fe40000100a00 */
[----:B--2---:R-:W-:-:S15]  /*5ef50*/  HMMA.16816.F32 R8, R12, R2, R8 ;  /* 0x000000020c08723c */ /* 0x004fde0000001808 */
[----:B------:R-:W-:-:S04]  /*5ef60*/  NOP ;  /* 0x0000000000007918 */ /* 0x000fc80000000000 */
[----:B------:R-:W-:Y:S04]  /*5ef70*/  STL.64 [R1+0x340], R8 ;  /* 0x0003400801007387 */ /* 0x000fe80000100a00 */
[----:B------:R0:W-:Y:S04]  /*5ef80*/  STL.64 [R1+0x348], R10 ;  /* 0x0003480a01007387 */ /* 0x0001e80000100a00 */
[----:B0-----:R-:W2:Y:S04]  /*5ef90*/  LDL.LU.64 R10, [R1+0x3e08] ;  /* 0x003e0800010a7983 */ /* 0x001ea80000300a00 */
[----:B------:R-:W2:Y:S01]  /*5efa0*/  LDL.LU.64 R8, [R1+0x3e00] ;  /* 0x003e000001087983 */ /* 0x000ea20000300a00 */
[----:B------:R-:W-:-:S02]  /*5efb0*/  F2FP.F16.E5M2.UNPACK_B R28, R28.H1 ;  /* 0x0000001cff1c723e */ /* 0x000fc400030004ff */
[----:B------:R-:W-:-:S07]  /*5efc0*/  F2FP.F16.E5M2.UNPACK_B R29, R29.H1 ;  /* 0x0000001dff1d723e */ /* 0x000fce00030004ff */
[C---:B---3--:R-:W-:Y:S01]  /*5efd0*/  HMMA.16816.F32 R4, R12.reuse, R28, R4 ;  /* 0x0000001c0c04723c */ /* 0x048fe20000001804 */
[----:B------:R-:W-:Y:S02]  /*5efe0*/  F2FP.F16.E5M2.UNPACK_B R26, R26.H1 ;  /* 0x0000001aff1a723e */ /* 0x000fe400030004ff */
[----:B------:R-:W-:Y:S01]  /*5eff0*/  F2FP.F16.E5M2.UNPACK_B R27, R27.H1 ;  /* 0x0000001bff1b723e */ /* 0x000fe200030004ff */
[----:B------:R-:W-:Y:S04]  /*5f000*/  STL [R1+0x3d68], R28 ;  /* 0x003d681c01007387 */ /* 0x000fe80000100800 */
[----:B------:R-:W-:Y:S11]  /*5f010*/  STL [R1+0x3d50], R29 ;  /* 0x003d501d01007387 */ /* 0x000ff60000100800 */
[----:B------:R-:W-:Y:S04]  /*5f020*/  STL.64 [R1+0x360], R4 ;  /* 0x0003600401007387 */ /* 0x000fe80000100a00 */
[----:B------:R0:W-:Y:S02]  /*5f030*/  STL.64 [R1+0x368], R6 ;  /* 0x0003680601007387 */ /* 0x0001e40000100a00 */
[----:B0-----:R-:W-:Y:S01]  /*5f040*/  HMMA.16816.F32 R4, R12, R26, R16 ;  /* 0x0000001a0c04723c */ /* 0x001fe20000001810 */
[----:B------:R-:W-:-:S02]  /*5f050*/  F2FP.F16.E5M2.UNPACK_B R24, R24.H1 ;  /* 0x00000018ff18723e */ /* 0x000fc400030004ff */
[----:B------:R-:W-:-:S15]  /*5f060*/  F2FP.F16.E5M2.UNPACK_B R25, R25.H1 ;  /* 0x00000019ff19723e */ /* 0x000fde00030004ff */
[----:B------:R-:W-:Y:S01]  /*5f070*/  NOP ;  /* 0x0000000000007918 */ /* 0x000fe20000000000 */
[----:B------:R-:W-:Y:S04]  /*5f080*/  STL.64 [R1+0x380], R4 ;  /* 0x0003800401007387 */ /* 0x000fe80000100a00 */
[----:B------:R2:W-:Y:S04]  /*5f090*/  STL.64 [R1+0x388], R6 ;  /* 0x0003880601007387 */ /* 0x0005e80000100a00 */
[----:B------:R-:W-:Y:S04]  /*5f0a0*/  STL.64 [R1+0x3ba8], R26 ;  /* 0x003ba81a01007387 */ /* 0x000fe80000100a00 */
[----:B------:R0:W-:Y:S01]  /*5f0b0*/  STL.64 [R1+0x3ba0], R24 ;  /* 0x003ba01801007387 */ /* 0x0001e20000100a00 */
[----:B--2---:R-:W-:-:S15]  /*5f0c0*/  HMMA.16816.F32 R4, R12, R24, R8 ;  /* 0x000000180c04723c */ /* 0x004fde0000001808 */
[----:B------:R-:W-:-:S04]  /*5f0d0*/  NOP ;  /* 0x0000000000007918 */ /* 0x000fc80000000000 */
[----:B------:R-:W-:Y:S04]  /*5f0e0*/  STL.64 [R1+0x3a0], R4 ;  /* 0x0003a00401007387 */ /* 0x000fe80000100a00 */
[----:B------:R1:W-:Y:S04]  /*5f0f0*/  STL.64 [R1+0x3a8], R6 ;  /* 0x0003a80601007387 */ /* 0x0003e80000100a00 */
[----:B------:R-:W2:Y:S04]  /*5f100*/  LDL.LU R11, [R1+0xa94] ;  /* 0x000a9400010b7983 */ /* 0x000ea80000300800 */
[----:B------:R-:W3:Y:S04]  /*5f110*/  LDL.LU R16, [R1+0xaa0] ;  /* 0x000aa00001107983 */ /* 0x000ee80000300800 */
[----:B0-----:R-:W4:Y:S04]  /*5f120*/  LDL.LU R24, [R1+0x8a0] ;  /* 0x0008a00001187983 */ /* 0x001f280000300800 */
[----:B------:R-:W4:Y:S04]  /*5f130*/  LDL.LU R25, [R1+0x8a4] ;  /* 0x0008a40001197983 */ /* 0x000f280000300800 */
[----:B------:R-:W2:Y:S04]  /*5f140*/  LDL.LU R26, [R1+0x8a8] ;  /* 0x0008a800011a7983 */ /* 0x000ea80000300800 */
[----:B------:R-:W2:Y:S04]  /*5f150*/  LDL.LU R27, [R1+0x8ac] ;  /* 0x0008ac00011b7983 */ /* 0x000ea80000300800 */
[----:B------:R-:W3:Y:S04]  /*5f160*/  LDL.LU R17, [R1+0xa64] ;  /* 0x000a640001117983 */ /* 0x000ee80000300800 */
[----:B-1----:R-:W3:Y:S04]  /*5f170*/  LDL.LU R6, [R1+0xa70] ;  /* 0x000a700001067983 */ /* 0x002ee80000300800 */
        /* <DEDUP_REMOVED lines=10> */
[----:B------:R-:W2:Y:S04]  /*5f220*/  LDL.LU R18, [R1+0xa40] ;  /* 0x000a400001127983 */ /* 0x000ea80000300800 */
[----:B------:R-:W2:Y:S04]  /*5f230*/  LDL.LU R19, [R1+0xa44] ;  /* 0x000a440001137983 */ /* 0x000ea80000300800 */
[----:B--2---:R-:W-:Y:S04]  /*5f240*/  STL.64 [R1+0x3df8], R18 ;  /* 0x003df81201007387 */ /* 0x004fe80000100a00 */
[----:B---3--:R0:W-:Y:S04]  /*5f250*/  STL.64 [R1+0x3df0], R16 ;  /* 0x003df01001007387 */ /* 0x0081e80000100a00 */
[----:B0-----:R-:W2:Y:S04]  /*5f260*/  LDL.LU R16, [R1+0x3c0] ;  /* 0x0003c00001107983 */ /* 0x001ea80000300800 */
[----:B------:R-:W2:Y:S04]  /*5f270*/  LDL.LU R17, [R1+0x3c4] ;  /* 0x0003c40001117983 */ /* 0x000ea80000300800 */
[----:B------:R-:W2:Y:S04]  /*5f280*/  LDL.LU R18, [R1+0x3c8] ;  /* 0x0003c80001127983 */ /* 0x000ea80000300800 */
[----:B------:R-:W2:Y:S04]  /*5f290*/  LDL.LU R19, [R1+0x3cc] ;  /* 0x0003cc0001137983 */ /* 0x000ea80000300800 */
[----:B------:R-:W3:Y:S04]  /*5f2a0*/  LDL.LU R2, [R1+0xa50] ;  /* 0x000a500001027983 */ /* 0x000ee80000300800 */
[----:B------:R-:W2:Y:S04]  /*5f2b0*/  LDL.LU R3, [R1+0xa54] ;  /* 0x000a540001037983 */ /* 0x000ea80000300800 */
[----:B------:R-:W2:Y:S04]  /*5f2c0*/  LDL.LU R4, [R1+0xa60] ;  /* 0x000a600001047983 */ /* 0x000ea80000300800 */
[----:B------:R-:W-:Y:S04]  /*5f2d0*/  STL.64 [R1+0x3dd8], R6 ;  /* 0x003dd80601007387 */ /* 0x000fe80000100a00 */
[----:B--2---:R0:W-:Y:S04]  /*5f2e0*/  STL [R1+0x3dd0], R4 ;  /* 0x003dd00401007387 */ /* 0x0041e80000100800 */
[----:B0-----:R-:W2:Y:S04]  /*5f2f0*/  LDL.LU R4, [R1+0x400] ;  /* 0x0004000001047983 */ /* 0x001ea80000300800 */
[----:B------:R-:W2:Y:S04]  /*5f300*/  LDL.LU R5, [R1+0x404] ;  /* 0x0004040001057983 */ /* 0x000ea80000300800 */
[----:B------:R-:W2:Y:S04]  /*5f310*/  LDL.LU R6, [R1+0x408] ;  /* 0x0004080001067983 */ /* 0x000ea80000300800 */
[----:B------:R-:W2:Y:S01]  /*5f320*/  LDL.LU R7, [R1+0x40c] ;  /* 0x00040c0001077983 */ /* 0x000ea20000300800 */
[----:B------:R-:W-:-:S02]  /*5f330*/  F2FP.F16.E5M2.UNPACK_B R22, R22.H1 ;  /* 0x00000016ff16723e */ /* 0x000fc400030004ff */
[----:B------:R-:W-:Y:S01]  /*5f340*/  F2FP.F16.E5M2.UNPACK_B R23, R23.H1 ;  /* 0x00000017ff17723e */ /* 0x000fe200030004ff */
[----:B--2---:R-:W-:Y:S04]  /*5f350*/  STL.64 [R1+0x3de8], R6 ;  /* 0x003de80601007387 */ /* 0x004fe80000100a00 */
[----:B------:R0:W-:Y:S04]  /*5f360*/  STL.64 [R1+0x3de0], R4 ;  /* 0x003de00401007387 */ /* 0x0001e80000100a00 */
[----:B0-----:R-:W2:Y:S04]  /*5f370*/  LDL.LU R4, [R1+0x3e0] ;  /* 0x0003e00001047983 */ /* 0x001ea80000300800 */
[----:B------:R-:W2:Y:S04]  /*5f380*/  LDL.LU R5, [R1+0x3e4] ;  /* 0x0003e40001057983 */ /* 0x000ea80000300800 */
[----:B------:R-:W2:Y:S04]  /*5f390*/  LDL.LU R6, [R1+0x3e8] ;  /* 0x0003e80001067983 */ /* 0x000ea80000300800 */
[----:B------:R-:W2:Y:S04]  /*5f3a0*/  LDL.LU R7, [R1+0x3ec] ;  /* 0x0003ec0001077983 */ /* 0x000ea80000300800 */
[----:B----4-:R-:W-:Y:S04]  /*5f3b0*/  STL.64 [R1+0x3db8], R26 ;  /* 0x003db81a01007387 */ /* 0x010fe80000100a00 */
[----:B------:R0:W-:Y:S04]  /*5f3c0*/  STL.64 [R1+0x3db0], R24 ;  /* 0x003db01801007387 */ /* 0x0001e80000100a00 */
[----:B0-----:R-:W4:Y:S04]  /*5f3d0*/  LDL.LU R24, [R1+0x440] ;  /* 0x0004400001187983 */ /* 0x001f280000300800 */
[----:B------:R-:W4:Y:S04]  /*5f3e0*/  LDL.LU R25, [R1+0x444] ;  /* 0x0004440001197983 */ /* 0x000f280000300800 */
[----:B------:R-:W3:Y:S04]  /*5f3f0*/  LDL.LU R26, [R1+0x448] ;  /* 0x00044800011a7983 */ /* 0x000ee80000300800 */
[----:B------:R-:W3:Y:S01]  /*5f400*/  LDL.LU R27, [R1+0x44c] ;  /* 0x00044c00011b7983 */ /* 0x000ee20000300800 */
[----:B------:R-:W-:-:S02]  /*5f410*/  F2FP.F16.E5M2.UNPACK_B R20, R20.H1 ;  /* 0x00000014ff14723e */ /* 0x000fc400030004ff */
[----:B------:R-:W-:Y:S01]  /*5f420*/  F2FP.F16.E5M2.UNPACK_B R21, R21.H1 ;  /* 0x00000015ff15723e */ /* 0x000fe200030004ff */
[C---:B------:R-:W-:Y:S08]  /*5f430*/  HMMA.16816.F32 R16, R12.reuse, R22, R16 ;  /* 0x000000160c10723c */ /* 0x040ff00000001810 */
[----:B--2---:R-:W-:Y:S01]  /*5f440*/  HMMA.16816.F32 R4, R12, R20, R4 ;  /* 0x000000140c04723c */ /* 0x004fe20000001804 */
[----:B---3--:R-:W-:Y:S04]  /*5f450*/  STL.64 [R1+0x3dc8], R26 ;  /* 0x003dc81a01007387 */ /* 0x008fe80000100a00 */
[----:B----4-:R0:W-:Y:S04]  /*5f460*/  STL.64 [R1+0x3dc0], R24 ;  /* 0x003dc01801007387 */ /* 0x0101e80000100a00 */
[----:B0-----:R-:W2:Y:S04]  /*5f470*/  LDL.LU R24, [R1+0x420] ;  /* 0x0004200001187983 */ /* 0x001ea80000300800 */
[----:B------:R-:W2:Y:S04]  /*5f480*/  LDL.LU R25, [R1+0x424] ;  /* 0x0004240001197983 */ /* 0x000ea80000300800 */
[----:B------:R-:W2:Y:S04]  /*5f490*/  LDL.LU R26, [R1+0x428] ;  /* 0x00042800011a7983 */ /* 0x000ea80000300800 */
[----:B------:R-:W2:Y:S04]  /*5f4a0*/  LDL.LU R27, [R1+0x42c] ;  /* 0x00042c00011b7983 */ /* 0x000ea80000300800 */
[----:B------:R-:W3:Y:S04]  /*5f4b0*/  LDL.LU R9, [R1+0xa84] ;  /* 0x000a840001097983 */ /* 0x000ee80000300800 */
[----:B------:R-:W4:Y:S04]  /*5f4c0*/  LDL.LU R10, [R1+0xa90] ;  /* 0x000a9000010a7983 */ /* 0x000f280000300800 */
        /* <DEDUP_REMOVED lines=8> */
[----:B------:R-:W-:-:S02]  /*5f550*/  F2FP.F16.E5M2.UNPACK_B R2, R2.H1 ;  /* 0x00000002ff02723e */ /* 0x000fc400030004ff */
[----:B------:R-:W-:Y:S01]  /*5f560*/  F2FP.F16.E5M2.UNPACK_B R3, R3.H1 ;  /* 0x00000003ff03723e */ /* 0x000fe200030004ff */
[----:B------:R-:W-:Y:S04]  /*5f570*/  STL.64 [R1+0x3b88], R22 ;  /* 0x003b881601007387 */ /* 0x000fe80000100a00 */
[----:B------:R0:W-:Y:S04]  /*5f580*/  STL.64 [R1+0x3b80], R20 ;  /* 0x003b801401007387 */ /* 0x0001e80000100a00 */
[----:B0-----:R-:W4:Y:S04]  /*5f590*/  LDL.LU R20, [R1+0x4b0] ;  /* 0x0004b00001147983 */ /* 0x001f280000300800 */
[----:B------:R-:W4:Y:S04]  /*5f5a0*/  LDL.LU R21, [R1+0x4b4] ;  /* 0x0004b40001157983 */ /* 0x000f280000300800 */
[----:B------:R-:W4:Y:S04]  /*5f5b0*/  LDL.LU R22, [R1+0x4b8] ;  /* 0x0004b80001167983 */ /* 0x000f280000300800 */
[----:B------:R-:W4:Y:S01]  /*5f5c0*/  LDL.LU R23, [R1+0x4bc] ;  /* 0x0004bc0001177983 */ /* 0x000f220000300800 */
[----:B--2---:R-:W-:Y:S01]  /*5f5d0*/  HMMA.16816.F32 R24, R12, R2, R24 ;  /* 0x000000020c18723c */ /* 0x004fe20000001818 */
[----:B---3--:R-:W-:-:S02]  /*5f5e0*/  F2FP.F16.E5M2.UNPACK_B R18, R18.H1 ;  /* 0x00000012ff12723e */ /* 0x008fc400030004ff */
[----:B------:R-:W-:-:S07]  /*5f5f0*/  F2FP.F16.E5M2.UNPACK_B R19, R19.H1 ;  /* 0x00000013ff13723e */ /* 0x000fce00030004ff */
[----:B----4-:R-:W-:-:S15]  /*5f600*/  HMMA.16816.F32 R4, R12, R18, R4 ;  /* 0x000000120c04723c */ /* 0x010fde0000001804 */
[----:B------:R-:W-:-:S04]  /*5f610*/  NOP ;  /* 0x0000000000007918 */ /* 0x000fc80000000000 */
[----:B------:R-:W-:Y:S04]  /*5f620*/  STL.64 [R1+0x400], R4 ;  /* 0x0004000401007387 */ /* 0x000fe80000100a00 */
[----:B------:R0:W-:Y:S04]  /*5f630*/  STL.64 [R1+0x408], R6 ;  /* 0x0004080601007387 */ /* 0x0001e80000100a00 */
[----:B0-----:R-:W2:Y:S04]  /*5f640*/  LDL.LU.64 R6, [R1+0x3dd8] ;  /* 0x003dd80001067983 */ /* 0x001ea80000300a00 */
[----:B------:R-:W3:Y:S04]  /*5f650*/  LDL.LU R4, [R1+0x3dd0] ;  /* 0x003dd00001047983 */ /* 0x000ee80000300800 */
[----:B------:R-:W-:Y:S04]  /*5f660*/  STL [R1+0x3d70], R18 ;  /* 0x003d701201007387 */ /* 0x000fe80000100800 */
[----:B------:R-:W-:Y:S04]  /*5f670*/  STL [R1+0x3d6c], R19 ;  /* 0x003d6c1301007387 */ /* 0x000fe80000100800 */
[----:B------:R-:W-:Y:S04]  /*5f680*/  STL.64 [R1+0x420], R24 ;  /* 0x0004201801007387 */ /* 0x000fe80000100a00 */
[----:B------:R0:W-:Y:S04]  /*5f690*/  STL.64 [R1+0x428], R26 ;  /* 0x0004281a01007387 */ /* 0x0001e80000100a00 */
[----:B0-----:R-:W4:Y:S04]  /*5f6a0*/  LDL.LU.64 R26, [R1+0x3dc8] ;  /* 0x003dc800011a7983 */ /* 0x001f280000300a00 */
[----:B------:R-:W4:Y:S01]  /*5f6b0*/  LDL.LU.64 R24, [R1+0x3dc0] ;  /* 0x003dc00001187983 */ /* 0x000f220000300a00 */
[----:B------:R-:W-:-:S03]  /*5f6c0*/  F2FP.F16.E5M2.UNPACK_B R5, R17.H1 ;  /* 0x00000011ff05723e */ /* 0x000fc600030004ff */
[----:B------:R-:W-:Y:S01]  /*5f6d0*/  STL [R1+0x3d74], R3 ;  /* 0x003d740301007387 */ /* 0x000fe20000100800 */
[----:B---3--:R-:W-:-:S07]  /*5f6e0*/  F2FP.F16.E5M2.UNPACK_B R4, R4.H1 ;  /* 0x00000004ff04723e */ /* 0x008fce00030004ff */
[----:B----4-:R-:W-:-:S15]  /*5f6f0*/  HMMA.16816.F32 R24, R12, R4, R24 ;  /* 0x000000040c18723c */ /* 0x010fde0000001818 */
[----:B------:R-:W-:-:S04]  /*5f700*/  NOP ;  /* 0x0000000000007918 */ /* 0x000fc80000000000 */
[----:B------:R-:W-:Y:S04]  /*5f710*/  STL.64 [R1+0x440], R24 ;  /* 0x0004401801007387 */ /* 0x000fe80000100a00 */
[----:B------:R0:W-:Y:S04]  /*5f720*/  STL.64 [R1+0x448], R26 ;  /* 0x0004481a01007387 */ /* 0x0001e80000100a00 */
[----:B0-----:R-:W3:Y:S04]  /*5f730*/  LDL.LU.64 R26, [R1+0x3db8] ;  /* 0x003db800011a7983 */ /* 0x001ee80000300a00 */
[----:B------:R-:W3:Y:S01]  /*5f740*/  LDL.LU.64 R24, [R1+0x3db0] ;  /* 0x003db00001187983 */ /* 0x000ee20000300a00 */
[----:B--2---:R-:W-:-:S02]  /*5f750*/  F2FP.F16.E5M2.UNPACK_B R6, R6.H1 ;  /* 0x00000006ff06723e */ /* 0x004fc400030004ff */
[----:B------:R-:W-:Y:S02]  /*5f760*/  F2FP.F16.E5M2.UNPACK_B R7, R7.H1 ;  /* 0x00000007ff07723e */ /* 0x000fe400030004ff */
[----:B------:R-:W-:Y:S02]  /*5f770*/  F2FP.F16.E5M2.UNPACK_B R8, R8.H1 ;  /* 0x00000008ff08723e */ /* 0x000fe400030004ff */
[----:B------:R-:W-:-:S03]  /*5f780*/  F2FP.F16.E5M2.UNPACK_B R9, R9.H1 ;  /* 0x00000009ff09723e */ /* 0x000fc600030004ff */
[----:B---3--:R-:W-:-:S15]  /*5f790*/  HMMA.16816.F32 R24, R12, R6, R24 ;  /* 0x000000060c18723c */ /* 0x008fde0000001818 */
[----:B------:R-:W-:-:S04]  /*5f7a0*/  NOP ;  /* 0x0000000000007918 */ /* 0x000fc80000000000 */
[----:B------:R-:W-:Y:S04]  /*5f7b0*/  STL.64 [R1+0x460], R24 ;  /* 0x0004601801007387 */ /* 0x000fe80000100a00 */
[----:B------:R0:W-:Y:S04]  /*5f7c0*/  STL.64 [R1+0x468], R26 ;  /* 0x0004681a01007387 */ /* 0x0001e80000100a00 */
[----:B0-----:R-:W2:Y:S04]  /*5f7d0*/  LDL.LU.64 R26, [R1+0x3da8] ;  /* 0x003da800011a7983 */ /* 0x001ea80000300a00 */
[----:B------:R-:W2:Y:S04]  /*5f7e0*/  LDL.LU.64 R24, [R1+0x3da0] ;  /* 0x003da00001187983 */ /* 0x000ea80000300a00 */
[----:B------:R-:W3:Y:S04]  /*5f7f0*/  LDL.LU R17, [R1+0xaa4] ;  /* 0x000aa40001117983 */ /* 0x000ee80000300800 */
[----:B------:R-:W-:Y:S04]  /*5f800*/  STL.64 [R1+0x3b48], R6 ;  /* 0x003b480601007387 */ /* 0x000fe80000100a00 */
[----:B------:R0:W-:Y:S02]  /*5f810*/  STL.64 [R1+0x3b40], R4 ;  /* 0x003b400401007387 */ /* 0x0001e40000100a00 */
[----:B0-----:R-:W-:Y:S01]  /*5f820*/  HMMA.16816.F32 R4, R12, R8, R20 ;  /* 0x000000080c04723c */ /* 0x001fe20000001814 */
[----:B------:R-:W-:-:S02]  /*5f830*/  F2FP.F16.E5M2.UNPACK_B R10, R10.H1 ;  /* 0x0000000aff0a723e */ /* 0x000fc400030004ff */
[----:B------:R-:W-:-:S15]  /*5f840*/  F2FP.F16.E5M2.UNPACK_B R11, R11.H1 ;  /* 0x0000000bff0b723e */ /* 0x000fde00030004ff */
[----:B------:R-:W-:Y:S01]  /*5f850*/  NOP ;  /* 0x0000000000007918 */ /* 0x000fe20000000000 */
[----:B------:R-:W-:Y:S04]  /*5f860*/  STL.64 [R1+0x4b0], R4 ;  /* 0x0004b00401007387 */ /* 0x000fe80000100a00 */
[----:B------:R2:W-:Y:S02]  /*5f870*/  STL.64 [R1+0x4b8], R6 ;  /* 0x0004b80601007387 */ /* 0x0005e40000100a00 */
[----:B--2---:R-:W-:Y:S02]  /*5f880*/  HMMA.16816.F32 R4, R12, R10, R24 ;  /* 0x0000000a0c04723c */ /* 0x004fe40000001818 */
[----:B------:R-:W2:Y:S01]  /*5f890*/  LDL R26, [R1+0x28] ;  /* 0x00002800011a7983 */ /* 0x000ea20000100800 */
[----:B------:R-:W-:-:S15]  /*5f8a0*/  IMAD.MOV.U32 R27, RZ, RZ, R0 ;  /* 0x000000ffff1b7224 */ /* 0x000fde00078e0000 */
[----:B------:R-:W-:Y:S01]  /*5f8b0*/  NOP ;  /* 0x0000000000007918 */ /* 0x000fe20000000000 */
[----:B------:R0:W-:Y:S04]  /*5f8c0*/  STL.64 [R1+0x8a0], R4 ;  /* 0x0008a00401007387 */ /* 0x0001e80000100a00 */
[----:B------:R1:W-:Y:S04]  /*5f8d0*/  STL.64 [R1+0x8a8], R6 ;  /* 0x0008a80601007387 */ /* 0x0003e80000100a00 */
[----:B------:R-:W4:Y:S04]  /*5f8e0*/  LDL.LU R0, [R1+0x3d9c] ;  /* 0x003d9c0001007983 */ /* 0x000f280000300800 */
[----:B------:R-:W2:Y:S04]  /*5f8f0*/  LDL.LU R20, [R1+0x7b0] ;  /* 0x0007b00001147983 */ /* 0x000ea80000300800 */
[----:B------:R-:W2:Y:S04]  /*5f900*/  LDL.LU R21, [R1+0x7b4] ;  /* 0x0007b40001157983 */ /* 0x000ea80000300800 */
[----:B------:R-:W2:Y:S04]  /*5f910*/  LDL.LU R22, [R1+0x7b8] ;  /* 0x0007b80001167983 */ /* 0x000ea80000300800 */
[----:B------:R-:W2:Y:S04]  /*5f920*/  LDL.LU R23, [R1+0x7bc] ;  /* 0x0007bc0001177983 */ /* 0x000ea80000300800 */
[----:B--2---:R-:W-:Y:S04]  /*5f930*/  STL.64 [R1+0x3c38], R22 ;  /* 0x003c381601007387 */ /* 0x004fe80000100a00 */
[----:B------:R-:W-:Y:S04]  /*5f940*/  STL.64 [R1+0x3c30], R20 ;  /* 0x003c301401007387 */ /* 0x000fe80000100a00 */
[----:B------:R-:W2:Y:S01]  /*5f950*/  LDL R24, [R1+0x30] ;  /* 0x0000300001187983 */ /* 0x000ea20000100800 */
[----:B----4-:R-:W-:-:S03]  /*5f960*/  IMAD.MOV.U32 R25, RZ, RZ, R0 ;  /* 0x000000ffff197224 */ /* 0x010fc600078e0000 */
[----:B------:R-:W4:Y:S04]  /*5f970*/  LDL.LU R0, [R1+0x3d98] ;  /* 0x003d980001007983 */ /* 0x000f280000300800 */
[----:B------:R-:W-:Y:S04]  /*5f980*/  STL.64 [R1+0x3c48], R26 ;  /* 0x003c481a01007387 */ /* 0x000fe80000100a00 */
[----:B--2---:R-:W-:Y:S04]  /*5f990*/  STL.64 [R1+0x3c40], R24 ;  /* 0x003c401801007387 */ /* 0x004fe80000100a00 */
[----:B0-----:R-:W2:Y:S04]  /*5f9a0*/  LDL.LU R4, [R1+0x7c0] ;  /* 0x0007c00001047983 */ /* 0x001ea80000300800 */
[----:B------:R-:W2:Y:S04]  /*5f9b0*/  LDL.LU R5, [R1+0x7c4] ;  /* 0x0007c40001057983 */ /* 0x000ea80000300800 */
[----:B-1----:R-:W2:Y:S04]  /*5f9c0*/  LDL.LU R6, [R1+0x7c8] ;  /* 0x0007c80001067983 */ /* 0x002ea80000300800 */
[----:B------:R-:W2:Y:S04]  /*5f9d0*/  LDL.LU R7, [R1+0x7cc] ;  /* 0x0007cc0001077983 */ /* 0x000ea80000300800 */
[----:B--2---:R-:W-:Y:S04]  /*5f9e0*/  STL.64 [R1+0x3c58], R6 ;  /* 0x003c580601007387 */ /* 0x004fe80000100a00 */
[----:B------:R-:W-:Y:S04]  /*5f9f0*/  STL.64 [R1+0x3c50], R4 ;  /* 0x003c500401007387 */ /* 0x000fe80000100a00 */
[----:B------:R4:W-:Y:S02]  /*5fa00*/  STL.64 [R1+0x3b38], R10 ;  /* 0x003b380a01007387 */ /* 0x0009e40000100a00 */
[----:B----4-:R-:W-:-:S02]  /*5fa10*/  IMAD.MOV.U32 R10, RZ, RZ, R0 ;  /* 0x000000ffff0a7224 */ /* 0x010fc400078e0000 */
[----:B------:R-:W2:Y:S04]  /*5fa20*/  LDL.LU R0, [R1+0x3d94] ;  /* 0x003d940001007983 */ /* 0x000ea80000300800 */
[----:B------:R-:W4:Y:S04]  /*5fa30*/  LDL R11, [R1+0x3c] ;  /* 0x00003c00010b7983 */ /* 0x000f280000100800 */
[----:B------:R0:W-:Y:S04]  /*5fa40*/  STL.64 [R1+0x3b30], R8 ;  /* 0x003b300801007387 */ /* 0x0001e80000100a00 */
[----:B----4-:R-:W-:Y:S04]  /*5fa50*/  STL.64 [R1+0x3c60], R10 ;  /* 0x003c600a01007387 */ /* 0x010fe80000100a00 */
[----:B------:R-:W4:Y:S04]  /*5fa60*/  LDL R22, [R1+0x40] ;  /* 0x0000400001167983 */ /* 0x000f280000100800 */
[----:B------:R-:W4:Y:S04]  /*5fa70*/  LDL R23, [R1+0x44] ;  /* 0x0000440001177983 */ /* 0x000f280000100800 */
[----:B------:R-:W3:Y:S01]  /*5fa80*/  LDL R20, [R1+0x48] ;  /* 0x0000480001147983 */ /* 0x000ee20000100800 */
[----:B--2---:R-:W-:-:S03]  /*5fa90*/  IMAD.MOV.U32 R21, RZ, RZ, R0 ;  /* 0x000000ffff157224 */ /* 0x004fc600078e0000 */
[----:B------:R-:W0:Y:S04]  /*5faa0*/  LDL.LU R0, [R1+0x3d90] ;  /* 0x003d900001007983 */ /* 0x000e280000300800 */
[----:B----4-:R-:W-:Y:S04]  /*5fab0*/  STL.64 [R1+0x3c70], R22 ;  /* 0x003c701601007387 */ /* 0x010fe80000100a00 */
[----:B---3--:R1:W-:Y:S04]  /*5fac0*/  STL.64 [R1+0x3c68], R20 ;  /* 0x003c681401007387 */ /* 0x0083e80000100a00 */
[----:B------:R-:W2:Y:S04]  /*5fad0*/  LDL.LU R4, [R1+0x7f0] ;  /* 0x0007f00001047983 */ /* 0x000ea80000300800 */
[----:B------:R-:W2:Y:S04]  /*5fae0*/  LDL.LU R5, [R1+0x7f4] ;  /* 0x0007f40001057983 */ /* 0x000ea80000300800 */
[----:B------:R-:W3:Y:S04]  /*5faf0*/  LDL.LU R6, [R1+0x7f8] ;  /* 0x0007f80001067983 */ /* 0x000ee80000300800 */
[----:B------:R-:W3:Y:S01]  /*5fb00*/  LDL.LU R7, [R1+0x7fc] ;  /* 0x0007fc0001077983 */ /* 0x000ee20000300800 */
[----:B0-----:R-:W-:-:S03]  /*5fb10*/  IMAD.MOV.U32 R9, RZ, RZ, R0 ;  /* 0x000000ffff097224 */ /* 0x001fc600078e0000 */
[----:B---3--:R-:W-:Y:S04]  /*5fb20*/  STL.64 [R1+0x3c80], R6 ;  /* 0x003c800601007387 */ /* 0x008fe80000100a00 */
[----:B--2---:R0:W-:Y:S04]  /*5fb30*/  STL.64 [R1+0x3c78], R4 ;  /* 0x003c780401007387 */ /* 0x0041e80000100a00 */
[----:B------:R-:W2:Y:S04]  /*5fb40*/  LDL R8, [R1+0x50] ;  /* 0x0000500001087983 */ /* 0x000ea80000100800 */
[----:B------:R-:W3:Y:S04]  /*5fb50*/  LDL.LU R0, [R1+0x3d8c] ;  /* 0x003d8c0001007983 */ /* 0x000ee80000300800 */
[----:B-1----:R-:W4:Y:S04]  /*5fb60*/  LDL.LU R20, [R1+0x800] ;  /* 0x0008000001147983 */ /* 0x002f280000300800 */
[----:B------:R-:W4:Y:S04]  /*5fb70*/  LDL.LU R21, [R1+0x804] ;  /* 0x0008040001157983 */ /* 0x000f280000300800 */
[----:B------:R-:W2:Y:S04]  /*5fb80*/  LDL.LU R22, [R1+0x808] ;  /* 0x0008080001167983 */ /* 0x000ea80000300800 */
[----:B------:R-:W2:Y:S04]  /*5fb90*/  LDL.LU R23, [R1+0x80c] ;  /* 0x00080c0001177983 */ /* 0x000ea80000300800 */
[----:B--2---:R-:W-:Y:S04]  /*5fba0*/  STL.64 [R1+0x3c90], R22 ;  /* 0x003c901601007387 */ /* 0x004fe80000100a00 */
[----:B----4-:R1:W-:Y:S04]  /*5fbb0*/  STL.64 [R1+0x3c88], R20 ;  /* 0x003c881401007387 */ /* 0x0103e80000100a00 */
[----:B------:R-:W2:Y:S01]  /*5fbc0*/  LDL R10, [R1+0x58] ;  /* 0x00005800010a7983 */ /* 0x000ea20000100800 */
[----:B---3--:R-:W-:-:S03]  /*5fbd0*/  IMAD.MOV.U32 R11, RZ, RZ, R0 ;  /* 0x000000ffff0b7224 */ /* 0x008fc600078e0000 */
[----:B------:R-:W1:Y:S04]  /*5fbe0*/  LDL.LU R0, [R1+0x3d88] ;  /* 0x003d880001007983 */ /* 0x000e680000300800 */
[----:B--2---:R-:W-:Y:S04]  /*5fbf0*/  STL.64 [R1+0x3ca0], R10 ;  /* 0x003ca00a01007387 */ /* 0x004fe80000100a00 */
[----:B------:R-:W-:Y:S04]  /*5fc00*/  STL.64 [R1+0x3c98], R8 ;  /* 0x003c980801007387 */ /* 0x000fe80000100a00 */
[----:B0-----:R-:W2:Y:S04]  /*5fc10*/  LDL.LU R4, [R1+0x810] ;  /* 0x0008100001047983 */ /* 0x001ea80000300800 */
[----:B------:R-:W2:Y:S04]  /*5fc20*/  LDL.LU R5, [R1+0x814] ;  /* 0x0008140001057983 */ /* 0x000ea80000300800 */
[----:B------:R-:W3:Y:S04]  /*5fc30*/  LDL.LU R6, [R1+0x818] ;  /* 0x0008180001067983 */ /* 0x000ee80000300800 */
[----:B------:R-:W3:Y:S01]  /*5fc40*/  LDL.LU R7, [R1+0x81c] ;  /* 0x00081c0001077983 */ /* 0x000ee20000300800 */
[----:B-1----:R-:W-:-:S03]  /*5fc50*/  IMAD.MOV.U32 R21, RZ, RZ, R0 ;  /* 0x000000ffff157224 */ /* 0x002fc600078e0000 */
[----:B---3--:R-:W-:Y:S04]  /*5fc60*/  STL.64 [R1+0x3cb0], R6 ;  /* 0x003cb00601007387 */ /* 0x008fe80000100a00 */
[----:B--2---:R0:W-:Y:S04]  /*5fc70*/  STL.64 [R1+0x3ca8], R4 ;  /* 0x003ca80401007387 */ /* 0x0041e80000100a00 */
[----:B------:R-:W2:Y:S04]  /*5fc80*/  LDL R22, [R1+0x60] ;  /* 0x0000600001167983 */ /* 0x000ea80000100800 */
[----:B------:R-:W2:Y:S04]  /*5fc90*/  LDL R23, [R1+0x64] ;  /* 0x0000640001177983 */ /* 0x000ea80000100800 */
[----:B------:R-:W3:Y:S04]  /*5fca0*/  LDL R20, [R1+0x68] ;  /* 0x0000680001147983 */ /* 0x000ee80000100800 */
[----:B------:R-:W4:Y:S04]  /*5fcb0*/  LDL.LU R0, [R1+0x3d84] ;  /* 0x003d840001007983 */ /* 0x000f280000300800 */
[----:B--2---:R1:W-:Y:S04]  /*5fcc0*/  STL.64 [R1+0x3cc0], R22 ;  /* 0x003cc01601007387 */ /* 0x0043e80000100a00 */
[----:B---3--:R-:W-:Y:S04]  /*5fcd0*/  STL.64 [R1+0x3cb8], R20 ;  /* 0x003cb81401007387 */ /* 0x008fe80000100a00 */
[----:B0-----:R-:W2:Y:S04]  /*5fce0*/  LDL.LU R4, [R1+0x830] ;  /* 0x0008300001047983 */ /* 0x001ea80000300800 */
[----:B------:R-:W2:Y:S04]  /*5fcf0*/  LDL.LU R5, [R1+0x834] ;  /* 0x0008340001057983 */ /* 0x000ea80000300800 */
[----:B------:R-:W3:Y:S04]  /*5fd00*/  LDL.LU R6, [R1+0x838] ;  /* 0x0008380001067983 */ /* 0x000ee80000300800 */
[----:B------:R-:W3:Y:S04]  /*5fd10*/  LDL.LU R7, [R1+0x83c] ;  /* 0x00083c0001077983 */ /* 0x000ee80000300800 */
[----:B---3--:R-:W-:Y:S04]  /*5fd20*/  STL.64 [R1+0x3cd0], R6 ;  /* 0x003cd00601007387 */ /* 0x008fe80000100a00 */
[----:B--2---:R0:W-:Y:S04]  /*5fd30*/  STL.64 [R1+0x3cc8], R4 ;  /* 0x003cc80401007387 */ /* 0x0041e80000100a00 */
[----:B-1----:R-:W2:Y:S01]  /*5fd40*/  LDL R22, [R1+0x70] ;  /* 0x0000700001167983 */ /* 0x002ea20000100800 */
[----:B----4-:R-:W-:-:S03]  /*5fd50*/  IMAD.MOV.U32 R23, RZ, RZ, R0 ;  /* 0x000000ffff177224 */ /* 0x010fc600078e0000 */
[----:B------:R-:W3:Y:S04]  /*5fd60*/  LDL.LU R0, [R1+0x3d80] ;  /* 0x003d800001007983 */ /* 0x000ee80000300800 */
[----:B--2---:R1:W-:Y:S04]  /*5fd70*/  STL.64 [R1+0x3cd8], R22 ;  /* 0x003cd81601007387 */ /* 0x0043e80000100a00 */
[----:B0-----:R-:W2:Y:S04]  /*5fd80*/  LDL.LU R4, [R1+0x840] ;  /* 0x0008400001047983 */ /* 0x001ea80000300800 */
[----:B------:R-:W2:Y:S04]  /*5fd90*/  LDL.LU R5, [R1+0x844] ;  /* 0x0008440001057983 */ /* 0x000ea80000300800 */
[----:B------:R-:W4:Y:S04]  /*5fda0*/  LDL.LU R6, [R1+0x848] ;  /* 0x0008480001067983 */ /* 0x000f280000300800 */
[----:B------:R-:W4:Y:S04]  /*5fdb0*/  LDL.LU R7, [R1+0x84c] ;  /* 0x00084c0001077983 */ /* 0x000f280000300800 */
[----:B-1----:R-:W2:Y:S04]  /*5fdc0*/  LDL.64 R22, [R1+0x80] ;  /* 0x0000800001167983 */ /* 0x002ea80000100a00 */
[----:B----4-:R-:W-:Y:S04]  /*5fdd0*/  STL.64 [R1+0x3ce8], R6 ;  /* 0x003ce80601007387 */ /* 0x010fe80000100a00 */
[----:B--2---:R-:W-:Y:S04]  /*5fde0*/  STL.64 [R1+0x3ce0], R4 ;  /* 0x003ce00401007387 */ /* 0x004fe80000100a00 */
[----:B------:R-:W2:Y:S04]  /*5fdf0*/  LDL R20, [R1+0x78] ;  /* 0x0000780001147983 */ /* 0x000ea80000100800 */
[----:B------:R-:W2:Y:S04]  /*5fe00*/  LDL R21, [R1+0x7c] ;  /* 0x00007c0001157983 */ /* 0x000ea80000100800 */
[----:B------:R0:W-:Y:S04]  /*5fe10*/  STL.64 [R1+0x3d08], R22 ;  /* 0x003d081601007387 */ /* 0x0001e80000100a00 */
[----:B0-----:R-:W4:Y:S01]  /*5fe20*/  LDL R22, [R1+0x88] ;  /* 0x0000880001167983 */ /* 0x001f220000100800 */
[----:B---3--:R-:W-:-:S03]  /*5fe30*/  IMAD.MOV.U32 R23, RZ, RZ, R0 ;  /* 0x000000ffff177224 */ /* 0x008fc600078e0000 */
[----:B------:R-:W3:Y:S04]  /*5fe40*/  LDL.LU R0, [R1+0x3d7c] ;  /* 0x003d7c0001007983 */ /* 0x000ee80000300800 */
[----:B--2---:R0:W-:Y:S04]  /*5fe50*/  STL.64 [R1+0x3d00], R20 ;  /* 0x003d001401007387 */ /* 0x0041e80000100a00 */
[----:B----4-:R-:W-:Y:S04]  /*5fe60*/  STL.64 [R1+0x3d20], R22 ;  /* 0x003d201601007387 */ /* 0x010fe80000100a00 */
[----:B------:R-:W2:Y:S04]  /*5fe70*/  LDL.LU R4, [R1+0x850] ;  /* 0x0008500001047983 */ /* 0x000ea80000300800 */
[----:B------:R-:W2:Y:S04]  /*5fe80*/  LDL.LU R5, [R1+0x854] ;  /* 0x0008540001057983 */ /* 0x000ea80000300800 */
[----:B------:R-:W4:Y:S04]  /*5fe90*/  LDL.LU R6, [R1+0x858] ;  /* 0x0008580001067983 */ /* 0x000f280000300800 */
[----:B------:R-:W4:Y:S04]  /*5fea0*/  LDL.LU R7, [R1+0x85c] ;  /* 0x00085c0001077983 */ /* 0x000f280000300800 */
[----:B0-----:R-:W2:Y:S01]  /*5feb0*/  LDL R20, [R1+0x90] ;  /* 0x0000900001147983 */ /* 0x001ea20000100800 */
[----:B---3--:R-:W-:-:S03]  /*5fec0*/  IMAD.MOV.U32 R21, RZ, RZ, R0 ;  /* 0x000000ffff157224 */ /* 0x008fc600078e0000 */
[----:B------:R-:W3:Y:S04]  /*5fed0*/  LDL.LU R0, [R1+0x3d78] ;  /* 0x003d780001007983 */ /* 0x000ee80000300800 */
[----:B--2---:R-:W-:Y:S04]  /*5fee0*/  STL.64 [R1+0x3d38], R20 ;  /* 0x003d381401007387 */ /* 0x004fe80000100a00 */
[----:B----4-:R-:W-:Y:S04]  /*5fef0*/  STL.64 [R1+0x3cf8], R6 ;  /* 0x003cf80601007387 */ /* 0x010fe80000100a00 */
[----:B------:R0:W-:Y:S04]  /*5ff00*/  STL.64 [R1+0x3cf0], R4 ;  /* 0x003cf00401007387 */ /* 0x0001e80000100a00 */
[----:B0-----:R-:W2:Y:S04]  /*5ff10*/  LDL.LU R4, [R1+0x860] ;  /* 0x0008600001047983 */ /* 0x001ea80000300800 */
[----:B------:R-:W2:Y:S04]  /*5ff20*/  LDL.LU R5, [R1+0x864] ;  /* 0x0008640001057983 */ /* 0x000ea80000300800 */
[----:B------:R-:W4:Y:S04]  /*5ff30*/  LDL.LU R6, [R1+0x868] ;  /* 0x0008680001067983 */ /* 0x000f280000300800 */
[----:B------:R-:W4:Y:S04]  /*5ff40*/  LDL.LU R7, [R1+0x86c] ;  /* 0x00086c0001077983 */ /* 0x000f280000300800 */
[----:B------:R-:W2:Y:S04]  /*5ff50*/  LDL R22, [R1+0x98] ;  /* 0x0000980001167983 */ /* 0x000ea80000100800 */
[----:B------:R-:W2:Y:S04]  /*5ff60*/  LDL.LU R3, [R1+0x1058] ;  /* 0x0010580001037983 */ /* 0x000ea80000300800 */
[----:B------:R-:W2:Y:S04]  /*5ff70*/  LDL.LU R29, [R1+0x1054] ;  /* 0x00105400011d7983 */ /* 0x000ea80000300800 */
[----:B------:R-:W2:Y:S04]  /*5ff80*/  LDL.LU R18, [R1+0x1060] ;  /* 0x0010600001127983 */ /* 0x000ea80000300800 */
[----:B------:R-:W2:Y:S04]  /*5ff90*/  LDL.LU R21, [R1+0x105c] ;  /* 0x00105c0001157983 */ /* 0x000ea80000300800 */
[----:B------:R-:W2:Y:S04]  /*5ffa0*/  LDL.LU R19, [R1+0x1068] ;  /* 0x0010680001137983 */ /* 0x000ea80000300800 */
[----:B------:R-:W2:Y:S01]  /*5ffb0*/  LDL.LU R20, [R1+0x1064] ;  /* 0x0010640001147983 */ /* 0x000ea20000300800 */
[----:B---3--:R-:W-:-:S03]  /*5ffc0*/  IMAD.MOV.U32 R23, RZ, RZ, R0 ;  /* 0x000000ffff177224 */ /* 0x008fc600078e0000 */
[----:B------:R-:W3:Y:S04]  /*5ffd0*/  LDL.LU R28, [R1+0x1070] ;  /* 0x00107000011c7983 */ /* 0x000ee80000300800 */
[----:B------:R-:W3:Y:S04]  /*5ffe0*/  LDL.LU R0, [R1+0x106c] ;  /* 0x00106c0001007983 */ /* 0x000ee80000300800 */
[----:B----4-:R-:W-:Y:S04]  /*5fff0*/  STL.64 [R1+0x3d18], R6 ;  /* 0x003d180601007387 */ /* 0x010fe80000100a00 */
[----:B--2---:R0:W-:Y:S04]  /*60000*/  STL.64 [R1+0x3d10], R4 ;  /* 0x003d100401007387 */ /* 0x0041e80000100a00 */
[----:B0-----:R-:W2:Y:S04]  /*60010*/  LDL.LU R4, [R1+0x870] ;  /* 0x0008700001047983 */ /* 0x001ea80000300800 */
[----:B------:R-:W2:Y:S04]  /*60020*/  LDL.LU R5, [R1+0x874] ;  /* 0x0008740001057983 */ /* 0x000ea80000300800 */
[----:B------:R-:W4:Y:S04]  /*60030*/  LDL.LU R6, [R1+0x878] ;  /* 0x0008780001067983 */ /* 0x000f280000300800 */
[----:B------:R-:W4:Y:S04]  /*60040*/  LDL.LU R7, [R1+0x87c] ;  /* 0x00087c0001077983 */ /* 0x000f280000300800 */
        /* <DEDUP_REMOVED lines=11> */
[----:B------:R-:W4:Y:S01]  /*60100*/  LDL.LU R7, [R1+0x89c] ;  /* 0x00089c0001077983 */ /* 0x000f220000300800 */
[----:B------:R-:W-:-:S02]  /*60110*/  F2FP.F16.E5M2.UNPACK_B R16, R16.H1 ;  /* 0x00000010ff10723e */ /* 0x000fc400030004ff */
[----:B------:R-:W-:Y:S01]  /*60120*/  F2FP.F16.E5M2.UNPACK_B R17, R17.H1 ;  /* 0x00000011ff11723e */ /* 0x000fe200030004ff */
[----:B----4-:R-:W-:Y:S04]  /*60130*/  STL.64 [R1+0x3d60], R6 ;  /* 0x003d600601007387 */ /* 0x010fe80000100a00 */
[----:B--2---:R0:W-:Y:S04]  /*60140*/  STL.64 [R1+0x3d58], R4 ;  /* 0x003d580401007387 */ /* 0x0041e80000100a00 */
        /* <DEDUP_REMOVED lines=12> */
[----:B------:R-:W-:-:S02]  /*60210*/  IMAD R29, R29, 0x100, R3 ;  /* 0x000001001d1d7824 */ /* 0x000fc400078e0203 */
[----:B------:R-:W-:Y:S01]  /*60220*/  IMAD R21, R21, 0x100, R18 ;  /* 0x0000010015157824 */ /* 0x000fe200078e0212 */
[----:B------:R-:W4:Y:S04]  /*60230*/  LDL.LU R3, [R1+0x3d74] ;  /* 0x003d740001037983 */ /* 0x000f280000300800 */
[----:B------:R-:W4:Y:S01]  /*60240*/  LDL.LU R18, [R1+0x3d70] ;  /* 0x003d700001127983 */ /* 0x000f220000300800 */
[----:B------:R-:W-:Y:S02]  /*60250*/  IMAD R20, R20, 0x100, R19 ;  /* 0x0000010014147824 */ /* 0x000fe400078e0213 */
[----:B---3--:R-:W-:Y:S01]  /*60260*/  IMAD R0, R0, 0x100, R28 ;  /* 0x0000010000007824 */ /* 0x008fe200078e021c */
[----:B------:R-:W4:Y:S04]  /*60270*/  LDL.LU R19, [R1+0x3d6c] ;  /* 0x003d6c0001137983 */ /* 0x000f280000300800 */
[----:B------:R-:W3:Y:S01]  /*60280*/  LDL.LU R28, [R1+0x3d68] ;  /* 0x003d6800011c7983 */ /* 0x000ee20000300800 */
[----:B--2---:R-:W-:Y:S03]  /*60290*/  HMMA.16816.F32 R12, R12, R16, R4 ;  /* 0x000000100c0c723c */ /* 0x004fe60000001804 */
[----:B------:R-:W2:Y:S04]  /*602a0*/  LDL.LU.64 R6, [R1+0x3d60] ;  /* 0x003d600001067983 */ /* 0x000ea80000300a00 */
[----:B------:R-:W2:Y:S04]  /*602b0*/  LDL.LU.64 R4, [R1+0x3d58] ;  /* 0x003d580001047983 */ /* 0x000ea80000300a00 */
[----:B------:R-:W-:Y:S04]  /*602c0*/  STL [R1+0x3b14], R16 ;  /* 0x003b141001007387 */ /* 0x000fe80000100800 */
[----:B------:R-:W-:Y:S04]  /*602d0*/  STL [R1+0x3b10], R17 ;  /* 0x003b101101007387 */ /* 0x000fe80000100800 */
[----:B------:R0:W-:Y:S04]  /*602e0*/  STL.64 [R1+0x4a0], R12 ;  /* 0x0004a00c01007387 */ /* 0x0001e80000100a00 */
[----:B------:R1:W-:Y:S01]  /*602f0*/  STL.64 [R1+0x4a8], R14 ;  /* 0x0004a80e01007387 */ /* 0x0003e20000100a00 */
[----:B0-----:R-:W-:-:S02]  /*60300*/  F2FP.F16.E5M2.UNPACK_B R12, R29 ;  /* 0x0000001dff0c723e */ /* 0x001fc400020004ff */
[----:B------:R-:W-:Y:S02]  /*60310*/  F2FP.F16.E5M2.UNPACK_B R13, R21 ;  /* 0x00000015ff0d723e */ /* 0x000fe400020004ff */
[----:B-1----:R-:W-:Y:S02]  /*60320*/  F2FP.F16.E5M2.UNPACK_B R14, R20 ;  /* 0x00000014ff0e723e */ /* 0x002fe400020004ff */
[----:B------:R-:W-:Y:S01]  /*60330*/  F2FP.F16.E5M2.UNPACK_B R15, R0 ;  /* 0x00000000ff0f723e */ /* 0x000fe200020004ff */
[----:B------:R-:W3:Y:S06]  /*60340*/  LDL.LU R29, [R1+0x3d50] ;  /* 0x003d5000011d7983 */ /* 0x000eec0000300800 */
[----:B--2---:R-:W-:Y:S01]  /*60350*/  HMMA.16816.F32 R20, R12, R22, R4 ;  /* 0x000000160c14723c */ /* 0x004fe20000001804 */
[----:B------:R-:W2:Y:S04]  /*60360*/  LDL.LU.64 R6, [R1+0x3d48] ;  /* 0x003d480001067983 */ /* 0x000ea80000300a00 */
[----:B------:R-:W2:-:S14]  /*60370*/  LDL.LU.64 R4, [R1+0x3d40] ;  /* 0x003d400001047983 */ /* 0x000e9c0000300a00 */
[----:B------:R0:W-:Y:S04]  /*60380*/  STL.64 [R1+0x890], R20 ;  /* 0x0008901401007387 */ /* 0x0001e80000100a00 */
[----:B------:R2:W-:Y:S04]  /*60390*/  STL.64 [R1+0x898], R22 ;  /* 0x0008981601007387 */ /* 0x0005e80000100a00 */
[----:B0-----:R-:W2:Y:S02]  /*603a0*/  LDL.LU.64 R20, [R1+0x3d38] ;  /* 0x003d380001147983 */ /* 0x001ea40000300a00 */
[----:B--2---:R-:W-:Y:S02]  /*603b0*/  HMMA.16816.F32 R20, R12, R20, R4 ;  /* 0x000000140c14723c */ /* 0x004fe40000001804 */
[----:B------:R-:W2:Y:S04]  /*603c0*/  LDL.LU.64 R6, [R1+0x3d30] ;  /* 0x003d300001067983 */ /* 0x000ea80000300a00 */
[----:B------:R-:W2:-:S13]  /*603d0*/  LDL.LU.64 R4, [R1+0x3d28] ;  /* 0x003d280001047983 */ /* 0x000e9a0000300a00 */
        /* <DEDUP_REMOVED lines=8> */
[----:B0-----:R-:W2:Y:S04]  /*60460*/  LDL.LU.64 R22, [R1+0x3d08] ;  /* 0x003d080001167983 */ /* 0x001ea80000300a00 */
[----:B------:R-:W3:Y:S01]  /*60470*/  LDL.LU.64 R20, [R1+0x3d00] ;  /* 0x003d000001147983 */ /* 0x000ee20000300a00 */
[----:B--2---:R-:W-:-:S15]  /*60480*/  HMMA.16816.F32 R4, R12, R22, R4 ;  /* 0x000000160c04723c */ /* 0x004fde0000001804 */
[----:B------:R-:W-:-:S04]  /*60490*/  NOP ;  /* 0x0000000000007918 */ /* 0x000fc80000000000 */
[----:B------:R-:W-:Y:S04]  /*604a0*/  STL.64 [R1+0x860], R4 ;  /* 0x0008600401007387 */ /* 0x000fe80000100a00 */
[----:B------:R0:W-:Y:S04]  /*604b0*/  STL.64 [R1+0x868], R6 ;  /* 0x0008680601007387 */ /* 0x0001e80000100a00 */
[----:B0-----:R-:W3:Y:S04]  /*604c0*/  LDL.LU.64 R6, [R1+0x3cf8] ;  /* 0x003cf80001067983 */ /* 0x001ee80000300a00 */
[----:B------:R-:W3:Y:S01]  /*604d0*/  LDL.LU.64 R4, [R1+0x3cf0] ;  /* 0x003cf00001047983 */ /* 0x000ee20000300a00 */
[----:B------:R-:W-:-:S02]  /*604e0*/  IMAD.MOV.U32 R16, RZ, RZ, R22 ;  /* 0x000000ffff107224 */ /* 0x000fc400078e0016 */
[----:B------:R-:W-:Y:S01]  /*604f0*/  IMAD.MOV.U32 R0, RZ, RZ, R23 ;  /* 0x000000ffff007224 */ /* 0x000fe200078e0017 */
[----:B----4-:R-:W-:Y:S04]  /*60500*/  STL.64 [R1+0x3b68], R18 ;  /* 0x003b681201007387 */ /* 0x010fe80000100a00 */
[----:B------:R0:W-:Y:S04]  /*60510*/  STL [R1+0x3b60], R16 ;  /* 0x003b601001007387 */ /* 0x0001e80000100800 */
[----:B0-----:R-:W2:Y:S04]  /*60520*/  LDL.LU R16, [R1+0x7d0] ;  /* 0x0007d00001107983 */ /* 0x001ea80000300800 */
[----:B------:R-:W2:Y:S04]  /*60530*/  LDL.LU R17, [R1+0x7d4] ;  /* 0x0007d40001117983 */ /* 0x000ea80000300800 */
[----:B------:R-:W2:Y:S04]  /*60540*/  LDL.LU R18, [R1+0x7d8] ;  /* 0x0007d80001127983 */ /* 0x000ea80000300800 */
[----:B------:R-:W2:Y:S01]  /*60550*/  LDL.LU R19, [R1+0x7dc] ;  /* 0x0007dc0001137983 */ /* 0x000ea20000300800 */
        /* <DEDUP_REMOVED lines=11> */
[----:B0-----:R-:W4:Y:S04]  /*60610*/  LDL.LU.64 R22, [R1+0x3cc0] ;  /* 0x003cc00001167983 */ /* 0x001f280000300a00 */
[----:B------:R-:W3:Y:S02]  /*60620*/  LDL.LU.64 R20, [R1+0x3cb8] ;  /* 0x003cb80001147983 */ /* 0x000ee40000300a00 */
[C---:B---3--:R-:W-:Y:S08]  /*60630*/  HMMA.16816.F32 R4, R12.reuse, R20, R4 ;  /* 0x000000140c04723c */ /* 0x048ff00000001804 */
[C---:B----4-:R-:W-:Y:S11]  /*60640*/  HMMA.16816.F32 R20, R12.reuse, R22, R8 ;  /* 0x000000160c14723c */ /* 0x050ff60000001808 */
[----:B------:R-:W-:Y:S04]  /*60650*/  STL.64 [R1+0x830], R4 ;  /* 0x0008300401007387 */ /* 0x000fe80000100a00 */
[----:B------:R0:W-:Y:S04]  /*60660*/  STL.64 [R1+0x838], R6 ;  /* 0x0008380601007387 */ /* 0x0001e80000100a00 */
[----:B0-----:R-:W3:Y:S04]  /*60670*/  LDL.LU.64 R6, [R1+0x3cb0] ;  /* 0x003cb00001067983 */ /* 0x001ee80000300a00 */
[----:B------:R-:W3:Y:S04]  /*60680*/  LDL.LU.64 R4, [R1+0x3ca8] ;  /* 0x003ca80001047983 */ /* 0x000ee80000300a00 */
[----:B------:R-:W3:Y:S04]  /*60690*/  LDL.LU.64 R10, [R1+0x3ca0] ;  /* 0x003ca000010a7983 */ /* 0x000ee80000300a00 */
[----:B------:R-:W4:Y:S04]  /*606a0*/  LDL.LU.64 R8, [R1+0x3c98] ;  /* 0x003c980001087983 */ /* 0x000f280000300a00 */
[----:B------:R-:W-:Y:S04]  /*606b0*/  STL.64 [R1+0x820], R20 ;  /* 0x0008201401007387 */ /* 0x000fe80000100a00 */
[----:B------:R0:W-:Y:S04]  /*606c0*/  STL.64 [R1+0x828], R22 ;  /* 0x0008281601007387 */ /* 0x0001e80000100a00 */
[----:B0-----:R-:W4:Y:S04]  /*606d0*/  LDL.LU.64 R22, [R1+0x3c90] ;  /* 0x003c900001167983 */ /* 0x001f280000300a00 */
[----:B------:R-:W4:Y:S01]  /*606e0*/  LDL.LU.64 R20, [R1+0x3c88] ;  /* 0x003c880001147983 */ /* 0x000f220000300a00 */
[C---:B---3--:R-:W-:Y:S08]  /*606f0*/  HMMA.16816.F32 R4, R12.reuse, R10, R4 ;  /* 0x0000000a0c04723c */ /* 0x048ff00000001804 */
[C---:B----4-:R-:W-:Y:S11]  /*60700*/  HMMA.16816.F32 R8, R12.reuse, R8, R20 ;  /* 0x000000080c08723c */ /* 0x050ff60000001814 */
[----:B------:R-:W-:Y:S04]  /*60710*/  STL.64 [R1+0x810], R4 ;  /* 0x0008100401007387 */ /* 0x000fe80000100a00 */
[----:B------:R0:W-:Y:S04]  /*60720*/  STL.64 [R1+0x818], R6 ;  /* 0x0008180601007387 */ /* 0x0001e80000100a00 */
[----:B0-----:R-:W3:Y:S04]  /*60730*/  LDL.LU.64 R6, [R1+0x3c80] ;  /* 0x003c800001067983 */ /* 0x001ee80000300a00 */
[----:B------:R-:W3:Y:S04]  /*60740*/  LDL.LU.64 R4, [R1+0x3c78] ;  /* 0x003c780001047983 */ /* 0x000ee80000300a00 */
[----:B------:R-:W4:Y:S04]  /*60750*/  LDL.LU.64 R22, [R1+0x3c70] ;  /* 0x003c700001167983 */ /* 0x000f280000300a00 */
[----:B------:R-:W3:Y:S04]  /*60760*/  LDL.LU.64 R20, [R1+0x3c68] ;  /* 0x003c680001147983 */ /* 0x000ee80000300a00 */
[----:B------:R-:W-:Y:S04]  /*60770*/  STL.64 [R1+0x800], R8 ;  /* 0x0008000801007387 */ /* 0x000fe80000100a00 */
[----:B------:R0:W-:Y:S04]  /*60780*/  STL.64 [R1+0x808], R10 ;  /* 0x0008080a01007387 */ /* 0x0001e80000100a00 */
[----:B0-----:R-:W2:Y:S01]  /*60790*/  LDL.LU.64 R10, [R1+0x3c60] ;  /* 0x003c6000010a7983 */ /* 0x001ea20000300a00 */
        /* <DEDUP_REMOVED lines=10> */
[----:B0-----:R-:W4:Y:S04]  /*60840*/  LDL.LU.64 R22, [R1+0x3c38] ;  /* 0x003c380001167983 */ /* 0x001f280000300a00 */
[----:B------:R-:W4:Y:S01]  /*60850*/  LDL.LU.64 R20, [R1+0x3c30] ;  /* 0x003c300001147983 */ /* 0x000f220000300a00 */
[----:B--2---:R-:W-:-:S15]  /*60860*/  HMMA.16816.F32 R16, R12, R10, R16 ;  /* 0x0000000a0c10723c */ /* 0x004fde0000001810 */
[----:B------:R-:W-:-:S04]  /*60870*/  NOP ;  /* 0x0000000000007918 */ /* 0x000fc80000000000 */
[----:B------:R-:W-:Y:S04]  /*60880*/  STL.64 [R1+0x7d0], R16 ;  /* 0x0007d01001007387 */ /* 0x000fe80000100a00 */
[----:B------:R-:W-:Y:S01]  /*60890*/  STL.64 [R1+0x7d8], R18 ;  /* 0x0007d81201007387 */ /* 0x000fe20000100a00 */
[C---:B---3--:R-:W-:Y:S08]  /*608a0*/  HMMA.16816.F32 R8, R12.reuse, R24, R4 ;  /* 0x000000180c08723c */ /* 0x048ff00000001804 */
[C---:B----4-:R-:W-:Y:S01]  /*608b0*/  HMMA.16816.F32 R4, R12.reuse, R26, R20 ;  /* 0x0000001a0c04723c */ /* 0x050fe20000001814 */
[----:B------:R-:W2:Y:S10]  /*608c0*/  LDL.LU R20, [R1+0x730] ;  /* 0x0007300001147983 */ /* 0x000eb40000300800 */
[----:B------:R-:W-:Y:S04]  /*608d0*/  STL.64 [R1+0x7c0], R8 ;  /* 0x0007c00801007387 */ /* 0x000fe80000100a00 */
[----:B------:R-:W-:Y:S04]  /*608e0*/  STL.64 [R1+0x7c8], R10 ;  /* 0x0007c80a01007387 */ /* 0x000fe80000100a00 */
[----:B------:R-:W-:Y:S04]  /*608f0*/  STL.64 [R1+0x7b0], R4 ;  /* 0x0007b00401007387 */ /* 0x000fe80000100a00 */
[----:B------:R-:W-:Y:S04]  /*60900*/  STL.64 [R1+0x7b8], R6 ;  /* 0x0007b80601007387 */ /* 0x000fe80000100a00 */
[----:B------:R-:W2:Y:S04]  /*60910*/  LDL.LU R21, [R1+0x734] ;  /* 0x0007340001157983 */ /* 0x000ea80000300800 */
[----:B------:R-:W3:Y:S04]  /*60920*/  LDL.LU R22, [R1+0x738] ;  /* 0x0007380001167983 */ /* 0x000ee80000300800 */
[----:B------:R-:W3:Y:S04]  /*60930*/  LDL.LU R23, [R1+0x73c] ;  /* 0x00073c0001177983 */ /* 0x000ee80000300800 */
[----:B------:R-:W4:Y:S04]  /*60940*/  LDL.LU R24, [R1+0x750] ;  /* 0x0007500001187983 */ /* 0x000f280000300800 */
[----:B------:R-:W4:Y:S04]  /*60950*/  LDL.LU R25, [R1+0x754] ;  /* 0x0007540001197983 */ /* 0x000f280000300800 */
[----:B------:R-:W2:Y:S04]  /*60960*/  LDL.LU R26, [R1+0x758] ;  /* 0x00075800011a7983 */ /* 0x000ea80000300800 */
[----:B------:R-:W2:Y:S04]  /*60970*/  LDL.LU R27, [R1+0x75c] ;  /* 0x00075c00011b7983 */ /* 0x000ea80000300800 */
[----:B--2---:R0:W-:Y:S04]  /*60980*/  STL.64 [R1+0x3bb8], R26 ;  /* 0x003bb81a01007387 */ /* 0x0041e80000100a00 */
[----:B0-----:R-:W2:Y:S04]  /*60990*/  LDL R26, [R1] ;  /* 0x00000000011a7983 */ /* 0x001ea80000100800 */
[----:B------:R-:W2:Y:S04]  /*609a0*/  LDL R27, [R1+0x4] ;  /* 0x00000400011b7983 */ /* 0x000ea80000100800 */
[----:B----4-:R-:W-:Y:S04]  /*609b0*/  STL.64 [R1+0x3bb0], R24 ;  /* 0x003bb01801007387 */ /* 0x010fe80000100a00 */
[----:B--2---:R-:W-:Y:S04]  /*609c0*/  STL.64 [R1+0x3bd0], R26 ;  /* 0x003bd01a01007387 */ /* 0x004fe80000100a00 */
[----:B---3--:R-:W-:Y:S04]  /*609d0*/  STL.64 [R1+0x3b98], R22 ;  /* 0x003b981601007387 */ /* 0x008fe80000100a00 */
[----:B------:R0:W-:Y:S04]  /*609e0*/  STL.64 [R1+0x3b90], R20 ;  /* 0x003b901401007387 */ /* 0x0001e80000100a00 */
[----:B0-----:R-:W2:Y:S04]  /*609f0*/  LDL.LU R20, [R1+0x740] ;  /* 0x0007400001147983 */ /* 0x001ea80000300800 */
[----:B------:R-:W2:Y:S04]  /*60a00*/  LDL.LU R21, [R1+0x744] ;  /* 0x0007440001157983 */ /* 0x000ea80000300800 */
[----:B------:R-:W3:Y:S04]  /*60a10*/  LDL.LU R22, [R1+0x748] ;  /* 0x0007480001167983 */ /* 0x000ee80000300800 */
[----:B------:R-:W3:Y:S04]  /*60a20*/  LDL.LU R23, [R1+0x74c] ;  /* 0x00074c0001177983 */ /* 0x000ee80000300800 */
[----:B------:R-:W4:Y:S04]  /*60a30*/  LDL R24, [R1+0x8] ;  /* 0x0000080001187983 */ /* 0x000f280000100800 */
[----:B------:R-:W4:Y:S04]  /*60a40*/  LDL R25, [R1+0xc] ;  /* 0x00000c0001197983 */ /* 0x000f280000100800 */
[----:B----4-:R-:W-:Y:S04]  /*60a50*/  STL.64 [R1+0x3be8], R24 ;  /* 0x003be81801007387 */ /* 0x010fe80000100a00 */
[----:B---3--:R-:W-:Y:S04]  /*60a60*/  STL.64 [R1+0x3bc8], R22 ;  /* 0x003bc81601007387 */ /* 0x008fe80000100a00 */
[----:B--2---:R0:W-:Y:S04]  /*60a70*/  STL.64 [R1+0x3bc0], R20 ;  /* 0x003bc01401007387 */ /* 0x0041e80000100a00 */
        /* <DEDUP_REMOVED lines=24> */
[----:B---3--:R-:W-:Y:S04]  /*60c00*/  STL.64 [R1+0x3c10], R22 ;  /* 0x003c101601007387 */ /* 0x008fe80000100a00 */
[----:B--2---:R0:W-:Y:S04]  /*60c10*/  STL.64 [R1+0x3c08], R20 ;  /* 0x003c081401007387 */ /* 0x0041e80000100a00 */
[----:B0-----:R-:W2:Y:S04]  /*60c20*/  LDL.LU R20, [R1+0x790] ;  /* 0x0007900001147983 */ /* 0x001ea80000300800 */
[----:B------:R-:W2:Y:S04]  /*60c30*/  LDL.LU R21, [R1+0x794] ;  /* 0x0007940001157983 */ /* 0x000ea80000300800 */
[----:B------:R-:W3:Y:S04]  /*60c40*/  LDL.LU R22, [R1+0x798] ;  /* 0x0007980001167983 */ /* 0x000ee80000300800 */
[----:B------:R-:W3:Y:S04]  /*60c50*/  LDL.LU R23, [R1+0x79c] ;  /* 0x00079c0001177983 */ /* 0x000ee80000300800 */
[----:B---3--:R-:W-:Y:S04]  /*60c60*/  STL.64 [R1+0x3c28], R22 ;  /* 0x003c281601007387 */ /* 0x008fe80000100a00 */
[----:B--2---:R0:W-:Y:S04]  /*60c70*/  STL.64 [R1+0x3c20], R20 ;  /* 0x003c201401007387 */ /* 0x0041e80000100a00 */
[----:B0-----:R-:W4:Y:S04]  /*60c80*/  LDL.LU R20, [R1+0x7a0] ;  /* 0x0007a00001147983 */ /* 0x001f280000300800 */
[----:B------:R-:W4:Y:S04]  /*60c90*/  LDL.LU R21, [R1+0x7a4] ;  /* 0x0007a40001157983 */ /* 0x000f280000300800 */
[----:B------:R-:W4:Y:S04]  /*60ca0*/  LDL.LU R22, [R1+0x7a8] ;  /* 0x0007a80001167983 */ /* 0x000f280000300800 */
[----:B------:R-:W4:Y:S04]  /*60cb0*/  LDL.LU R23, [R1+0x7ac] ;  /* 0x0007ac0001177983 */ /* 0x000f280000300800 */
[----:B------:R-:W2:Y:S04]  /*60cc0*/  LDL.LU R16, [R1+0x710] ;  /* 0x0007100001107983 */ /* 0x000ea80000300800 */
[----:B------:R-:W2:Y:S04]  /*60cd0*/  LDL.LU R17, [R1+0x714] ;  /* 0x0007140001117983 */ /* 0x000ea80000300800 */
[----:B------:R-:W3:Y:S04]  /*60ce0*/  LDL.LU R18, [R1+0x718] ;  /* 0x0007180001127983 */ /* 0x000ee80000300800 */
[----:B------:R-:W3:Y:S04]  /*60cf0*/  LDL.LU R19, [R1+0x71c] ;  /* 0x00071c0001137983 */ /* 0x000ee80000300800 */
[----:B---3--:R-:W-:Y:S04]  /*60d00*/  STL.64 [R1+0x3b78], R18 ;  /* 0x003b781201007387 */ /* 0x008fe80000100a00 */
[----:B--2---:R0:W-:Y:S04]  /*60d10*/  STL.64 [R1+0x3b70], R16 ;  /* 0x003b701001007387 */ /* 0x0041e80000100a00 */
[----:B0-----:R-:W2:Y:S04]  /*60d20*/  LDL.LU R16, [R1+0x720] ;  /* 0x0007200001107983 */ /* 0x001ea80000300800 */
[----:B------:R-:W2:Y:S04]  /*60d30*/  LDL.LU R17, [R1+0x724] ;  /* 0x0007240001117983 */ /* 0x000ea80000300800 */
[----:B------:R-:W2:Y:S04]  /*60d40*/  LDL.LU R18, [R1+0x728] ;  /* 0x0007280001127983 */ /* 0x000ea80000300800 */
[----:B------:R-:W2:Y:S04]  /*60d50*/  LDL.LU R19, [R1+0x72c] ;  /* 0x00072c0001137983 */ /* 0x000ea80000300800 */
[----:B------:R-:W3:Y:S04]  /*60d60*/  LDL.LU R4, [R1+0x6f0] ;  /* 0x0006f00001047983 */ /* 0x000ee80000300800 */
[----:B------:R-:W3:Y:S04]  /*60d70*/  LDL.LU R5, [R1+0x6f4] ;  /* 0x0006f40001057983 */ /* 0x000ee80000300800 */
[----:B------:R-:W2:Y:S04]  /*60d80*/  LDL.LU R6, [R1+0x6f8] ;  /* 0x0006f80001067983 */ /* 0x000ea80000300800 */
[----:B------:R-:W2:Y:S01]  /*60d90*/  LDL.LU R7, [R1+0x6fc] ;  /* 0x0006fc0001077983 */ /* 0x000ea20000300800 */
[C---:B----4-:R-:W-:Y:S03]  /*60da0*/  HMMA.16816.F32 R24, R12.reuse, R26, R20 ;  /* 0x0000001a0c18723c */ /* 0x050fe60000001814 */
[----:B--2---:R-:W-:Y:S04]  /*60db0*/  STL.64 [R1+0x3b58], R6 ;  /* 0x003b580601007387 */ /* 0x004fe80000100a00 */
[----:B---3--:R0:W-:Y:S04]  /*60dc0*/  STL.64 [R1+0x3b50], R4 ;  /* 0x003b500401007387 */ /* 0x0081e80000100a00 */
[----:B0-----:R-:W2:Y:S04]  /*60dd0*/  LDL.LU R4, [R1+0x700] ;  /* 0x0007000001047983 */ /* 0x001ea80000300800 */
[----:B------:R-:W2:Y:S04]  /*60de0*/  LDL.LU R5, [R1+0x704] ;  /* 0x0007040001057983 */ /* 0x000ea80000300800 */
[----:B------:R-:W2:Y:S04]  /*60df0*/  LDL.LU R6, [R1+0x708] ;  /* 0x0007080001067983 */ /* 0x000ea80000300800 */
[----:B------:R-:W2:Y:S04]  /*60e00*/  LDL.LU R7, [R1+0x70c] ;  /* 0x00070c0001077983 */ /* 0x000ea80000300800 */
[----:B------:R-:W3:Y:S04]  /*60e10*/  LDL.LU R8, [R1+0x6e0] ;  /* 0x0006e00001087983 */ /* 0x000ee80000300800 */
[----:B------:R-:W3:Y:S04]  /*60e20*/  LDL.LU R9, [R1+0x6e4] ;  /* 0x0006e40001097983 */ /* 0x000ee80000300800 */
[----:B------:R-:W3:Y:S04]  /*60e30*/  LDL.LU R10, [R1+0x6e8] ;  /* 0x0006e800010a7983 */ /* 0x000ee80000300800 */
[----:B------:R-:W3:Y:S04]  /*60e40*/  LDL.LU R11, [R1+0x6ec] ;  /* 0x0006ec00010b7983 */ /* 0x000ee80000300800 */
[----:B------:R-:W4:Y:S04]  /*60e50*/  LDL.LU.64 R22, [R1+0x3c28] ;  /* 0x003c280001167983 */ /* 0x000f280000300a00 */
[----:B------:R-:W4:Y:S04]  /*60e60*/  LDL.LU.64 R20, [R1+0x3c20] ;  /* 0x003c200001147983 */ /* 0x000f280000300a00 */
[----:B------:R0:W-:Y:S04]  /*60e70*/  STL.64 [R1+0x7a0], R24 ;  /* 0x0007a01801007387 */ /* 0x0001e80000100a00 */
[----:B------:R4:W-:Y:S04]  /*60e80*/  STL.64 [R1+0x7a8], R26 ;  /* 0x0007a81a01007387 */ /* 0x0009e80000100a00 */
[----:B0-----:R-:W4:Y:S02]  /*60e90*/  LDL.LU.64 R24, [R1+0x3c18] ;  /* 0x003c180001187983 */ /* 0x001f240000300a00 */
[----:B----4-:R-:W-:Y:S02]  /*60ea0*/  HMMA.16816.F32 R24, R12, R24, R20 ;  /* 0x000000180c18723c */ /* 0x010fe40000001814 */
[----:B------:R-:W4:Y:S04]  /*60eb0*/  LDL.LU.64 R22, [R1+0x3c10] ;  /* 0x003c100001167983 */ /* 0x000f280000300a00 */
[----:B------:R-:W4:-:S13]  /*60ec0*/  LDL.LU.64 R20, [R1+0x3c08] ;  /* 0x003c080001147983 */ /* 0x000f1a0000300a00 */
[----:B------:R-:W-:Y:S04]  /*60ed0*/  STL.64 [R1+0x790], R24 ;  /* 0x0007901801007387 */ /* 0x000fe80000100a00 */
[----:B------:R0:W-:Y:S04]  /*60ee0*/  STL.64 [R1+0x798], R26 ;  /* 0x0007981a01007387 */ /* 0x0001e80000100a00 */
[----:B0-----:R-:W4:Y:S02]  /*60ef0*/  LDL.LU.64 R26, [R1+0x3c00] ;  /* 0x003c0000011a7983 */ /* 0x001f240000300a00 */
[----:B----4-:R-:W-:Y:S02]  /*60f00*/  HMMA.16816.F32 R24, R12, R26, R20 ;  /* 0x0000001a0c18723c */ /* 0x010fe40000001814 */
[----:B------:R-:W4:Y:S04]  /*60f10*/  LDL.LU.64 R22, [R1+0x3bf8] ;  /* 0x003bf80001167983 */ /* 0x000f280000300a00 */
[----:B------:R-:W4:-:S13]  /*60f20*/  LDL.LU.64 R20, [R1+0x3bf0] ;  /* 0x003bf00001147983 */ /* 0x000f1a0000300a00 */
        /* <DEDUP_REMOVED lines=20> */
[----:B0-----:R-:W4:Y:S04]  /*61070*/  LDL.LU.64 R26, [R1+0x3ba8] ;  /* 0x003ba800011a7983 */ /* 0x001f280000300a00 */
[----:B------:R-:W2:Y:S04]  /*61080*/  LDL.LU.64 R24, [R1+0x3ba0] ;  /* 0x003ba00001187983 */ /* 0x000ea80000300a00 */
[----:B------:R-:W-:Y:S04]  /*61090*/  STL [R1+0x3af4], R28 ;  /* 0x003af41c01007387 */ /* 0x000fe80000100800 */
[----:B------:R-:W-:Y:S01]  /*610a0*/  STL [R1+0x3af0], R29 ;  /* 0x003af01d01007387 */ /* 0x000fe20000100800 */
[----:B----4-:R-:W-:-:S15]  /*610b0*/  HMMA.16816.F32 R20, R12, R26, R20 ;  /* 0x0000001a0c14723c */ /* 0x010fde0000001814 */
        /* <DEDUP_REMOVED lines=10> */
[----:B------:R-:W4:Y:S04]  /*61160*/  LDL.LU.64 R20, [R1+0x3b80] ;  /* 0x003b800001147983 */ /* 0x000f280000300a00 */
[----:B------:R-:W-:Y:S04]  /*61170*/  STL.64 [R1+0x3960], R26 ;  /* 0x0039601a01007387 */ /* 0x000fe80000100a00 */
[----:B------:R0:W-:Y:S04]  /*61180*/  STL.64 [R1+0x3958], R24 ;  /* 0x0039581801007387 */ /* 0x0001e80000100a00 */
[----:B0-----:R-:W3:Y:S04]  /*61190*/  LDL.LU R24, [R1+0x6c0] ;  /* 0x0006c00001187983 */ /* 0x001ee80000300800 */
[----:B------:R-:W3:Y:S04]  /*611a0*/  LDL.LU R25, [R1+0x6c4] ;  /* 0x0006c40001197983 */ /* 0x000ee80000300800 */
[----:B------:R-:W3:Y:S04]  /*611b0*/  LDL.LU R26, [R1+0x6c8] ;  /* 0x0006c800011a7983 */ /* 0x000ee80000300800 */
[----:B------:R-:W3:Y:S01]  /*611c0*/  LDL.LU R27, [R1+0x6cc] ;  /* 0x0006cc00011b7983 */ /* 0x000ee20000300800 */
[----:B--2---:R-:W-:-:S15]  /*611d0*/  HMMA.16816.F32 R16, R12, R22, R16 ;  /* 0x000000160c10723c */ /* 0x004fde0000001810 */
[----:B------:R-:W-:-:S04]  /*611e0*/  NOP ;  /* 0x0000000000007918 */ /* 0x000fc80000000000 */
        /* <DEDUP_REMOVED lines=8> */
[----:B0-----:R-:W2:Y:S04]  /*61270*/  LDL.LU.64 R18, [R1+0x3b68] ;  /* 0x003b680001127983 */ /* 0x001ea80000300a00 */
[----:B------:R-:W4:Y:S04]  /*61280*/  LDL.LU R16, [R1+0x3b60] ;  /* 0x003b600001107983 */ /* 0x000f280000300800 */
        /* <DEDUP_REMOVED lines=10> */
[----:B0-----:R-:W2:Y:S04]  /*61330*/  LDL.LU.64 R6, [R1+0x3b58] ;  /* 0x003b580001067983 */ /* 0x001ea80000300a00 */
[----:B------:R-:W2:Y:S04]  /*61340*/  LDL.LU.64 R4, [R1+0x3b50] ;  /* 0x003b500001047983 */ /* 0x000ea80000300a00 */
[----:B------:R-:W-:Y:S04]  /*61350*/  STL [R1+0x3b18], R18 ;  /* 0x003b181201007387 */ /* 0x000fe80000100800 */
[----:B------:R-:W-:Y:S01]  /*61360*/  STL [R1+0x3af8], R19 ;  /* 0x003af81301007387 */ /* 0x000fe20000100800 */
[----:B--2---:R-:W-:-:S15]  /*61370*/  HMMA.16816.F32 R4, R12, R2, R4 ;  /* 0x000000020c04723c */ /* 0x004fde0000001804 */
[----:B------:R-:W-:-:S04]  /*61380*/  NOP ;  /* 0x0000000000007918 */ /* 0x000fc80000000000 */
[----:B------:R-:W-:Y:S04]  /*61390*/  STL.64 [R1+0x6f0], R4 ;  /* 0x0006f00401007387 */ /* 0x000fe80000100a00 */
[----:B------:R0:W-:Y:S04]  /*613a0*/  STL.64 [R1+0x6f8], R6 ;  /* 0x0006f80601007387 */ /* 0x0001e80000100a00 */
[----:B0-----:R-:W2:Y:S04]  /*613b0*/  LDL.LU.64 R6, [R1+0x3b48] ;  /* 0x003b480001067983 */ /* 0x001ea80000300a00 */
[----:B------:R-:W3:Y:S04]  /*613c0*/  LDL.LU.64 R4, [R1+0x3b40] ;  /* 0x003b400001047983 */ /* 0x000ee80000300a00 */
[----:B------:R-:W-:Y:S04]  /*613d0*/  STL [R1+0x390c], R2 ;  /* 0x00390c0201007387 */ /* 0x000fe80000100800 */
[----:B------:R-:W-:Y:S01]  /*613e0*/  STL [R1+0x3908], R3 ;  /* 0x0039080301007387 */ /* 0x000fe20000100800 */
[----:B---3--:R-:W-:-:S15]  /*613f0*/  HMMA.16816.F32 R8, R12, R4, R8 ;  /* 0x000000040c08723c */ /* 0x008fde0000001808 */
[----:B------:R-:W-:-:S04]  /*61400*/  NOP ;  /* 0x0000000000007918 */ /* 0x000fc80000000000 */
[----:B------:R-:W-:Y:S04]  /*61410*/  STL.64 [R1+0x6e0], R8 ;  /* 0x0006e00801007387 */ /* 0x000fe80000100a00 */
[----:B------:R0:W-:Y:S04]  /*61420*/  STL.64 [R1+0x6e8], R10 ;  /* 0x0006e80a01007387 */ /* 0x0001e80000100a00 */
[----:B0-----:R-:W3:Y:S04]  /*61430*/  LDL.LU.64 R10, [R1+0x3b38] ;  /* 0x003b3800010a7983 */ /* 0x001ee80000300a00 */
[----:B------:R-:W3:Y:S01]  /*61440*/  LDL.LU.64 R8, [R1+0x3b30] ;  /* 0x003b300001087983 */ /* 0x000ee20000300a00 */
[----:B--2---:R-:W-:Y:S03]  /*61450*/  HMMA.16816.F32 R20, R12, R6, R20 ;  /* 0x000000060c14723c */ /* 0x004fe60000001814 */
[----:B------:R-:W-:Y:S04]  /*61460*/  STL.64 [R1+0x3900], R6 ;  /* 0x0039000601007387 */ /* 0x000fe80000100a00 */
[----:B------:R0:W-:-:S12]  /*61470*/  STL.64 [R1+0x38f8], R4 ;  /* 0x0038f80401007387 */ /* 0x0001d80000100a00 */
[----:B------:R-:W-:Y:S04]  /*61480*/  STL.64 [R1+0x6d0], R20 ;  /* 0x0006d01401007387 */ /* 0x000fe80000100a00 */
[----:B------:R3:W-:Y:S04]  /*61490*/  STL.64 [R1+0x6d8], R22 ;  /* 0x0006d81601007387 */ /* 0x0007e80000100a00 */
[----:B0-----:R-:W2:Y:S01]  /*614a0*/  LDL.LU R4, [R1+0x660] ;  /* 0x0006600001047983 */ /* 0x001ea20000300800 */
[----:B---3--:R-:W-:-:S15]  /*614b0*/  HMMA.16816.F32 R20, R12, R8, R24 ;  /* 0x000000080c14723c */ /* 0x008fde0000001818 */
[----:B------:R-:W-:-:S04]  /*614c0*/  NOP ;  /* 0x0000000000007918 */ /* 0x000fc80000000000 */
[----:B------:R-:W-:Y:S04]  /*614d0*/  STL.64 [R1+0x6c0], R20 ;  /* 0x0006c01401007387 */ /* 0x000fe80000100a00 */
[----:B------:R-:W-:Y:S04]  /*614e0*/  STL.64 [R1+0x6c8], R22 ;  /* 0x0006c81601007387 */ /* 0x000fe80000100a00 */
[----:B------:R-:W2:Y:S04]  /*614f0*/  LDL.LU R5, [R1+0x664] ;  /* 0x0006640001057983 */ /* 0x000ea80000300800 */
[----:B------:R-:W3:Y:S04]  /*61500*/  LDL.LU R6, [R1+0x668] ;  /* 0x0006680001067983 */ /* 0x000ee80000300800 */
[----:B------:R-:W3:Y:S01]  /*61510*/  LDL.LU R7, [R1+0x66c] ;  /* 0x00066c0001077983 */ /* 0x000ee20000300800 */
[----:B----4-:R-:W-:-:S05]  /*61520*/  IMAD.MOV.U32 R2, RZ, RZ, R16 ;  /* 0x000000ffff027224 */ /* 0x010fca00078e0010 */
[----:B------:R-:W-:Y:S04]  /*61530*/  STL [R1+0x3b1c], R2 ;  /* 0x003b1c0201007387 */ /* 0x000fe80000100800 */
        /* <DEDUP_REMOVED lines=15> */
[----:B------:R-:W3:Y:S04]  /*61630*/  LDL.LU R28, [R1+0x1084] ;  /* 0x00108400011c7983 */ /* 0x000ee80000300800 */
[----:B------:R-:W3:Y:S04]  /*61640*/  LDL.LU R16, [R1+0x1090] ;  /* 0x0010900001107983 */ /* 0x000ee80000300800 */
[----:B------:R-:W3:Y:S04]  /*61650*/  LDL.LU R29, [R1+0x108c] ;  /* 0x00108c00011d7983 */ /* 0x000ee80000300800 */
[----:B------:R-:W3:Y:S01]  /*61660*/  LDL.LU R17, [R1+0x1098] ;  /* 0x0010980001117983 */ /* 0x000ee20000300800 */
[----:B------:R-:W-:-:S03]  /*61670*/  IMAD.MOV.U32 R3, RZ, RZ, R0 ;  /* 0x000000ffff037224 */ /* 0x000fc600078e0000 */
[----:B--2---:R-:W-:Y:S04]  /*61680*/  STL.64 [R1+0x3b28], R18 ;  /* 0x003b281201007387 */ /* 0x004fe80000100a00 */
[----:B---3--:R0:W-:Y:S04]  /*61690*/  STL.64 [R1+0x3b20], R16 ;  /* 0x003b201001007387 */ /* 0x0081e80000100a00 */
[----:B0-----:R-:W2:Y:S04]  /*616a0*/  LDL.LU R16, [R1+0x6b0] ;  /* 0x0006b00001107983 */ /* 0x001ea80000300800 */
[----:B------:R-:W2:Y:S04]  /*616b0*/  LDL.LU R17, [R1+0x6b4] ;  /* 0x0006b40001117983 */ /* 0x000ea80000300800 */
[----:B------:R-:W2:Y:S04]  /*616c0*/  LDL.LU R18, [R1+0x6b8] ;  /* 0x0006b80001127983 */ /* 0x000ea80000300800 */
[----:B------:R-:W2:Y:S04]  /*616d0*/  LDL.LU R19, [R1+0x6bc] ;  /* 0x0006bc0001137983 */ /* 0x000ea80000300800 */
[----:B------:R-:W3:Y:S04]  /*616e0*/  LDL.LU R0, [R1+0x1094] ;  /* 0x0010940001007983 */ /* 0x000ee80000300800 */
[----:B------:R-:W-:Y:S04]  /*616f0*/  STL.64 [R1+0x3ad8], R6 ;  /* 0x003ad80601007387 */ /* 0x000fe80000100a00 */
[----:B------:R0:W-:Y:S04]  /*61700*/  STL.64 [R1+0x3ad0], R4 ;  /* 0x003ad00401007387 */ /* 0x0001e80000100a00 */
[----:B0-----:R-:W2:Y:S04]  /*61710*/  LDL.LU R4, [R1+0x690] ;  /* 0x0006900001047983 */ /* 0x001ea80000300800 */
        /* <DEDUP_REMOVED lines=8> */
[----:B------:R-:W2:Y:S01]  /*617a0*/  LDL.LU R7, [R1+0x6ac] ;  /* 0x0006ac0001077983 */ /* 0x000ea20000300800 */
[----:B------:R-:W-:Y:S03]  /*617b0*/  HMMA.16816.F32 R16, R12, R10, R16 ;  /* 0x0000000a0c10723c */ /* 0x000fe60000001810 */
[----:B--2---:R-:W-:Y:S04]  /*617c0*/  STL.64 [R1+0x3b08], R6 ;  /* 0x003b080601007387 */ /* 0x004fe80000100a00 */
[----:B------:R0:W-:Y:S04]  /*617d0*/  STL.64 [R1+0x3b00], R4 ;  /* 0x003b000401007387 */ /* 0x0001e80000100a00 */
[----:B0-----:R-:W2:Y:S04]  /*617e0*/  LDL.LU R4, [R1+0x490] ;  /* 0x0004900001047983 */ /* 0x001ea80000300800 */
[----:B------:R-:W2:Y:S04]  /*617f0*/  LDL.LU R5, [R1+0x494] ;  /* 0x0004940001057983 */ /* 0x000ea80000300800 */
[----:B------:R-:W2:Y:S04]  /*61800*/  LDL.LU R6, [R1+0x498] ;  /* 0x0004980001067983 */ /* 0x000ea80000300800 */
[----:B------:R-:W2:Y:S04]  /*61810*/  LDL.LU R7, [R1+0x49c] ;  /* 0x00049c0001077983 */ /* 0x000ea80000300800 */
[----:B------:R-:W2:Y:S04]  /*61820*/  LDL.LU.64 R24, [R1+0x78] ;  /* 0x0000780001187983 */ /* 0x000ea80000300a00 */
[----:B------:R-:W2:Y:S04]  /*61830*/  LDL.LU R20, [R1+0x650] ;  /* 0x0006500001147983 */ /* 0x000ea80000300800 */
[----:B------:R-:W2:Y:S04]  /*61840*/  LDL.LU R21, [R1+0x654] ;  /* 0x0006540001157983 */ /* 0x000ea80000300800 */
[----:B------:R-:W2:Y:S04]  /*61850*/  LDL.LU R22, [R1+0x658] ;  /* 0x0006580001167983 */ /* 0x000ea80000300800 */
[----:B------:R-:W2:Y:S04]  /*61860*/  LDL.LU R23, [R1+0x65c] ;  /* 0x00065c0001177983 */ /* 0x000ea80000300800 */
[----:B------:R-:W2:Y:S04]  /*61870*/  LDL.LU.64 R26, [R1+0x70] ;  /* 0x00007000011a7983 */ /* 0x000ea80000300a00 */
[----:B------:R-:W-:Y:S04]  /*61880*/  STL [R1+0x38ec], R8 ;  /* 0x0038ec0801007387 */ /* 0x000fe80000100800 */
[----:B------:R0:W-:Y:S04]  /*61890*/  STL [R1+0x38e8], R9 ;  /* 0x0038e80901007387 */ /* 0x0001e80000100800 */
[----:B0-----:R-:W2:Y:S04]  /*618a0*/  LDL.LU.64 R8, [R1+0x90] ;  /* 0x0000900001087983 */ /* 0x001ea80000300a00 */
[----:B------:R-:W-:Y:S04]  /*618b0*/  STL.64 [R1+0x6b0], R16 ;  /* 0x0006b01001007387 */ /* 0x000fe80000100a00 */
[----:B------:R0:W-:Y:S04]  /*618c0*/  STL.64 [R1+0x6b8], R18 ;  /* 0x0006b81201007387 */ /* 0x0001e80000100a00 */
[----:B0-----:R-:W4:Y:S04]  /*618d0*/  LDL.LU.64 R18, [R1+0x3b28] ;  /* 0x003b280001127983 */ /* 0x001f280000300a00 */
[----:B------:R-:W2:Y:S04]  /*618e0*/  LDL.LU.64 R16, [R1+0x3b20] ;  /* 0x003b200001107983 */ /* 0x000ea80000300a00 */
[----:B------:R-:W-:Y:S04]  /*618f0*/  STL [R1+0x3910], R10 ;  /* 0x0039100a01007387 */ /* 0x000fe80000100800 */
[----:B------:R0:W-:Y:S04]  /*61900*/  STL [R1+0x38f0], R11 ;  /* 0x0038f00b01007387 */ /* 0x0001e80000100800 */
[----:B0-----:R-:W3:Y:S01]  /*61910*/  LDL.LU.64 R10, [R1+0x98] ;  /* 0x00009800010a7983 */ /* 0x001ee20000300a00 */
[----:B----4-:R-:W-:-:S02]  /*61920*/  IMAD R19, R19, 0x100, R2 ;  /* 0x0000010013137824 */ /* 0x010fc400078e0202 */
[----:B------:R-:W-:Y:S01]  /*61930*/  IMAD R28, R28, 0x100, R18 ;  /* 0x000001001c1c7824 */ /* 0x000fe200078e0212 */
[----:B------:R-:W4:Y:S04]  /*61940*/  LDL.LU R2, [R1+0x3b1c] ;  /* 0x003b1c0001027983 */ /* 0x000f280000300800 */
[----:B------:R-:W4:Y:S01]  /*61950*/  LDL.LU R18, [R1+0x3b18] ;  /* 0x003b180001127983 */ /* 0x000f220000300800 */
[----:B--2---:R-:W-:Y:S02]  /*61960*/  IMAD R29, R29, 0x100, R16 ;  /* 0x000001001d1d7824 */ /* 0x004fe400078e0210 */
[----:B---3--:R-:W-:Y:S01]  /*61970*/  IMAD R0, R0, 0x100, R17 ;  /* 0x0000010000007824 */ /* 0x008fe200078e0211 */
[----:B------:R-:W2:Y:S04]  /*61980*/  LDL.LU R16, [R1+0x3b14] ;  /* 0x003b140001107983 */ /* 0x000ea80000300800 */
[----:B------:R-:W2:Y:S02]  /*61990*/  LDL.LU R17, [R1+0x3b10] ;  /* 0x003b100001117983 */ /* 0x000ea40000300800 */
[----:B--2---:R-:W-:Y:S02]  /*619a0*/  HMMA.16816.F32 R12, R12, R16, R4 ;  /* 0x000000100c0c723c */ /* 0x004fe40000001804 */
[----:B------:R-:W2:Y:S04]  /*619b0*/  LDL.LU.64 R6, [R1+0x3b08] ;  /* 0x003b080001067983 */ /* 0x000ea80000300a00 */
[----:B------:R-:W2:Y:S04]  /*619c0*/  LDL.LU.64 R4, [R1+0x3b00] ;  /* 0x003b000001047983 */ /* 0x000ea80000300a00 */
[----:B------:R-:W-:Y:S04]  /*619d0*/  STL [R1+0x38c0], R16 ;  /* 0x0038c01001007387 */ /* 0x000fe80000100800 */
[----:B------:R-:W-:Y:S05]  /*619e0*/  STL [R1+0x38bc], R17 ;  /* 0x0038bc1101007387 */ /* 0x000fea0000100800 */
[----:B------:R0:W-:Y:S04]  /*619f0*/  STL.64 [R1+0x490], R12 ;  /* 0x0004900c01007387 */ /* 0x0001e80000100a00 */
[----:B------:R1:W-:Y:S01]  /*61a00*/  STL.64 [R1+0x498], R14 ;  /* 0x0004980e01007387 */ /* 0x0003e20000100a00 */
[----:B0-----:R-:W-:-:S02]  /*61a10*/  F2FP.F16.E5M2.UNPACK_B R12, R19 ;  /* 0x00000013ff0c723e */ /* 0x001fc400020004ff */
[----:B------:R-:W-:Y:S02]  /*61a20*/  F2FP.F16.E5M2.UNPACK_B R13, R28 ;  /* 0x0000001cff0d723e */ /* 0x000fe400020004ff */
[----:B-1----:R-:W-:Y:S02]  /*61a30*/  F2FP.F16.E5M2.UNPACK_B R14, R29 ;  /* 0x0000001dff0e723e */ /* 0x002fe400020004ff */
[----:B------:R-:W-:Y:S01]  /*61a40*/  F2FP.F16.E5M2.UNPACK_B R15, R0 ;  /* 0x00000000ff0f723e */ /* 0x000fe200020004ff */
        /* <DEDUP_REMOVED lines=8> */
[----:B------:R-:W2:Y:S01]  /*61ad0*/  LDL.LU.64 R4, [R1+0x3ae0] ;  /* 0x003ae00001047983 */ /* 0x000ea20000300a00 */
[----:B------:R-:W-:-:S05]  /*61ae0*/  IMAD.MOV.U32 R16, RZ, RZ, R10 ;  /* 0x000000ffff107224 */ /* 0x000fca00078e000a */
[----:B------:R0:W-:Y:S04]  /*61af0*/  STL [R1+0x3914], R16 ;  /* 0x0039141001007387 */ /* 0x0001e80000100800 */
[----:B0-----:R-:W3:Y:S01]  /*61b00*/  LDL.LU.64 R16, [R1+0x88] ;  /* 0x0000880001107983 */ /* 0x001ee20000300a00 */
        /* <DEDUP_REMOVED lines=21> */
[----:B------:R0:W-:Y:S02]  /*61c60*/  STL.64 [R1+0x668], R6 ;  /* 0x0006680601007387 */ /* 0x0001e40000100a00 */
[----:B0-----:R-:W-:-:S15]  /*61c70*/  HMMA.16816.F32 R4, R12, R26, R20 ;  /* 0x0000001a0c04723c */ /* 0x001fde0000001814 */
[----:B------:R-:W-:-:S04]  /*61c80*/  NOP ;  /* 0x0000000000007918 */ /* 0x000fc80000000000 */
[----:B------:R0:W-:Y:S04]  /*61c90*/  STL.64 [R1+0x650], R4 ;  /* 0x0006500401007387 */ /* 0x0001e80000100a00 */
[----:B------:R1:W-:Y:S04]  /*61ca0*/  STL.64 [R1+0x658], R6 ;  /* 0x0006580601007387 */ /* 0x0003e80000100a00 */
[----:B------:R-:W2:Y:S04]  /*61cb0*/  LDL.LU R20, [R1+0x540] ;  /* 0x0005400001147983 */ /* 0x000ea80000300800 */
[----:B------:R-:W2:Y:S04]  /*61cc0*/  LDL.LU R21, [R1+0x544] ;  /* 0x0005440001157983 */ /* 0x000ea80000300800 */
[----:B------:R-:W3:Y:S04]  /*61cd0*/  LDL.LU R22, [R1+0x548] ;  /* 0x0005480001167983 */ /* 0x000ee80000300800 */
[----:B------:R-:W3:Y:S04]  /*61ce0*/  LDL.LU R23, [R1+0x54c] ;  /* 0x00054c0001177983 */ /* 0x000ee80000300800 */
[----:B0-----:R-:W4:Y:S04]  /*61cf0*/  LDL.LU R4, [R1+0x560] ;  /* 0x0005600001047983 */ /* 0x001f280000300800 */
[----:B------:R-:W4:Y:S04]  /*61d00*/  LDL.LU R5, [R1+0x564] ;  /* 0x0005640001057983 */ /* 0x000f280000300800 */
[----:B-1----:R-:W2:Y:S04]  /*61d10*/  LDL.LU R6, [R1+0x568] ;  /* 0x0005680001067983 */ /* 0x002ea80000300800 */
[----:B------:R-:W2:Y:S01]  /*61d20*/  LDL.LU R7, [R1+0x56c] ;  /* 0x00056c0001077983 */ /* 0x000ea20000300800 */
[----:B------:R-:W-:-:S02]  /*61d30*/  IMAD.MOV.U32 R0, RZ, RZ, R11 ;  /* 0x000000ffff007224 */ /* 0x000fc400078e000b */
[----:B------:R-:W-:Y:S02]  /*61d40*/  IMAD.MOV.U32 R11, RZ, RZ, R8 ;  /* 0x000000ffff0b7224 */ /* 0x000fe400078e0008 */
[----:B------:R-:W-:Y:S02]  /*61d50*/  IMAD.MOV.U32 R8, RZ, RZ, R9 ;  /* 0x000000ffff087224 */ /* 0x000fe400078e0009 */
[----:B------:R-:W-:Y:S02]  /*61d60*/  IMAD.MOV.U32 R9, RZ, RZ, R16 ;  /* 0x000000ffff097224 */ /* 0x000fe400078e0010 */
[----:B------:R-:W-:Y:S02]  /*61d70*/  IMAD.MOV.U32 R16, RZ, RZ, R26 ;  /* 0x000000ffff107224 */ /* 0x000fe400078e001a */
[----:B------:R-:W-:Y:S01]  /*61d80*/  IMAD.MOV.U32 R10, RZ, RZ, R27 ;  /* 0x000000ffff0a7224 */ /* 0x000fe200078e001b */
[----:B--2---:R-:W-:Y:S04]  /*61d90*/  STL.64 [R1+0x3970], R6 ;  /* 0x0039700601007387 */ /* 0x004fe80000100a00 */
[----:B----4-:R0:W-:Y:S04]  /*61da0*/  STL.64 [R1+0x3968], R4 ;  /* 0x0039680401007387 */ /* 0x0101e80000100a00 */
[----:B------:R-:W2:Y:S04]  /*61db0*/  LDL R26, [R1] ;  /* 0x00000000011a7983 */ /* 0x000ea80000100800 */
[----:B------:R-:W2:Y:S04]  /*61dc0*/  LDL R27, [R1+0x4] ;  /* 0x00000400011b7983 */ /* 0x000ea80000100800 */
[----:B--2---:R1:W-:Y:S04]  /*61dd0*/  STL.64 [R1+0x3978], R26 ;  /* 0x0039781a01007387 */ /* 0x0043e80000100a00 */
[----:B0-----:R-:W2:Y:S04]  /*61de0*/  LDL.LU R4, [R1+0x570] ;  /* 0x0005700001047983 */ /* 0x001ea80000300800 */
[----:B------:R-:W2:Y:S04]  /*61df0*/  LDL.LU R5, [R1+0x574] ;  /* 0x0005740001057983 */ /* 0x000ea80000300800 */
[----:B------:R-:W4:Y:S04]  /*61e00*/  LDL.LU R6, [R1+0x578] ;  /* 0x0005780001067983 */ /* 0x000f280000300800 */
[----:B------:R-:W4:Y:S01]  /*61e10*/  LDL.LU R7, [R1+0x57c] ;  /* 0x00057c0001077983 */ /* 0x000f220000300800 */
[----:B------:R-:W-:-:S02]  /*61e20*/  IMAD.MOV.U32 R2, RZ, RZ, R24 ;  /* 0x000000ffff027224 */ /* 0x000fc400078e0018 */
[----:B------:R-:W-:Y:S01]  /*61e30*/  IMAD.MOV.U32 R3, RZ, RZ, R25 ;  /* 0x000000ffff037224 */ /* 0x000fe200078e0019 */
[----:B----4-:R-:W-:Y:S04]  /*61e40*/  STL.64 [R1+0x3988], R6 ;  /* 0x0039880601007387 */ /* 0x010fe80000100a00 */
[----:B--2---:R0:W-:Y:S04]  /*61e50*/  STL.64 [R1+0x3980], R4 ;  /* 0x0039800401007387 */ /* 0x0041e80000100a00 */
[----:B------:R-:W2:Y:S04]  /*61e60*/  LDL R24, [R1+0x8] ;  /* 0x0000080001187983 */ /* 0x000ea80000100800 */
[----:B------:R-:W2:Y:S04]  /*61e70*/  LDL R25, [R1+0xc] ;  /* 0x00000c0001197983 */ /* 0x000ea80000100800 */
[----:B-1----:R-:W4:Y:S04]  /*61e80*/  LDL R26, [R1+0x10] ;  /* 0x00001000011a7983 */ /* 0x002f280000100800 */
[----:B------:R-:W4:Y:S04]  /*61e90*/  LDL R27, [R1+0x14] ;  /* 0x00001400011b7983 */ /* 0x000f280000100800 */
[----:B--2---:R1:W-:Y:S04]  /*61ea0*/  STL.64 [R1+0x3990], R24 ;  /* 0x0039901801007387 */ /* 0x0043e80000100a00 */
[----:B----4-:R-:W-:Y:S04]  /*61eb0*/  STL.64 [R1+0x39a8], R26 ;  /* 0x0039a81a01007387 */ /* 0x010fe80000100a00 */
[----:B0-----:R-:W2:Y:S04]  /*61ec0*/  LDL.LU R4, [R1+0x580] ;  /* 0x0005800001047983 */ /* 0x001ea80000300800 */
[----:B------:R-:W2:Y:S04]  /*61ed0*/  LDL.LU R5, [R1+0x584] ;  /* 0x0005840001057983 */ /* 0x000ea80000300800 */
[----:B------:R-:W4:Y:S04]  /*61ee0*/  LDL.LU R6, [R1+0x588] ;  /* 0x0005880001067983 */ /* 0x000f280000300800 */
[----:B------:R-:W4:Y:S04]  /*61ef0*/  LDL.LU R7, [R1+0x58c] ;  /* 0x00058c0001077983 */ /* 0x000f280000300800 */
[----:B-1----:R-:W2:Y:S04]  /*61f00*/  LDL R24, [R1+0x18] ;  /* 0x0000180001187983 */ /* 0x002ea80000100800 */
[----:B------:R-:W2:Y:S04]  /*61f10*/  LDL R25, [R1+0x1c] ;  /* 0x00001c0001197983 */ /* 0x000ea80000100800 */
        /* <DEDUP_REMOVED lines=36> */
[----:B------:R-:W3:Y:S04]  /*62160*/  LDL R26, [R1+0x40] ;  /* 0x00004000011a7983 */ /* 0x000ee80000100800 */
[----:B------:R-:W3:Y:S04]  /*62170*/  LDL R27, [R1+0x44] ;  /* 0x00004400011b7983 */ /* 0x000ee80000100800 */
[----:B--2---:R-:W-:Y:S04]  /*62180*/  STL.64 [R1+0x3a20], R24 ;  /* 0x003a201801007387 */ /* 0x004fe80000100a00 */
[----:B---3--:R-:W-:Y:S04]  /*62190*/  STL.64 [R1+0x3a38], R26 ;  /* 0x003a381a01007387 */ /* 0x008fe80000100a00 */
[----:B----4-:R-:W-:Y:S04]  /*621a0*/  STL.64 [R1+0x3a00], R6 ;  /* 0x003a000601007387 */ /* 0x010fe80000100a00 */
        /* <DEDUP_REMOVED lines=61> */
[----:B------:R-:W-:Y:S04]  /*62580*/  STL.64 [R1+0x3950], R22 ;  /* 0x0039501601007387 */ /* 0x000fe80000100a00 */
[----:B------:R0:W-:Y:S04]  /*62590*/  STL.64 [R1+0x3948], R20 ;  /* 0x0039481401007387 */ /* 0x0001e80000100a00 */
[----:B0-----:R-:W2:Y:S04]  /*625a0*/  LDL.LU R20, [R1+0x550] ;  /* 0x0005500001147983 */ /* 0x001ea80000300800 */
[----:B------:R-:W2:Y:S04]  /*625b0*/  LDL.LU R21, [R1+0x554] ;  /* 0x0005540001157983 */ /* 0x000ea80000300800 */
[----:B------:R-:W2:Y:S04]  /*625c0*/  LDL.LU R22, [R1+0x558] ;  /* 0x0005580001167983 */ /* 0x000ea80000300800 */
[----:B------:R-:W2:Y:S04]  /*625d0*/  LDL.LU R23, [R1+0x55c] ;  /* 0x00055c0001177983 */ /* 0x000ea80000300800 */
[----:B------:R-:W-:Y:S04]  /*625e0*/  STL.64 [R1+0x3930], R10 ;  /* 0x0039300a01007387 */ /* 0x000fe80000100a00 */
[----:B------:R0:W-:Y:S04]  /*625f0*/  STL.64 [R1+0x3928], R8 ;  /* 0x0039280801007387 */ /* 0x0001e80000100a00 */
[----:B0-----:R-:W3:Y:S04]  /*62600*/  LDL.LU R8, [R1+0x530] ;  /* 0x0005300001087983 */ /* 0x001ee80000300800 */
[----:B------:R-:W3:Y:S04]  /*62610*/  LDL.LU R9, [R1+0x534] ;  /* 0x0005340001097983 */ /* 0x000ee80000300800 */
[----:B------:R-:W3:Y:S04]  /*62620*/  LDL.LU R10, [R1+0x538] ;  /* 0x00053800010a7983 */ /* 0x000ee80000300800 */
[----:B------:R-:W3:Y:S04]  /*62630*/  LDL.LU R11, [R1+0x53c] ;  /* 0x00053c00010b7983 */ /* 0x000ee80000300800 */
[----:B------:R-:W-:Y:S04]  /*62640*/  STL.64 [R1+0x3920], R18 ;  /* 0x0039201201007387 */ /* 0x000fe80000100a00 */
[----:B------:R0:W-:Y:S04]  /*62650*/  STL.64 [R1+0x3918], R16 ;  /* 0x0039181001007387 */ /* 0x0001e80000100a00 */
[----:B0-----:R-:W2:Y:S04]  /*62660*/  LDL.LU R16, [R1+0x520] ;  /* 0x0005200001107983 */ /* 0x001ea80000300800 */
[----:B------:R-:W2:Y:S04]  /*62670*/  LDL.LU R17, [R1+0x524] ;  /* 0x0005240001117983 */ /* 0x000ea80000300800 */
[----:B------:R-:W2:Y:S04]  /*62680*/  LDL.LU R18, [R1+0x528] ;  /* 0x0005280001127983 */ /* 0x000ea80000300800 */
[----:B------:R-:W2:Y:S01]  /*62690*/  LDL.LU R19, [R1+0x52c] ;  /* 0x00052c0001137983 */ /* 0x000ea20000300800 */
        /* <DEDUP_REMOVED lines=84> */
[----:B------:R-:W3:Y:S01]  /*62be0*/  LDL.LU.64 R24, [R1+0x3958] ;  /* 0x0039580001187983 */ /* 0x000ee20000300a00 */
[C---:B----4-:R-:W-:Y:S08]  /*62bf0*/  HMMA.16816.F32 R4, R12.reuse, R28, R4 ;  /* 0x0000001c0c04723c */ /* 0x050ff00000001804 */
[C---:B--2---:R-:W-:Y:S11]  /*62c00*/  HMMA.16816.F32 R20, R12.reuse, R26, R20 ;  /* 0x0000001a0c14723c */ /* 0x044ff60000001814 */
[----:B------:R0:W-:Y:S04]  /*62c10*/  STL.64 [R1+0x560], R4 ;  /* 0x0005600401007387 */ /* 0x0001e80000100a00 */
[----:B------:R1:W-:Y:S04]  /*62c20*/  STL.64 [R1+0x568], R6 ;  /* 0x0005680601007387 */ /* 0x0003e80000100a00 */
[----:B0-----:R-:W2:Y:S04]  /*62c30*/  LDL.LU R4, [R1+0x500] ;  /* 0x0005000001047983 */ /* 0x001ea80000300800 */
[----:B------:R-:W2:Y:S04]  /*62c40*/  LDL.LU R5, [R1+0x504] ;  /* 0x0005040001057983 */ /* 0x000ea80000300800 */
[----:B-1----:R-:W2:Y:S04]  /*62c50*/  LDL.LU R6, [R1+0x508] ;  /* 0x0005080001067983 */ /* 0x002ea80000300800 */
[----:B------:R-:W2:Y:S04]  /*62c60*/  LDL.LU R7, [R1+0x50c] ;  /* 0x00050c0001077983 */ /* 0x000ea80000300800 */
[----:B------:R-:W-:Y:S04]  /*62c70*/  STL [R1+0x38c4], R29 ;  /* 0x0038c41d01007387 */ /* 0x000fe80000100800 */
        /* <DEDUP_REMOVED lines=9> */
[----:B------:R-:W4:Y:S04]  /*62d10*/  LDL.LU.64 R20, [R1+0x3938] ;  /* 0x0039380001147983 */ /* 0x000f280000300a00 */
[----:B------:R-:W-:Y:S04]  /*62d20*/  STL.64 [R1+0x36f8], R26 ;  /* 0x0036f81a01007387 */ /* 0x000fe80000100a00 */
[----:B------:R0:W-:Y:S04]  /*62d30*/  STL.64 [R1+0x36f0], R24 ;  /* 0x0036f01801007387 */ /* 0x0001e80000100a00 */
[----:B0-----:R-:W2:Y:S04]  /*62d40*/  LDL.LU R24, [R1+0x510] ;  /* 0x0005100001187983 */ /* 0x001ea80000300800 */
[----:B------:R-:W2:Y:S04]  /*62d50*/  LDL.LU R25, [R1+0x514] ;  /* 0x0005140001197983 */ /* 0x000ea80000300800 */
[----:B------:R-:W2:Y:S04]  /*62d60*/  LDL.LU R26, [R1+0x518] ;  /* 0x00051800011a7983 */ /* 0x000ea80000300800 */
[----:B------:R-:W2:Y:S01]  /*62d70*/  LDL.LU R27, [R1+0x51c] ;  /* 0x00051c00011b7983 */ /* 0x000ea20000300800 */
[C---:B---3--:R-:W-:Y:S08]  /*62d80*/  HMMA.16816.F32 R8, R12.reuse, R22, R8 ;  /* 0x000000160c08723c */ /* 0x048ff00000001808 */
[C---:B----4-:R-:W-:Y:S11]  /*62d90*/  HMMA.16816.F32 R16, R12.reuse, R20, R16 ;  /* 0x000000140c10723c */ /* 0x050ff60000001810 */
[----:B------:R-:W-:Y:S04]  /*62da0*/  STL.64 [R1+0x530], R8 ;  /* 0x0005300801007387 */ /* 0x000fe80000100a00 */
[----:B------:R0:W-:Y:S04]  /*62db0*/  STL.64 [R1+0x538], R10 ;  /* 0x0005380a01007387 */ /* 0x0001e80000100a00 */
[----:B0-----:R-:W3:Y:S04]  /*62dc0*/  LDL.LU.64 R10, [R1+0x3930] ;  /* 0x00393000010a7983 */ /* 0x001ee80000300a00 */
[----:B------:R-:W4:Y:S04]  /*62dd0*/  LDL.LU.64 R8, [R1+0x3928] ;  /* 0x0039280001087983 */ /* 0x000f280000300a00 */
[----:B------:R-:W-:Y:S04]  /*62de0*/  STL.64 [R1+0x520], R16 ;  /* 0x0005201001007387 */ /* 0x000fe80000100a00 */
[----:B------:R0:W-:Y:S04]  /*62df0*/  STL.64 [R1+0x528], R18 ;  /* 0x0005281201007387 */ /* 0x0001e80000100a00 */
[----:B0-----:R-:W2:Y:S04]  /*62e00*/  LDL.LU.64 R18, [R1+0x3920] ;  /* 0x0039200001127983 */ /* 0x001ea80000300a00 */
[----:B------:R-:W3:Y:S04]  /*62e10*/  LDL.LU.64 R16, [R1+0x3918] ;  /* 0x0039180001107983 */ /* 0x000ee80000300a00 */
[----:B------:R-:W-:Y:S04]  /*62e20*/  STL.64 [R1+0x36d8], R22 ;  /* 0x0036d81601007387 */ /* 0x000fe80000100a00 */
[----:B------:R2:W-:Y:S02]  /*62e30*/  STL.64 [R1+0x36d0], R20 ;  /* 0x0036d01401007387 */ /* 0x0005e40000100a00 */
[----:B--2---:R-:W-:Y:S01]  /*62e40*/  HMMA.16816.F32 R20, R12, R18, R24 ;  /* 0x000000120c14723c */ /* 0x004fe20000001818 */
[----:B---3--:R-:W-:-:S02]  /*62e50*/  IMAD.MOV.U32 R26, RZ, RZ, R16 ;  /* 0x000000ffff1a7224 */ /* 0x008fc400078e0010 */
[----:B------:R-:W2:Y:S01]  /*62e60*/  LDL.LU R16, [R1+0x3914] ;  /* 0x0039140001107983 */ /* 0x000ea20000300800 */
[----:B------:R-:W-:Y:S02]  /*62e70*/  IMAD.MOV.U32 R27, RZ, RZ, R10 ;  /* 0x000000ffff1b7224 */ /* 0x000fe400078e000a */
[----:B------:R-:W-:Y:S02]  /*62e80*/  IMAD.MOV.U32 R24, RZ, RZ, R2 ;  /* 0x000000ffff187224 */ /* 0x000fe400078e0002 */
[----:B------:R-:W-:-:S11]  /*62e90*/  IMAD.MOV.U32 R25, RZ, RZ, R3 ;  /* 0x000000ffff197224 */ /* 0x000fd600078e0003 */
[----:B------:R-:W-:Y:S04]  /*62ea0*/  STL.64 [R1+0x510], R20 ;  /* 0x0005101401007387 */ /* 0x000fe80000100a00 */
[----:B------:R-:W-:Y:S04]  /*62eb0*/  STL.64 [R1+0x518], R22 ;  /* 0x0005181601007387 */ /* 0x000fe80000100a00 */
[----:B------:R-:W3:Y:S04]  /*62ec0*/  LDL.LU R10, [R1+0x3910] ;  /* 0x00391000010a7983 */ /* 0x000ee80000300800 */
        /* <DEDUP_REMOVED lines=8> */
[----:B------:R-:W3:Y:S04]  /*62f50*/  LDL.LU R20, [R1+0x3d0] ;  /* 0x0003d00001147983 */ /* 0x000ee80000300800 */
[----:B------:R-:W3:Y:S04]  /*62f60*/  LDL.LU R21, [R1+0x3d4] ;  /* 0x0003d40001157983 */ /* 0x000ee80000300800 */
[----:B------:R-:W3:Y:S04]  /*62f70*/  LDL.LU R22, [R1+0x3d8] ;  /* 0x0003d80001167983 */ /* 0x000ee80000300800 */
[----:B------:R-:W3:Y:S01]  /*62f80*/  LDL.LU R23, [R1+0x3dc] ;  /* 0x0003dc0001177983 */ /* 0x000ee20000300800 */
[C---:B--2---:R-:W-:Y:S03]  /*62f90*/  HMMA.16816.F32 R4, R12.reuse, R2, R4 ;  /* 0x000000020c04723c */ /* 0x044fe60000001804 */
[----:B---3--:R-:W-:Y:S04]  /*62fa0*/  STL.64 [R1+0x3870], R22 ;  /* 0x0038701601007387 */ /* 0x008fe80000100a00 */
[----:B------:R0:W-:Y:S04]  /*62fb0*/  STL.64 [R1+0x3868], R20 ;  /* 0x0038681401007387 */ /* 0x0001e80000100a00 */
[----:B0-----:R-:W2:Y:S04]  /*62fc0*/  LDL.LU R20, [R1+0x4f0] ;  /* 0x0004f00001147983 */ /* 0x001ea80000300800 */
[----:B------:R-:W2:Y:S04]  /*62fd0*/  LDL.LU R21, [R1+0x4f4] ;  /* 0x0004f40001157983 */ /* 0x000ea80000300800 */
[----:B------:R-:W2:Y:S04]  /*62fe0*/  LDL.LU R22, [R1+0x4f8] ;  /* 0x0004f80001167983 */ /* 0x000ea80000300800 */
[----:B------:R-:W2:Y:S04]  /*62ff0*/  LDL.LU R23, [R1+0x4fc] ;  /* 0x0004fc0001177983 */ /* 0x000ea80000300800 */
[----:B------:R-:W-:Y:S04]  /*63000*/  STL.64 [R1+0x500], R4 ;  /* 0x0005000401007387 */ /* 0x000fe80000100a00 */
[----:B------:R0:W-:Y:S04]  /*63010*/  STL.64 [R1+0x508], R6 ;  /* 0x0005080601007387 */ /* 0x0001e80000100a00 */
[----:B0-----:R-:W3:Y:S04]  /*63020*/  LDL.LU.64 R6, [R1+0x3900] ;  /* 0x0039000001067983 */ /* 0x001ee80000300a00 */
[----:B------:R-:W2:Y:S02]  /*63030*/  LDL.LU.64 R4, [R1+0x38f8] ;  /* 0x0038f80001047983 */ /* 0x000ea40000300a00 */
[----:B--2---:R-:W-:-:S15]  /*63040*/  HMMA.16816.F32 R20, R12, R4, R20 ;  /* 0x000000040c14723c */ /* 0x004fde0000001814 */
[----:B------:R-:W-:-:S04]  /*63050*/  NOP ;  /* 0x0000000000007918 */ /* 0x000fc80000000000 */
[----:B------:R-:W-:Y:S04]  /*63060*/  STL.64 [R1+0x4f0], R20 ;  /* 0x0004f01401007387 */ /* 0x000fe80000100a00 */
[----:B------:R3:W-:Y:S02]  /*63070*/  STL.64 [R1+0x4f8], R22 ;  /* 0x0004f81601007387 */ /* 0x0007e40000100a00 */
[----:B---3--:R-:W-:Y:S01]  /*63080*/  HMMA.16816.F32 R20, R12, R6, R24 ;  /* 0x000000060c14723c */ /* 0x008fe20000001818 */
[----:B------:R-:W-:Y:S02]  /*63090*/  IMAD.MOV.U32 R24, RZ, RZ, R11 ;  /* 0x000000ffff187224 */ /* 0x000fe400078e000b */
[----:B----4-:R-:W-:Y:S01]  /*630a0*/  IMAD.MOV.U32 R26, RZ, RZ, R9 ;  /* 0x000000ffff1a7224 */ /* 0x010fe200078e0009 */
[----:B------:R-:W2:Y:S01]  /*630b0*/  LDL.LU R11, [R1+0x38f0] ;  /* 0x0038f000010b7983 */ /* 0x000ea20000300800 */
[----:B------:R-:W-:-:S02]  /*630c0*/  IMAD.MOV.U32 R27, RZ, RZ, R17 ;  /* 0x000000ffff1b7224 */ /* 0x000fc400078e0011 */
[----:B------:R-:W-:-:S12]  /*630d0*/  IMAD.MOV.U32 R25, RZ, RZ, R8 ;  /* 0x000000ffff197224 */ /* 0x000fd800078e0008 */
[----:B------:R0:W-:Y:S04]  /*630e0*/  STL.64 [R1+0x4e0], R20 ;  /* 0x0004e01401007387 */ /* 0x0001e80000100a00 */
[----:B------:R1:W-:Y:S04]  /*630f0*/  STL.64 [R1+0x4e8], R22 ;  /* 0x0004e81601007387 */ /* 0x0003e80000100a00 */
[----:B------:R-:W3:Y:S04]  /*63100*/  LDL.LU R8, [R1+0x38ec] ;  /* 0x0038ec0001087983 */ /* 0x000ee80000300800 */
[----:B------:R-:W3:Y:S04]  /*63110*/  LDL.LU R9, [R1+0x38e8] ;  /* 0x0038e80001097983 */ /* 0x000ee80000300800 */
[----:B------:R4:W-:Y:S04]  /*63120*/  STL.64 [R1+0x3878], R26 ;  /* 0x0038781a01007387 */ /* 0x0009e80000100a00 */
[----:B------:R1:W-:Y:S04]  /*63130*/  STL.64 [R1+0x3890], R24 ;  /* 0x0038901801007387 */ /* 0x0003e80000100a00 */
[----:B0-----:R-:W2:Y:S04]  /*63140*/  LDL.LU R20, [R1+0x430] ;  /* 0x0004300001147983 */ /* 0x001ea80000300800 */
[----:B------:R-:W2:Y:S04]  /*63150*/  LDL.LU R21, [R1+0x434] ;  /* 0x0004340001157983 */ /* 0x000ea80000300800 */
[----:B-1----:R-:W2:Y:S04]  /*63160*/  LDL.LU R22, [R1+0x438] ;  /* 0x0004380001167983 */ /* 0x002ea80000300800 */
[----:B------:R-:W2:Y:S04]  /*63170*/  LDL.LU R23, [R1+0x43c] ;  /* 0x00043c0001177983 */ /* 0x000ea80000300800 */
[----:B------:R-:W2:Y:S01]  /*63180*/  LDL.LU R29, [R1+0x10a0] ;  /* 0x0010a000011d7983 */ /* 0x000ea20000300800 */
[----:B----4-:R-:W-:-:S03]  /*63190*/  IMAD.MOV.U32 R26, RZ, RZ, R16 ;  /* 0x000000ffff1a7224 */ /* 0x010fc600078e0010 */
[----:B------:R-:W4:Y:S04]  /*631a0*/  LDL.LU R25, [R1+0x109c] ;  /* 0x00109c0001197983 */ /* 0x000f280000300800 */
[----:B------:R-:W2:Y:S04]  /*631b0*/  LDL.LU R16, [R1+0x10a8] ;  /* 0x0010a80001107983 */ /* 0x000ea80000300800 */
[----:B------:R-:W4:Y:S01]  /*631c0*/  LDL.LU R24, [R1+0x10a4] ;  /* 0x0010a40001187983 */ /* 0x000f220000300800 */
[----:B------:R-:W-:-:S05]  /*631d0*/  IMAD.MOV.U32 R27, RZ, RZ, R0 ;  /* 0x000000ffff1b7224 */ /* 0x000fca00078e0000 */
[----:B------:R-:W-:Y:S04]  /*631e0*/  STL.64 [R1+0x38d0], R26 ;  /* 0x0038d01a01007387 */ /* 0x000fe80000100a00 */
[----:B----4-:R0:W-:Y:S04]  /*631f0*/  STL.64 [R1+0x38c8], R24 ;  /* 0x0038c81801007387 */ /* 0x0101e80000100a00 */
[----:B0-----:R-:W4:Y:S04]  /*63200*/  LDL.LU R24, [R1+0x4c0] ;  /* 0x0004c00001187983 */ /* 0x001f280000300800 */
[----:B------:R-:W4:Y:S04]  /*63210*/  LDL.LU R25, [R1+0x4c4] ;  /* 0x0004c40001197983 */ /* 0x000f280000300800 */
[----:B------:R-:W2:Y:S04]  /*63220*/  LDL.LU R26, [R1+0x4c8] ;  /* 0x0004c800011a7983 */ /* 0x000ea80000300800 */
[----:B------:R-:W2:Y:S04]  /*63230*/  LDL.LU R27, [R1+0x4cc] ;  /* 0x0004cc00011b7983 */ /* 0x000ea80000300800 */
[----:B--2---:R-:W-:Y:S04]  /*63240*/  STL.64 [R1+0x38e0], R26 ;  /* 0x0038e01a01007387 */ /* 0x004fe80000100a00 */
[----:B----4-:R0:W-:Y:S04]  /*63250*/  STL.64 [R1+0x38d8], R24 ;  /* 0x0038d81801007387 */ /* 0x0101e80000100a00 */
[----:B0-----:R-:W3:Y:S04]  /*63260*/  LDL.LU R24, [R1+0x4d0] ;  /* 0x0004d00001187983 */ /* 0x001ee80000300800 */
[----:B------:R-:W3:Y:S04]  /*63270*/  LDL.LU R25, [R1+0x4d4] ;  /* 0x0004d40001197983 */ /* 0x000ee80000300800 */
[----:B------:R-:W3:Y:S04]  /*63280*/  LDL.LU R26, [R1+0x4d8] ;  /* 0x0004d800011a7983 */ /* 0x000ee80000300800 */
[----:B------:R-:W3:Y:S04]  /*63290*/  LDL.LU R27, [R1+0x4dc] ;  /* 0x0004dc00011b7983 */ /* 0x000ee80000300800 */
[----:B------:R-:W2:Y:S04]  /*632a0*/  LDL.LU R17, [R1+0x10b0] ;  /* 0x0010b00001117983 */ /* 0x000ea80000300800 */
[----:B------:R-:W4:Y:S04]  /*632b0*/  LDL.LU R0, [R1+0x10b8] ;  /* 0x0010b80001007983 */ /* 0x000f280000300800 */
        /* <DEDUP_REMOVED lines=12> */
[C---:B---3--:R-:W-:Y:S03]  /*63380*/  HMMA.16816.F32 R24, R12.reuse, R8, R24 ;  /* 0x000000080c18723c */ /* 0x048fe60000001818 */
[----:B--2---:R-:W-:Y:S04]  /*63390*/  STL.64 [R1+0x38b0], R22 ;  /* 0x0038b01601007387 */ /* 0x004fe80000100a00 */
        /* <DEDUP_REMOVED lines=20> */
[----:B------:R-:W2:Y:S04]  /*634e0*/  LDL.LU.64 R24, [R1+0x38c8] ;  /* 0x0038c80001187983 */ /* 0x000ea80000300a00 */
[----:B------:R0:W-:Y:S04]  /*634f0*/  STL.64 [R1+0x3678], R10 ;  /* 0x0036780a01007387 */ /* 0x0001e80000100a00 */
[----:B0-----:R-:W3:Y:S04]  /*63500*/  LDL.LU R10, [R1+0x80] ;  /* 0x00008000010a7983 */ /* 0x001ee80000300800 */
[----:B------:R-:W3:Y:S04]  /*63510*/  LDL.LU R11, [R1+0x84] ;  /* 0x00008400010b7983 */ /* 0x000ee80000300800 */
[----:B------:R0:W-:Y:S04]  /*63520*/  STL.64 [R1+0x3670], R8 ;  /* 0x0036700801007387 */ /* 0x0001e80000100a00 */
[----:B0-----:R-:W3:Y:S04]  /*63530*/  LDL.LU R9, [R1+0x10ac] ;  /* 0x0010ac0001097983 */ /* 0x001ee80000300800 */
[----:B------:R-:W4:Y:S01]  /*63540*/  LDL.LU R8, [R1+0x10b4] ;  /* 0x0010b40001087983 */ /* 0x000f220000300800 */
[----:B--2---:R-:W-:-:S02]  /*63550*/  IMAD R25, R25, 0x100, R29 ;  /* 0x0000010019197824 */ /* 0x004fc400078e021d */
[----:B------:R-:W-:Y:S01]  /*63560*/  IMAD R24, R24, 0x100, R16 ;  /* 0x0000010018187824 */ /* 0x000fe200078e0210 */
[----:B------:R-:W2:Y:S04]  /*63570*/  LDL.LU R29, [R1+0x38c4] ;  /* 0x0038c400011d7983 */ /* 0x000ea80000300800 */
[----:B------:R-:W2:Y:S01]  /*63580*/  LDL.LU R16, [R1+0x38c0] ;  /* 0x0038c00001107983 */ /* 0x000ea20000300800 */
[----:B---3--:R-:W-:-:S03]  /*63590*/  IMAD R9, R9, 0x100, R17 ;  /* 0x0000010009097824 */ /* 0x008fc600078e0211 */
[----:B------:R-:W2:Y:S01]  /*635a0*/  LDL.LU R17, [R1+0x38bc] ;  /* 0x0038bc0001117983 */ /* 0x000ea20000300800 */
[----:B----4-:R-:W-:-:S03]  /*635b0*/  IMAD R8, R8, 0x100, R0 ;  /* 0x0000010008087824 */ /* 0x010fc600078e0200 */
[----:B------:R-:W3:Y:S01]  /*635c0*/  LDL.LU R0, [R1+0x38b8] ;  /* 0x0038b80001007983 */ /* 0x000ee20000300800 */
[----:B--2---:R-:W-:Y:S03]  /*635d0*/  HMMA.16816.F32 R12, R12, R16, R20 ;  /* 0x000000100c0c723c */ /* 0x004fe60000001814 */
[----:B------:R-:W2:Y:S04]  /*635e0*/  LDL.LU.64 R22, [R1+0x38b0] ;  /* 0x0038b00001167983 */ /* 0x000ea80000300a00 */
[----:B------:R-:W2:Y:S04]  /*635f0*/  LDL.LU.64 R20, [R1+0x38a8] ;  /* 0x0038a80001147983 */ /* 0x000ea80000300a00 */
[----:B------:R-:W-:Y:S08]  /*63600*/  STL [R1+0x3668], R17 ;  /* 0x0036681101007387 */ /* 0x000ff00000100800 */
[----:B------:R0:W-:Y:S04]  /*63610*/  STL.64 [R1+0x480], R12 ;  /* 0x0004800c01007387 */ /* 0x0001e80000100a00 */
[----:B------:R1:W-:Y:S01]  /*63620*/  STL.64 [R1+0x488], R14 ;  /* 0x0004880e01007387 */ /* 0x0003e20000100a00 */
[----:B0-----:R-:W-:-:S02]  /*63630*/  F2FP.F16.E5M2.UNPACK_B R12, R25 ;  /* 0x00000019ff0c723e */ /* 0x001fc400020004ff */
[----:B------:R-:W-:Y:S02]  /*63640*/  F2FP.F16.E5M2.UNPACK_B R13, R24 ;  /* 0x00000018ff0d723e */ /* 0x000fe400020004ff */
[----:B-1----:R-:W-:Y:S02]  /*63650*/  F2FP.F16.E5M2.UNPACK_B R14, R9 ;  /* 0x00000009ff0e723e */ /* 0x002fe400020004ff */
[----:B------:R-:W-:-:S07]  /*63660*/  F2FP.F16.E5M2.UNPACK_B R15, R8 ;  /* 0x00000008ff0f723e */ /* 0x000fce00020004ff */
        /* <DEDUP_REMOVED lines=12> */
[----:B------:R-:W4:Y:S04]  /*63730*/  LDL.LU R17, [R1+0x10bc] ;  /* 0x0010bc0001117983 */ /* 0x000f280000300800 */
[----:B------:R3:W-:Y:S02]  /*63740*/  STL.64 [R1+0x36b8], R18 ;  /* 0x0036b81201007387 */ /* 0x0007e40000100a00 */
[----:B---3--:R-:W-:Y:S01]  /*63750*/  IMAD.MOV.U32 R19, RZ, RZ, R0 ;  /* 0x000000ffff137224 */ /* 0x008fe200078e0000 */
[----:B--2---:R-:W-:Y:S01]  /*63760*/  HMMA.16816.F32 R24, R12, R26, R20 ;  /* 0x0000001a0c18723c */ /* 0x004fe20000001814 */
[----:B----4-:R0:W-:Y:S04]  /*63770*/  STL.64 [R1+0x36b0], R16 ;  /* 0x0036b01001007387 */ /* 0x0101e80000100a00 */
[----:B0-----:R-:W2:Y:S04]  /*63780*/  LDL.LU R16, [R1+0x410] ;  /* 0x0004100001107983 */ /* 0x001ea80000300800 */
[----:B------:R-:W2:Y:S04]  /*63790*/  LDL.LU R17, [R1+0x414] ;  /* 0x0004140001117983 */ /* 0x000ea80000300800 */
[----:B------:R-:W2:Y:S04]  /*637a0*/  LDL.LU R18, [R1+0x418] ;  /* 0x0004180001127983 */ /* 0x000ea80000300800 */
[----:B------:R-:W3:Y:S04]  /*637b0*/  LDL.LU.64 R22, [R1+0x3870] ;  /* 0x0038700001167983 */ /* 0x000ee80000300a00 */
[----:B------:R-:W3:Y:S04]  /*637c0*/  LDL.LU.64 R20, [R1+0x3868] ;  /* 0x0038680001147983 */ /* 0x000ee80000300a00 */
[----:B------:R-:W-:Y:S04]  /*637d0*/  STL.64 [R1+0x430], R24 ;  /* 0x0004301801007387 */ /* 0x000fe80000100a00 */
[----:B------:R0:W-:Y:S01]  /*637e0*/  STL [R1+0x438], R26 ;  /* 0x0004381a01007387 */ /* 0x0001e20000100800 */
[----:B------:R-:W-:-:S03]  /*637f0*/  IMAD.MOV.U32 R0, RZ, RZ, R27 ;  /* 0x000000ffff007224 */ /* 0x000fc600078e001b */
[----:B0-----:R-:W3:Y:S04]  /*63800*/  LDL.LU.64 R26, [R1+0x3860] ;  /* 0x00386000011a7983 */ /* 0x001ee80000300a00 */
[----:B------:R-:W4:Y:S04]  /*63810*/  LDL.LU.64 R24, [R1+0x3858] ;  /* 0x0038580001187983 */ /* 0x000f280000300a00 */
[----:B------:R0:W-:Y:S04]  /*63820*/  STL [R1+0x3068], R0 ;  /* 0x0030680001007387 */ /* 0x0001e80000100800 */
[----:B0-----:R-:W3:Y:S01]  /*63830*/  LDL.LU R0, [R1+0x10c0] ;  /* 0x0010c00001007983 */ /* 0x001ee20000300800 */
[C---:B--2---:R-:W-:Y:S08]  /*63840*/  HMMA.16816.F32 R8, R12.reuse, R10, R16 ;  /* 0x0000000a0c08723c */ /* 0x044ff00000001810 */
[C---:B----4-:R-:W-:Y:S08]  /*63850*/  HMMA.16816.F32 R16, R12.reuse, R24, R4 ;  /* 0x000000180c10723c */ /* 0x050ff00000001804 */
[C---:B---3--:R-:W-:Y:S03]  /*63860*/  HMMA.16816.F32 R4, R12.reuse, R26, R20 ;  /* 0x0000001a0c04723c */ /* 0x048fe60000001814 */
[----:B------:R0:W-:Y:S04]  /*63870*/  STL.64 [R1+0x410], R8 ;  /* 0x0004100801007387 */ /* 0x0001e80000100a00 */
[----:B------:R1:W-:Y:S04]  /*63880*/  STL.64 [R1+0x418], R10 ;  /* 0x0004180a01007387 */ /* 0x0003e80000100a00 */
[----:B0-----:R-:W2:Y:S04]  /*63890*/  LDL.LU R8, [R1+0xf0] ;  /* 0x0000f00001087983 */ /* 0x001ea80000300800 */
[----:B------:R-:W-:Y:S04]  /*638a0*/  STL.64 [R1+0x3f0], R16 ;  /* 0x0003f01001007387 */ /* 0x000fe80000100a00 */
[----:B------:R-:W-:Y:S04]  /*638b0*/  STL.64 [R1+0x3f8], R18 ;  /* 0x0003f81201007387 */ /* 0x000fe80000100a00 */
[----:B------:R0:W-:Y:S04]  /*638c0*/  STL.64 [R1+0x3d0], R4 ;  /* 0x0003d00401007387 */ /* 0x0001e80000100a00 */
[----:B------:R3:W-:Y:S04]  /*638d0*/  STL.64 [R1+0x3d8], R6 ;  /* 0x0003d80601007387 */ /* 0x0007e80000100a00 */
[----:B------:R-:W2:Y:S04]  /*638e0*/  LDL.LU R9, [R1+0xf4] ;  /* 0x0000f40001097983 */ /* 0x000ea80000300800 */
[----:B-1----:R-:W4:Y:S04]  /*638f0*/  LDL.LU R10, [R1+0xf8] ;  /* 0x0000f800010a7983 */ /* 0x002f280000300800 */
[----:B------:R-:W4:Y:S04]  /*63900*/  LDL.LU R11, [R1+0xfc] ;  /* 0x0000fc00010b7983 */ /* 0x000f280000300800 */
[----:B0-----:R-:W2:Y:S04]  /*63910*/  LDL.LU R4, [R1+0x130] ;  /* 0x0001300001047983 */ /* 0x001ea80000300800 */
[----:B------:R-:W2:Y:S04]  /*63920*/  LDL.LU R5, [R1+0x134] ;  /* 0x0001340001057983 */ /* 0x000ea80000300800 */
[----:B---3--:R-:W3:Y:S04]  /*63930*/  LDL.LU R6, [R1+0x138] ;  /* 0x0001380001067983 */ /* 0x008ee80000300800 */
[----:B------:R-:W3:Y:S04]  /*63940*/  LDL.LU R7, [R1+0x13c] ;  /* 0x00013c0001077983 */ /* 0x000ee80000300800 */
        /* <DEDUP_REMOVED lines=14> */
[----:B--2---:R0:W-:Y:S04]  /*63a30*/  STL.64 [R1+0x3708], R22 ;  /* 0x0037081601007387 */ /* 0x0041e80000100a00 */
[----:B------:R-:W-:Y:S04]  /*63a40*/  STL.64 [R1+0x3700], R20 ;  /* 0x0037001401007387 */ /* 0x000fe80000100a00 */
[----:B------:R-:W2:Y:S04]  /*63a50*/  LDL.LU R24, [R1+0x1f0] ;  /* 0x0001f00001187983 */ /* 0x000ea80000300800 */
[----:B------:R-:W2:Y:S04]  /*63a60*/  LDL.LU R25, [R1+0x1f4] ;  /* 0x0001f40001197983 */ /* 0x000ea80000300800 */
[----:B------:R-:W2:Y:S04]  /*63a70*/  LDL.LU R26, [R1+0x1f8] ;  /* 0x0001f800011a7983 */ /* 0x000ea80000300800 */
[----:B------:R-:W2:Y:S04]  /*63a80*/  LDL.LU R27, [R1+0x1fc] ;  /* 0x0001fc00011b7983 */ /* 0x000ea80000300800 */
[----:B--2---:R-:W-:Y:S04]  /*63a90*/  STL.64 [R1+0x3718], R26 ;  /* 0x0037181a01007387 */ /* 0x004fe80000100a00 */
[----:B------:R1:W-:Y:S04]  /*63aa0*/  STL.64 [R1+0x3710], R24 ;  /* 0x0037101801007387 */ /* 0x0003e80000100a00 */
[----:B0-----:R-:W2:Y:S04]  /*63ab0*/  LDL.LU R22, [R1] ;  /* 0x0000000001167983 */ /* 0x001ea80000300800 */
[----:B------:R-:W2:Y:S04]  /*63ac0*/  LDL.LU R23, [R1+0x4] ;  /* 0x0000040001177983 */ /* 0x000ea80000300800 */
[----:B--2---:R0:W-:Y:S04]  /*63ad0*/  STL.64 [R1+0x3720], R22 ;  /* 0x0037201601007387 */ /* 0x0041e80000100a00 */
[----:B-1----:R-:W2:Y:S04]  /*63ae0*/  LDL.LU R24, [R1+0x210] ;  /* 0x0002100001187983 */ /* 0x002ea80000300800 */
[----:B------:R-:W2:Y:S04]  /*63af0*/  LDL.LU R25, [R1+0x214] ;  /* 0x0002140001197983 */ /* 0x000ea80000300800 */
[----:B------:R-:W2:Y:S04]  /*63b00*/  LDL.LU R26, [R1+0x218] ;  /* 0x00021800011a7983 */ /* 0x000ea80000300800 */
[----:B------:R-:W2:Y:S04]  /*63b10*/  LDL.LU R27, [R1+0x21c] ;  /* 0x00021c00011b7983 */ /* 0x000ea80000300800 */
[----:B--2---:R-:W-:Y:S04]  /*63b20*/  STL.64 [R1+0x3730], R26 ;  /* 0x0037301a01007387 */ /* 0x004fe80000100a00 */
[----:B------:R1:W-:Y:S04]  /*63b30*/  STL.64 [R1+0x3728], R24 ;  /* 0x0037281801007387 */ /* 0x0003e80000100a00 */
[----:B------:R-:W2:Y:S04]  /*63b40*/  LDL.LU R20, [R1+0x8] ;  /* 0x0000080001147983 */ /* 0x000ea80000300800 */
[----:B------:R-:W2:Y:S04]  /*63b50*/  LDL.LU R21, [R1+0xc] ;  /* 0x00000c0001157983 */ /* 0x000ea80000300800 */
[----:B0-----:R-:W3:Y:S04]  /*63b60*/  LDL.LU R22, [R1+0x10] ;  /* 0x0000100001167983 */ /* 0x001ee80000300800 */
[----:B------:R-:W3:Y:S04]  /*63b70*/  LDL.LU R23, [R1+0x14] ;  /* 0x0000140001177983 */ /* 0x000ee80000300800 */
[----:B--2---:R0:W-:Y:S04]  /*63b80*/  STL.64 [R1+0x3738], R20 ;  /* 0x0037381401007387 */ /* 0x0041e80000100a00 */
[----:B---3--:R-:W-:Y:S04]  /*63b90*/  STL.64 [R1+0x3750], R22 ;  /* 0x0037501601007387 */ /* 0x008fe80000100a00 */
[----:B-1----:R-:W2:Y:S04]  /*63ba0*/  LDL.LU R24, [R1+0x230] ;  /* 0x0002300001187983 */ /* 0x002ea80000300800 */
[----:B------:R-:W2:Y:S04]  /*63bb0*/  LDL.LU R25, [R1+0x234] ;  /* 0x0002340001197983 */ /* 0x000ea80000300800 */
[----:B------:R-:W3:Y:S04]  /*63bc0*/  LDL.LU R26, [R1+0x238] ;  /* 0x00023800011a7983 */ /* 0x000ee80000300800 */
[----:B------:R-:W3:Y:S04]  /*63bd0*/  LDL.LU R27, [R1+0x23c] ;  /* 0x00023c00011b7983 */ /* 0x000ee80000300800 */
[----:B0-----:R-:W2:Y:S04]  /*63be0*/  LDL.LU R20, [R1+0x18] ;  /* 0x0000180001147983 */ /* 0x001ea80000300800 */
[----:B------:R-:W2:Y:S04]  /*63bf0*/  LDL.LU R21, [R1+0x1c] ;  /* 0x00001c0001157983 */ /* 0x000ea80000300800 */
[----:B--2---:R-:W-:Y:S04]  /*63c00*/  STL.64 [R1+0x3768], R20 ;  /* 0x0037681401007387 */ /* 0x004fe80000100a00 */
[----:B---3--:R-:W-:Y:S04]  /*63c10*/  STL.64 [R1+0x3748], R26 ;  /* 0x0037481a01007387 */ /* 0x008fe80000100a00 */
[----:B------:R0:W-:Y:S04]  /*63c20*/  STL.64 [R1+0x3740], R24 ;  /* 0x0037401801007387 */ /* 0x0001e80000100a00 */
[----:B0-----:R-:W2:Y:S04]  /*63c30*/  LDL.LU R24, [R1+0x250] ;  /* 0x0002500001187983 */ /* 0x001ea80000300800 */
[----:B------:R-:W2:Y:S04]  /*63c40*/  LDL.LU R25, [R1+0x254] ;  /* 0x0002540001197983 */ /* 0x000ea80000300800 */
[----:B------:R-:W3:Y:S04]  /*63c50*/  LDL.LU R26, [R1+0x258] ;  /* 0x00025800011a7983 */ /* 0x000ee80000300800 */
[----:B------:R-:W3:Y:S04]  /*63c60*/  LDL.LU R27, [R1+0x25c] ;  /* 0x00025c00011b7983 */ /* 0x000ee80000300800 */
[----:B------:R-:W2:Y:S04]  /*63c70*/  LDL.LU R22, [R1+0x20] ;  /* 0x0000200001167983 */ /* 0x000ea80000300800 */
        /* <DEDUP_REMOVED lines=28> */
[----:B------:R-:W3:Y:S04]  /*63e40*/  LDL.LU R22, [R1+0x40] ;  /* 0x0000400001167983 */ /* 0x000ee80000300800 */
[----:B------:R-:W3:Y:S04]  /*63e50*/  LDL.LU R23, [R1+0x44] ;  /* 0x0000440001177983 */ /* 0x000ee80000300800 */
[----:B--2---:R-:W-:Y:S04]  /*63e60*/  STL.64 [R1+0x37c8], R20 ;  /* 0x0037c81401007387 */ /* 0x004fe80000100a00 */
[----:B---3--:R-:W-:Y:S04]  /*63e70*/  STL.64 [R1+0x37e0], R22 ;  /* 0x0037e01601007387 */ /* 0x008fe80000100a00 */
[----:B------:R-:W-:Y:S04]  /*63e80*/  STL.64 [R1+0x37a8], R26 ;  /* 0x0037a81a01007387 */ /* 0x000fe80000100a00 */
        /* <DEDUP_REMOVED lines=42> */
[----:B------:R-:W4:Y:S04]  /*64130*/  LDL.LU R21, [R1+0x6c] ;  /* 0x00006c0001157983 */ /* 0x000f280000300800 */
        /* <DEDUP_REMOVED lines=26> */
[----:B0-----:R-:W3:Y:S04]  /*642e0*/  LDL.LU R4, [R1+0x150] ;  /* 0x0001500001047983 */ /* 0x001ee80000300800 */
[----:B------:R-:W3:Y:S04]  /*642f0*/  LDL.LU R5, [R1+0x154] ;  /* 0x0001540001057983 */ /* 0x000ee80000300800 */
[----:B------:R-:W3:Y:S04]  /*64300*/  LDL.LU R6, [R1+0x158] ;  /* 0x0001580001067983 */ /* 0x000ee80000300800 */
[----:B------:R-:W3:Y:S04]  /*64310*/  LDL.LU R7, [R1+0x15c] ;  /* 0x00015c0001077983 */ /* 0x000ee80000300800 */
[----:B----4-:R-:W-:Y:S04]  /*64320*/  STL.64 [R1+0x3688], R10 ;  /* 0x0036880a01007387 */ /* 0x010fe80000100a00 */
[----:B------:R0:W-:Y:S04]  /*64330*/  STL.64 [R1+0x3680], R8 ;  /* 0x0036800801007387 */ /* 0x0001e80000100a00 */
[----:B0-----:R-:W4:Y:S04]  /*64340*/  LDL.LU R8, [R1+0x110] ;  /* 0x0001100001087983 */ /* 0x001f280000300800 */
[----:B------:R-:W4:Y:S04]  /*64350*/  LDL.LU R9, [R1+0x114] ;  /* 0x0001140001097983 */ /* 0x000f280000300800 */
[----:B------:R-:W4:Y:S04]  /*64360*/  LDL.LU R10, [R1+0x118] ;  /* 0x00011800010a7983 */ /* 0x000f280000300800 */
[----:B------:R-:W4:Y:S01]  /*64370*/  LDL.LU R11, [R1+0x11c] ;  /* 0x00011c00010b7983 */ /* 0x000f220000300800 */
        /* <DEDUP_REMOVED lines=83> */
[----:B0-----:R-:W3:Y:S04]  /*648b0*/  LDL.LU.64 R22, [R1+0x3708] ;  /* 0x0037080001167983 */ /* 0x001ee80000300a00 */
[----:B------:R-:W3:Y:S01]  /*648c0*/  LDL.LU.64 R20, [R1+0x3700] ;  /* 0x0037000001147983 */ /* 0x000ee20000300a00 */
[----:B--2---:R-:W-:-:S15]  /*648d0*/  HMMA.16816.F32 R24, R12, R28, R24 ;  /* 0x0000001c0c18723c */ /* 0x004fde0000001818 */
[----:B------:R-:W-:-:S04]  /*648e0*/  NOP ;  /* 0x0000000000007918 */ /* 0x000fc80000000000 */
        /* <DEDUP_REMOVED lines=9> */
[----:B------:R-:W2:Y:S02]  /*64980*/  LDL.LU.64 R20, [R1+0x36e0] ;  /* 0x0036e00001147983 */ /* 0x000ea40000300a00 */
[----:B--2---:R-:W-:Y:S02]  /*64990*/  HMMA.16816.F32 R24, R12, R24, R20 ;  /* 0x000000180c18723c */ /* 0x004fe40000001814 */
[----:B------:R-:W2:Y:S04]  /*649a0*/  LDL.LU.64 R22, [R1+0x36d8] ;  /* 0x0036d80001167983 */ /* 0x000ea80000300a00 */
[----:B------:R-:W3:-:S13]  /*649b0*/  LDL.LU.64 R20, [R1+0x36d0] ;  /* 0x0036d00001147983 */ /* 0x000eda0000300a00 */
[----:B------:R0:W-:Y:S04]  /*649c0*/  STL.64 [R1+0x1b0], R24 ;  /* 0x0001b01801007387 */ /* 0x0001e80000100a00 */
[----:B------:R1:W-:Y:S04]  /*649d0*/  STL.64 [R1+0x1b8], R26 ;  /* 0x0001b81a01007387 */ /* 0x0003e80000100a00 */
[----:B0-----:R-:W3:Y:S04]  /*649e0*/  LDL.LU R24, [R1+0xc0] ;  /* 0x0000c00001187983 */ /* 0x001ee80000300800 */
[----:B------:R-:W3:Y:S04]  /*649f0*/  LDL.LU R25, [R1+0xc4] ;  /* 0x0000c40001197983 */ /* 0x000ee80000300800 */
[----:B-1----:R-:W3:Y:S04]  /*64a00*/  LDL.LU R26, [R1+0xc8] ;  /* 0x0000c800011a7983 */ /* 0x002ee80000300800 */
[----:B------:R-:W3:Y:S01]  /*64a10*/  LDL.LU R27, [R1+0xcc] ;  /* 0x0000cc00011b7983 */ /* 0x000ee20000300800 */
[----:B--2---:R-:W-:-:S15]  /*64a20*/  HMMA.16816.F32 R16, R12, R22, R16 ;  /* 0x000000160c10723c */ /* 0x004fde0000001810 */
[----:B------:R-:W-:-:S04]  /*64a30*/  NOP ;  /* 0x0000000000007918 */ /* 0x000fc80000000000 */
[----:B------:R-:W-:Y:S04]  /*64a40*/  STL.64 [R1+0x190], R16 ;  /* 0x0001901001007387 */ /* 0x000fe80000100a00 */
[----:B------:R0:W-:Y:S04]  /*64a50*/  STL.64 [R1+0x198], R18 ;  /* 0x0001981201007387 */ /* 0x0001e80000100a00 */
[----:B0-----:R-:W3:Y:S04]  /*64a60*/  LDL.LU.64 R18, [R1+0x36c8] ;  /* 0x0036c80001127983 */ /* 0x001ee80000300a00 */
[----:B------:R-:W3:Y:S02]  /*64a70*/  LDL.LU.64 R16, [R1+0x36c0] ;  /* 0x0036c00001107983 */ /* 0x000ee40000300a00 */
[----:B---3--:R-:W-:Y:S02]  /*64a80*/  HMMA.16816.F32 R20, R12, R20, R16 ;  /* 0x000000140c14723c */ /* 0x008fe40000001810 */
        /* <DEDUP_REMOVED lines=25> */
[----:B------:R-:W2:Y:S02]  /*64c20*/  LDL.LU.64 R8, [R1+0x3680] ;  /* 0x0036800001087983 */ /* 0x000ea40000300a00 */
[----:B--2---:R-:W-:Y:S02]  /*64c30*/  HMMA.16816.F32 R4, R12, R6, R8 ;  /* 0x000000060c04723c */ /* 0x004fe40000001808 */
[----:B------:R-:W2:Y:S04]  /*64c40*/  LDL.LU.64 R10, [R1+0x3678] ;  /* 0x00367800010a7983 */ /* 0x000ea80000300a00 */
[----:B------:R-:W4:-:S13]  /*64c50*/  LDL.LU.64 R8, [R1+0x3670] ;  /* 0x0036700001087983 */ /* 0x000f1a0000300a00 */
[----:B------:R-:W-:Y:S04]  /*64c60*/  STL.64 [R1+0xf0], R4 ;  /* 0x0000f00401007387 */ /* 0x000fe80000100a00 */
[----:B------:R2:W-:Y:S01]  /*64c70*/  STL.64 [R1+0xf8], R6 ;  /* 0x0000f80601007387 */ /* 0x0005e20000100a00 */
[----:B---3--:R-:W-:Y:S01]  /*64c80*/  IMAD R2, R17, 0x100, R0 ;  /* 0x0000010011027824 */ /* 0x008fe200078e0200 */
[C---:B----4-:R-:W-:Y:S08]  /*64c90*/  HMMA.16816.F32 R20, R12.reuse, R8, R20 ;  /* 0x000000080c14723c */ /* 0x050ff00000001814 */
[----:B--2---:R-:W-:Y:S11]  /*64ca0*/  HMMA.16816.F32 R4, R12, R10, R24 ;  /* 0x0000000a0c04723c */ /* 0x004ff60000001818 */
[----:B------:R-:W-:Y:S04]  /*64cb0*/  STL.64 [R1+0xd0], R20 ;  /* 0x0000d01401007387 */ /* 0x000fe80000100a00 */
[----:B------:R-:W-:Y:S04]  /*64cc0*/  STL.64 [R1+0xd8], R22 ;  /* 0x0000d81601007387 */ /* 0x000fe80000100a00 */
[----:B------:R-:W2:Y:S04]  /*64cd0*/  LDL.LU R17, [R1+0x10c8] ;  /* 0x0010c80001117983 */ /* 0x000ea80000300800 */
[----:B------:R0:W-:Y:S04]  /*64ce0*/  STL.64 [R1+0xc0], R4 ;  /* 0x0000c00401007387 */ /* 0x0001e80000100a00 */
[----:B------:R1:W-:Y:S04]  /*64cf0*/  STL.64 [R1+0xc8], R6 ;  /* 0x0000c80601007387 */ /* 0x0003e80000100a00 */
[----:B------:R-:W2:Y:S04]  /*64d00*/  LDL.LU R3, [R1+0x10c4] ;  /* 0x0010c40001037983 */ /* 0x000ea80000300800 */
[----:B0-----:R-:W3:Y:S04]  /*64d10*/  LDL.LU R4, [R1+0x10d0] ;  /* 0x0010d00001047983 */ /* 0x001ee80000300800 */
[----:B------:R-:W3:Y:S04]  /*64d20*/  LDL.LU R5, [R1+0x10cc] ;  /* 0x0010cc0001057983 */ /* 0x000ee80000300800 */
[----:B------:R-:W4:Y:S04]  /*64d30*/  LDL.LU R18, [R1+0x10d8] ;  /* 0x0010d80001127983 */ /* 0x000f280000300800 */
[----:B------:R-:W4:Y:S04]  /*64d40*/  LDL.LU R19, [R1+0x10d4] ;  /* 0x0010d40001137983 */ /* 0x000f280000300800 */
[----:B-1----:R-:W2:Y:S04]  /*64d50*/  LDL R6, [R1+0x8b8] ;  /* 0x0008b80001067983 */ /* 0x002ea80000100800 */
[----:B------:R-:W2:Y:S04]  /*64d60*/  LDL R7, [R1+0x8bc] ;  /* 0x0008bc0001077983 */ /* 0x000ea80000100800 */
[----:B------:R-:W2:Y:S04]  /*64d70*/  LDL R20, [R1+0x8cc] ;  /* 0x0008cc0001147983 */ /* 0x000ea80000100800 */
[----:B------:R-:W2:Y:S04]  /*64d80*/  LDL R0, [R1+0x8d8] ;  /* 0x0008d80001007983 */ /* 0x000ea80000100800 */
[----:B------:R-:W2:Y:S04]  /*64d90*/  LDL R21, [R1+0x8dc] ;  /* 0x0008dc0001157983 */ /* 0x000ea80000100800 */
[----:B------:R-:W2:Y:S04]  /*64da0*/  LDL R22, [R1+0x8e8] ;  /* 0x0008e80001167983 */ /* 0x000ea80000100800 */
        /* <DEDUP_REMOVED lines=10> */
[----:B------:R-:W-:-:S03]  /*64e50*/  IMAD R3, R3, 0x100, R17 ;  /* 0x0000010003037824 */ /* 0x000fc600078e0211 */
[----:B--2---:R-:W-:Y:S04]  /*64e60*/  STL.64 [R1+0x3660], R10 ;  /* 0x0036600a01007387 */ /* 0x004fe80000100a00 */
[----:B------:R0:W-:Y:S04]  /*64e70*/  STL.64 [R1+0x3658], R8 ;  /* 0x0036580801007387 */ /* 0x0001e80000100a00 */
[----:B0-----:R-:W2:Y:S04]  /*64e80*/  LDL.LU R8, [R1+0xb0] ;  /* 0x0000b00001087983 */ /* 0x001ea80000300800 */
[----:B------:R-:W2:Y:S04]  /*64e90*/  LDL.LU R9, [R1+0xb4] ;  /* 0x0000b40001097983 */ /* 0x000ea80000300800 */
[----:B------:R-:W2:Y:S04]  /*64ea0*/  LDL.LU R10, [R1+0xb8] ;  /* 0x0000b800010a7983 */ /* 0x000ea80000300800 */
[----:B------:R-:W2:Y:S04]  /*64eb0*/  LDL.LU R11, [R1+0xbc] ;  /* 0x0000bc00010b7983 */ /* 0x000ea80000300800 */
[----:B------:R-:W2:Y:S04]  /*64ec0*/  LDL R23, [R1+0x8ec] ;  /* 0x0008ec0001177983 */ /* 0x000ea80000100800 */
[----:B------:R-:W2:Y:S04]  /*64ed0*/  LDL R28, [R1+0x8f8] ;  /* 0x0008f800011c7983 */ /* 0x000ea80000100800 */
[----:B------:R-:W2:Y:S04]  /*64ee0*/  LDL.LU R24, [R1+0x140] ;  /* 0x0001400001187983 */ /* 0x000ea80000300800 */
[----:B------:R-:W2:Y:S04]  /*64ef0*/  LDL.LU R25, [R1+0x144] ;  /* 0x0001440001197983 */ /* 0x000ea80000300800 */
[----:B------:R-:W2:Y:S04]  /*64f00*/  LDL.LU R26, [R1+0x148] ;  /* 0x00014800011a7983 */ /* 0x000ea80000300800 */
[----:B------:R-:W2:Y:S04]  /*64f10*/  LDL.LU R27, [R1+0x14c] ;  /* 0x00014c00011b7983 */ /* 0x000ea80000300800 */
[----:B------:R-:W2:Y:S04]  /*64f20*/  LDL R29, [R1+0x8fc] ;  /* 0x0008fc00011d7983 */ /* 0x000ea80000100800 */
[----:B------:R-:W2:Y:S01]  /*64f30*/  LDL.LU R17, [R1+0x3668] ;  /* 0x0036680001117983 */ /* 0x000ea20000300800 */
[----:B---3--:R-:W-:-:S02]  /*64f40*/  IMAD R4, R5, 0x100, R4 ;  /* 0x0000010005047824 */ /* 0x008fc400078e0204 */
[----:B----4-:R-:W-:Y:S01]  /*64f50*/  IMAD R5, R19, 0x100, R18 ;  /* 0x0000010013057824 */ /* 0x010fe200078e0212 */
[----:B------:R-:W-:Y:S02]  /*64f60*/  F2FP.F16.E5M2.UNPACK_B R6, R6 ;  /* 0x00000006ff06723e */ /* 0x000fe400020004ff */
[----:B------:R-:W-:Y:S01]  /*64f70*/  F2FP.F16.E5M2.UNPACK_B R7, R7 ;  /* 0x00000007ff07723e */ /* 0x000fe200020004ff */
[----:B--2---:R-:W-:Y:S01]  /*64f80*/  HMMA.16816.F32 R12, R12, R16, R8 ;  /* 0x000000100c0c723c */ /* 0x004fe20000001808 */
[----:B------:R-:W2:Y:S04]  /*64f90*/  LDL.LU.64 R10, [R1+0x3660] ;  /* 0x00366000010a7983 */ /* 0x000ea80000300a00 */
[----:B------:R-:W2:Y:S04]  /*64fa0*/  LDL.LU.64 R8, [R1+0x3658] ;  /* 0x0036580001087983 */ /* 0x000ea80000300a00 */
[----:B------:R-:W3:Y:S10]  /*64fb0*/  LDL.LU R16, [R1+0x100] ;  /* 0x0001000001107983 */ /* 0x000ef40000300800 */
[----:B------:R0:W-:Y:S04]  /*64fc0*/  STL.64 [R1+0xb0], R12 ;  /* 0x0000b00c01007387 */ /* 0x0001e80000100a00 */
[----:B------:R1:W-:Y:S04]  /*64fd0*/  STL.64 [R1+0xb8], R14 ;  /* 0x0000b80e01007387 */ /* 0x0003e80000100a00 */
[----:B------:R-:W3:Y:S04]  /*64fe0*/  LDL.LU R17, [R1+0x104] ;  /* 0x0001040001117983 */ /* 0x000ee80000300800 */
[----:B------:R-:W3:Y:S04]  /*64ff0*/  LDL.LU R18, [R1+0x108] ;  /* 0x0001080001127983 */ /* 0x000ee80000300800 */
[----:B------:R-:W3:Y:S01]  /*65000*/  LDL.LU R19, [R1+0x10c] ;  /* 0x00010c0001137983 */ /* 0x000ee20000300800 */
[----:B0-----:R-:W-:-:S02]  /*65010*/  F2FP.F16.E5M2.UNPACK_B R12, R2 ;  /* 0x00000002ff0c723e */ /* 0x001fc400020004ff */
[----:B------:R-:W-:Y:S02]  /*65020*/  F2FP.F16.E5M2.UNPACK_B R13, R3 ;  /* 0x00000003ff0d723e */ /* 0x000fe400020004ff */
[----:B-1----:R-:W-:Y:S02]  /*65030*/  F2FP.F16.E5M2.UNPACK_B R14, R4 ;  /* 0x00000004ff0e723e */ /* 0x002fe400020004ff */
[----:B------:R-:W-:Y:S01]  /*65040*/  F2FP.F16.E5M2.UNPACK_B R15, R5 ;  /* 0x00000005ff0f723e */ /* 0x000fe200020004ff */
[----:B------:R-:W4:Y:S04]  /*65050*/  LDL R2, [R1+0x8c8] ;  /* 0x0008c80001027983 */ /* 0x000f280000100800 */
[----:B------:R-:W-:Y:S02]  /*65060*/  STL.64 [R1+0x98], R6 ;  /* 0x0000980601007387 */ /* 0x000fe40000100a00 */
[----:B--2---:R-:W-:-:S15]  /*65070*/  HMMA.16816.F32 R8, R12, R6, R8 ;  /* 0x000000060c08723c */ /* 0x004fde0000001808 */
[----:B------:R-:W-:-:S04]  /*65080*/  NOP ;  /* 0x0000000000007918 */ /* 0x000fc80000000000 */
[----:B------:R-:W-:Y:S04]  /*65090*/  STL.64 [R1+0xe0], R8 ;  /* 0x0000e00801007387 */ /* 0x000fe80000100a00 */
[----:B------:R0:W-:Y:S04]  /*650a0*/  STL.64 [R1+0xe8], R10 ;  /* 0x0000e80a01007387 */ /* 0x0001e80000100a00 */
[----:B0-----:R-:W2:Y:S04]  /*650b0*/  LDL.LU.64 R10, [R1+0x3650] ;  /* 0x00365000010a7983 */ /* 0x001ea80000300a00 */
[----:B------:R-:W2:Y:S01]  /*650c0*/  LDL.LU.64 R8, [R1+0x3648] ;  /* 0x0036480001087983 */ /* 0x000ea20000300a00 */
[----:B----4-:R-:W-:-:S02]  /*650d0*/  F2FP.F16.E5M2.UNPACK_B R2, R2 ;  /* 0x00000002ff02723e */ /* 0x010fc400020004ff */
[----:B------:R-:W-:Y:S01]  /*650e0*/  F2FP.F16.E5M2.UNPACK_B R3, R20 ;  /* 0x00000014ff03723e */ /* 0x000fe200020004ff */
[----:B------:R-:W-:Y:S02]  /*650f0*/  IMAD.MOV.U32 R5, RZ, RZ, R6 ;  /* 0x000000ffff057224 */ /* 0x000fe400078e0006 */
[----:B------:R-:W-:Y:S01]  /*65100*/  IMAD.MOV.U32 R4, RZ, RZ, R7 ;  /* 0x000000ffff047224 */ /* 0x000fe200078e0007 */
[----:B------:R-:W-:Y:S04]  /*65110*/  STL [R1+0x90], R2 ;  /* 0x0000900201007387 */ /* 0x000fe80000100800 */
[----:B------:R0:W-:Y:S01]  /*65120*/  STL.64 [R1+0x3580], R4 ;  /* 0x0035800401007387 */ /* 0x0001e20000100a00 */
[----:B---3--:R-:W-:Y:S01]  /*65130*/  HMMA.16816.F32 R16, R12, R2, R16 ;  /* 0x000000020c10723c */ /* 0x008fe20000001810 */
[----:B0-----:R-:W-:-:S02]  /*65140*/  F2FP.F16.E5M2.UNPACK_B R4, R0 ;  /* 0x00000000ff04723e */ /* 0x001fc400020004ff */
[----:B------:R-:W-:Y:S01]  /*65150*/  F2FP.F16.E5M2.UNPACK_B R5, R21 ;  /* 0x00000015ff05723e */ /* 0x000fe200020004ff */
[----:B------:R-:W-:Y:S01]  /*65160*/  IMAD.MOV.U32 R0, RZ, RZ, R3 ;  /* 0x000000ffff007224 */ /* 0x000fe200078e0003 */
[----:B------:R0:W-:Y:S01]  /*65170*/  STL [R1+0x94], R3 ;  /* 0x0000940301007387 */ /* 0x0001e20000100800 */
[----:B------:R-:W-:-:S03]  /*65180*/  F2FP.F16.E5M2.UNPACK_B R2, R22 ;  /* 0x00000016ff02723e */ /* 0x000fc600020004ff */
[----:B------:R1:W-:Y:S10]  /*65190*/  STL [R1+0x34a0], R0 ;  /* 0x0034a00001007387 */ /* 0x0003f40000100800 */
[----:B------:R-:W-:Y:S04]  /*651a0*/  STL.64 [R1+0x100], R16 ;  /* 0x0001001001007387 */ /* 0x000fe80000100a00 */
[----:B------:R-:W-:Y:S01]  /*651b0*/  STL.64 [R1+0x108], R18 ;  /* 0x0001081201007387 */ /* 0x000fe20000100a00 */
[----:B0-----:R-:W-:-:S03]  /*651c0*/  F2FP.F16.E5M2.UNPACK_B R3, R23 ;  /* 0x00000017ff03723e */ /* 0x001fc600020004ff */
[----:B------:R-:W-:Y:S04]  /*651d0*/  STL [R1+0x88], R4 ;  /* 0x0000880401007387 */ /* 0x000fe80000100800 */
[----:B------:R-:W-:Y:S01]  /*651e0*/  STL [R1+0x8c], R5 ;  /* 0x00008c0501007387 */ /* 0x000fe20000100800 */
[----:B-1----:R-:W-:-:S05]  /*651f0*/  IMAD.MOV.U32 R0, RZ, RZ, R5 ;  /* 0x000000ffff007224 */ /* 0x002fca00078e0005 */
[----:B------:R0:W-:Y:S02]  /*65200*/  STL [R1+0x34a4], R0 ;  /* 0x0034a40001007387 */ /* 0x0001e40000100800 */
[----:B0-----:R-:W-:Y:S01]  /*65210*/  F2FP.F16.E5M2.UNPACK_B R0, R28 ;  /* 0x0000001cff00723e */ /* 0x001fe200020004ff */
[C---:B--2---:R-:W-:Y:S08]  /*65220*/  HMMA.16816.F32 R8, R12.reuse, R4, R8 ;  /* 0x000000040c08723c */ /* 0x044ff00000001808 */
[----:B------:R-:W-:Y:S11]  /*65230*/  HMMA.16816.F32 R4, R12, R2, R24 ;  /* 0x000000020c04723c */ /* 0x000ff60000001818 */
[----:B------:R-:W-:Y:S04]  /*65240*/  STL.64 [R1+0x120], R8 ;  /* 0x0001200801007387 */ /* 0x000fe80000100a00 */
[----:B------:R-:W-:Y:S04]  /*65250*/  STL.64 [R1+0x128], R10 ;  /* 0x0001280a01007387 */ /* 0x000fe80000100a00 */
[----:B------:R-:W-:Y:S04]  /*65260*/  STL [R1+0x80], R2 ;  /* 0x0000800201007387 */ /* 0x000fe80000100800 */
[----:B------:R-:W-:Y:S04]  /*65270*/  STL [R1+0x84], R3 ;  /* 0x0000840301007387 */ /* 0x000fe80000100800 */
[----:B------:R0:W-:Y:S02]  /*65280*/  STL [R1+0x78], R0 ;  /* 0x0000780001007387 */ /* 0x0001e40000100800 */
[----:B0-----:R-:W-:-:S05]  /*65290*/  IMAD.MOV.U32 R0, RZ, RZ, R3 ;  /* 0x000000ffff007224 */ /* 0x001fca00078e0003 */
[----:B------:R0:W-:Y:S04]  /*652a0*/  STL [R1+0x34a8], R0 ;  /* 0x0034a80001007387 */ /* 0x0001e80000100800 */
[----:B------:R-:W-:Y:S04]  /*652b0*/  STL.64 [R1+0x140], R4 ;  /* 0x0001400401007387 */ /* 0x000fe80000100a00 */
[----:B------:R-:W-:Y:S04]  /*652c0*/  STL.64 [R1+0x148], R6 ;  /* 0x0001480601007387 */ /* 0x000fe80000100a00 */
[----:B------:R-:W2:Y:S01]  /*652d0*/  LDL.LU R16, [R1+0x1e0] ;  /* 0x0001e00001107983 */ /* 0x000ea20000300800 */
[----:B0-----:R-:W-:-:S05]  /*652e0*/  F2FP.F16.E5M2.UNPACK_B R0, R29 ;  /* 0x0000001dff00723e */ /* 0x001fca00020004ff */
[----:B------:R-:W-:Y:S04]  /*652f0*/  STL [R1+0x7c], R0 ;  /* 0x00007c0001007387 */ /* 0x000fe80000100800 */
[----:B------:R-:W2:Y:S04]  /*65300*/  LDL.LU R17, [R1+0x1e4] ;  /* 0x0001e40001117983 */ /* 0x000ea80000300800 */
[----:B------:R-:W3:Y:S04]  /*65310*/  LDL.LU R18, [R1+0x1e8] ;  /* 0x0001e80001127983 */ /* 0x000ee80000300800 */
[----:B------:R-:W3:Y:S04]  /*65320*/  LDL.LU R19, [R1+0x1ec] ;  /* 0x0001ec0001137983 */ /* 0x000ee80000300800 */
[----:B---3--:R-:W-:Y:S04]  /*65330*/  STL.64 [R1+0x35f8], R18 ;  /* 0x0035f81201007387 */ /* 0x008fe80000100a00 */
[----:B--2---:R0:W-:Y:S04]  /*65340*/  STL.64 [R1+0x35f0], R16 ;  /* 0x0035f01001007387 */ /* 0x0041e80000100a00 */
[----:B0-----:R-:W2:Y:S04]  /*65350*/  LDL.LU R16, [R1+0x1c0] ;  /* 0x0001c00001107983 */ /* 0x001ea80000300800 */
[----:B------:R-:W2:Y:S04]  /*65360*/  LDL.LU R17, [R1+0x1c4] ;  /* 0x0001c40001117983 */ /* 0x000ea80000300800 */
[----:B--2---:R0:W-:Y:S04]  /*65370*/  STL.64 [R1+0x3600], R16 ;  /* 0x0036001001007387 */ /* 0x0041e80000100a00 */
[----:B------:R-:W2:Y:S04]  /*65380*/  LDL.LU R18, [R1+0x1c8] ;  /* 0x0001c80001127983 */ /* 0x000ea80000300800 */
[----:B------:R-:W2:Y:S04]  /*65390*/  LDL.LU R19, [R1+0x1cc] ;  /* 0x0001cc0001137983 */ /* 0x000ea80000300800 */
[----:B------:R-:W3:Y:S04]  /*653a0*/  LDL R0, [R1+0x908] ;  /* 0x0009080001007983 */ /* 0x000ee80000100800 */
[----:B0-----:R-:W4:Y:S04]  /*653b0*/  LDL R16, [R1+0x90c] ;  /* 0x00090c0001107983 */ /* 0x001f280000100800 */
[----:B------:R-:W4:Y:S04]  /*653c0*/  LDL R17, [R1+0x918] ;  /* 0x0009180001117983 */ /* 0x000f280000100800 */
[----:B----4-:R0:W-:Y:S04]  /*653d0*/  STL.64 [R1+0x3630], R16 ;  /* 0x0036301001007387 */ /* 0x0101e80000100a00 */
[----:B0-----:R-:W4:Y:S04]  /*653e0*/  LDL.64 R16, [R1+0x78] ;  /* 0x0000780001107983 */ /* 0x001f280000100a00 */
[----:B--2---:R-:W-:Y:S04]  /*653f0*/  STL.64 [R1+0x3618], R18 ;  /* 0x0036181201007387 */ /* 0x004fe80000100a00 */
[----:B------:R-:W2:Y:S04]  /*65400*/  LDL R6, [R1+0x938] ;  /* 0x0009380001067983 */ /* 0x000ea80000100800 */
[----:B------:R-:W2:Y:S04]  /*65410*/  LDL R7, [R1+0x93c] ;  /* 0x00093c0001077983 */ /* 0x000ea80000100800 */
[----:B------:R-:W3:Y:S04]  /*65420*/  LDL R5, [R1+0x91c] ;  /* 0x00091c0001057983 */ /* 0x000ee80000100800 */
[----:B------:R-:W4:Y:S04]  /*65430*/  LDL R3, [R1+0x928] ;  /* 0x0009280001037983 */ /* 0x000f280000100800 */
[----:B------:R-:W4:Y:S04]  /*65440*/  LDL R2, [R1+0x92c] ;  /* 0x00092c0001027983 */ /* 0x000f280000100800 */
[----:B--2---:R-:W-:Y:S04]  /*65450*/  STL.64 [R1+0x3628], R6 ;  /* 0x0036280601007387 */ /* 0x004fe80000100a00 */
[----:B---3--:R0:W-:Y:S04]  /*65460*/  STL [R1+0x3620], R5 ;  /* 0x0036200501007387 */ /* 0x0081e80000100800 */
[----:B------:R-:W2:Y:S04]  /*65470*/  LDL.LU R4, [R1+0x180] ;  /* 0x0001800001047983 */ /* 0x000ea80000300800 */
[----:B0-----:R-:W2:Y:S04]  /*65480*/  LDL.LU R5, [R1+0x184] ;  /* 0x0001840001057983 */ /* 0x001ea80000300800 */
        /* <DEDUP_REMOVED lines=8> */
[----:B------:R-:W3:Y:S04]  /*65510*/  LDL R20, [R1+0x948] ;  /* 0x0009480001147983 */ /* 0x000ee80000100800 */
[----:B------:R-:W3:Y:S04]  /*65520*/  LDL.LU R8, [R1+0x200] ;  /* 0x0002000001087983 */ /* 0x000ee80000300800 */
[----:B------:R-:W3:Y:S04]  /*65530*/  LDL.LU R9, [R1+0x204] ;  /* 0x0002040001097983 */ /* 0x000ee80000300800 */
[----:B------:R-:W3:Y:S04]  /*65540*/  LDL.LU R10, [R1+0x208] ;  /* 0x00020800010a7983 */ /* 0x000ee80000300800 */
[----:B------:R-:W3:Y:S01]  /*65550*/  LDL.LU R11, [R1+0x20c] ;  /* 0x00020c00010b7983 */ /* 0x000ee20000300800 */
[----:B------:R-:W-:Y:S01]  /*65560*/  F2FP.F16.E5M2.UNPACK_B R18, R0 ;  /* 0x00000000ff12723e */ /* 0x000fe200020004ff */
[----:B----4-:R-:W-:Y:S01]  /*65570*/  IMAD.MOV.U32 R0, RZ, RZ, R17 ;  /* 0x000000ffff007224 */ /* 0x010fe200078e0011 */
[----:B--2---:R-:W-:Y:S01]  /*65580*/  HMMA.16816.F32 R4, R12, R16, R4 ;  /* 0x000000100c04723c */ /* 0x004fe20000001804 */
[----:B---3--:R-:W-:Y:S04]  /*65590*/  STL.64 [R1+0x3610], R10 ;  /* 0x0036100a01007387 */ /* 0x008fe80000100a00 */
[----:B------:R0:W-:Y:S04]  /*655a0*/  STL.64 [R1+0x3608], R8 ;  /* 0x0036080801007387 */ /* 0x0001e80000100a00 */
[----:B0-----:R-:W2:Y:S04]  /*655b0*/  LDL.LU R8, [R1+0x1a0] ;  /* 0x0001a00001087983 */ /* 0x001ea80000300800 */
[----:B------:R-:W2:Y:S04]  /*655c0*/  LDL.LU R9, [R1+0x1a4] ;  /* 0x0001a40001097983 */ /* 0x000ea80000300800 */
[----:B------:R-:W2:Y:S04]  /*655d0*/  LDL.LU R10, [R1+0x1a8] ;  /* 0x0001a800010a7983 */ /* 0x000ea80000300800 */
[----:B------:R-:W2:Y:S04]  /*655e0*/  LDL.LU R11, [R1+0x1ac] ;  /* 0x0001ac00010b7983 */ /* 0x000ea80000300800 */
[----:B------:R-:W3:Y:S04]  /*655f0*/  LDL R21, [R1+0x94c] ;  /* 0x00094c0001157983 */ /* 0x000ee80000100800 */
[----:B------:R-:W4:Y:S04]  /*65600*/  LDL R22, [R1+0x958] ;  /* 0x0009580001167983 */ /* 0x000f280000100800 */
[----:B------:R-:W2:Y:S04]  /*65610*/  LDL.LU R24, [R1+0x220] ;  /* 0x0002200001187983 */ /* 0x000ea80000300800 */
[----:B------:R-:W2:Y:S04]  /*65620*/  LDL.LU R25, [R1+0x224] ;  /* 0x0002240001197983 */ /* 0x000ea80000300800 */
[----:B------:R-:W2:Y:S04]  /*65630*/  LDL.LU R26, [R1+0x228] ;  /* 0x00022800011a7983 */ /* 0x000ea80000300800 */
[----:B------:R-:W2:Y:S04]  /*65640*/  LDL.LU R27, [R1+0x22c] ;  /* 0x00022c00011b7983 */ /* 0x000ea80000300800 */
[----:B------:R-:W2:Y:S04]  /*65650*/  LDL R23, [R1+0x95c] ;  /* 0x00095c0001177983 */ /* 0x000ea80000100800 */
[----:B------:R-:W2:Y:S04]  /*65660*/  LDL R28, [R1+0x968] ;  /* 0x00096800011c7983 */ /* 0x000ea80000100800 */
[----:B------:R-:W2:Y:S04]  /*65670*/  LDL R29, [R1+0x96c] ;  /* 0x00096c00011d7983 */ /* 0x000ea80000100800 */
[----:B------:R-:W-:Y:S04]  /*65680*/  STL.64 [R1+0x160], R4 ;  /* 0x0001600401007387 */ /* 0x000fe80000100a00 */
[----:B------:R0:W-:Y:S04]  /*65690*/  STL.64 [R1+0x168], R6 ;  /* 0x0001680601007387 */ /* 0x0001e80000100a00 */
[----:B0-----:R-:W2:Y:S04]  /*656a0*/  LDL.LU.64 R6, [R1+0x3640] ;  /* 0x0036400001067983 */ /* 0x001ea80000300a00 */
[----:B------:R-:W2:Y:S04]  /*656b0*/  LDL.LU.64 R4, [R1+0x3638] ;  /* 0x0036380001047983 */ /* 0x000ea80000300a00 */
[----:B------:R-:W2:Y:S04]  /*656c0*/  LDL.LU.64 R16, [R1+0x3630] ;  /* 0x0036300001107983 */ /* 0x000ea80000300a00 */
[----:B------:R-:W-:Y:S04]  /*656d0*/  STL [R1+0x34ac], R0 ;  /* 0x0034ac0001007387 */ /* 0x000fe80000100800 */
[----:B------:R-:W-:Y:S01]  /*656e0*/  STL [R1+0x70], R18 ;  /* 0x0000701201007387 */ /* 0x000fe20000100800 */
[----:B--2---:R-:W-:-:S07]  /*656f0*/  F2FP.F16.E5M2.UNPACK_B R19, R16 ;  /* 0x00000010ff13723e */ /* 0x004fce00020004ff */
[----:B------:R-:W-:Y:S01]  /*65700*/  HMMA.16816.F32 R4, R12, R18, R4 ;  /* 0x000000120c04723c */ /* 0x000fe20000001804 */
[----:B------:R-:W-:-:S15]  /*65710*/  STL [R1+0x74], R19 ;  /* 0x0000741301007387 */ /* 0x000fde0000100800 */
[----:B------:R-:W-:-:S03]  /*65720*/  NOP ;  /* 0x0000000000007918 */ /* 0x000fc60000000000 */
[----:B------:R-:W-:Y:S04]  /*65730*/  STL.64 [R1+0x180], R4 ;  /* 0x0001800401007387 */ /* 0x000fe80000100a00 */
[----:B------:R0:W-:Y:S04]  /*65740*/  STL.64 [R1+0x188], R6 ;  /* 0x0001880601007387 */ /* 0x0001e80000100a00 */
[----:B0-----:R-:W2:Y:S04]  /*65750*/  LDL.LU.64 R6, [R1+0x3628] ;  /* 0x0036280001067983 */ /* 0x001ea80000300a00 */
[----:B------:R-:W2:Y:S01]  /*65760*/  LDL.LU R5, [R1+0x3620] ;  /* 0x0036200001057983 */ /* 0x000ea20000300800 */
[----:B------:R-:W-:Y:S01]  /*65770*/  F2FP.F16.E5M2.UNPACK_B R16, R17 ;  /* 0x00000011ff10723e */ /* 0x000fe200020004ff */
[----:B------:R-:W-:-:S02]  /*65780*/  IMAD.MOV.U32 R0, RZ, RZ, R19 ;  /* 0x000000ffff007224 */ /* 0x000fc400078e0013 */
[----:B------:R-:W3:Y:S04]  /*65790*/  LDL.LU.64 R18, [R1+0x3618] ;  /* 0x0036180001127983 */ /* 0x000ee80000300a00 */
[----:B------:R0:W-:Y:S04]  /*657a0*/  STL [R1+0x34b0], R0 ;  /* 0x0034b00001007387 */ /* 0x0001e80000100800 */
[----:B------:R-:W-:Y:S01]  /*657b0*/  STL [R1+0x68], R16 ;  /* 0x0000681001007387 */ /* 0x000fe20000100800 */
[----:B--2---:R-:W-:-:S07]  /*657c0*/  F2FP.F16.E5M2.UNPACK_B R17, R5 ;  /* 0x00000005ff11723e */ /* 0x004fce00020004ff */
[----:B------:R-:W-:Y:S01]  /*657d0*/  HMMA.16816.F32 R8, R12, R16, R8 ;  /* 0x000000100c08723c */ /* 0x000fe20000001808 */
[----:B------:R-:W-:Y:S01]  /*657e0*/  STL [R1+0x6c], R17 ;  /* 0x00006c1101007387 */ /* 0x000fe20000100800 */
[----:B0-----:R-:W-:-:S15]  /*657f0*/  IMAD.MOV.U32 R0, RZ, RZ, R17 ;  /* 0x000000ffff007224 */ /* 0x001fde00078e0011 */
[----:B------:R-:W-:Y:S02]  /*65800*/  NOP ;  /* 0x0000000000007918 */ /* 0x000fe40000000000 */
[----:B------:R-:W-:Y:S04]  /*65810*/  STL.64 [R1+0x1a0], R8 ;  /* 0x0001a00801007387 */ /* 0x000fe80000100a00 */
[----:B------:R0:W-:Y:S04]  /*65820*/  STL.64 [R1+0x1a8], R10 ;  /* 0x0001a80a01007387 */ /* 0x0001e80000100a00 */
[----:B0-----:R-:W2:Y:S04]  /*65830*/  LDL.LU.64 R10, [R1+0x3610] ;  /* 0x00361000010a7983 */ /* 0x001ea80000300a00 */
[----:B------:R-:W2:Y:S04]  /*65840*/  LDL.LU.64 R8, [R1+0x3608] ;  /* 0x0036080001087983 */ /* 0x000ea80000300a00 */
[----:B------:R-:W3:Y:S01]  /*65850*/  LDL.LU.64 R16, [R1+0x3600] ;  /* 0x0036000001107983 */ /* 0x000ee20000300a00 */
[----:B------:R-:W-:-:S02]  /*65860*/  F2FP.F16.E5M2.UNPACK_B R4, R3 ;  /* 0x00000003ff04723e */ /* 0x000fc400020004ff */
[----:B------:R-:W-:Y:S01]  /*65870*/  F2FP.F16.E5M2.UNPACK_B R5, R2 ;  /* 0x00000002ff05723e */ /* 0x000fe200020004ff */
[----:B------:R-:W-:Y:S04]  /*65880*/  STL [R1+0x34b4], R0 ;  /* 0x0034b40001007387 */ /* 0x000fe80000100800 */
        /* <DEDUP_REMOVED lines=8> */
[----:B------:R-:W-:-:S02]  /*65910*/  F2FP.F16.E5M2.UNPACK_B R2, R6 ;  /* 0x00000006ff02723e */ /* 0x000fc400020004ff */
[----:B------:R-:W-:Y:S02]  /*65920*/  F2FP.F16.E5M2.UNPACK_B R3, R7 ;  /* 0x00000007ff03723e */ /* 0x000fe400020004ff */
[----:B------:R-:W-:Y:S02]  /*65930*/  F2FP.F16.E5M2.UNPACK_B R4, R20 ;  /* 0x00000014ff04723e */ /* 0x000fe400020004ff */
[----:B------:R-:W-:Y:S01]  /*65940*/  F2FP.F16.E5M2.UNPACK_B R5, R21 ;  /* 0x00000015ff05723e */ /* 0x000fe200020004ff */
[----:B------:R-:W-:-:S06]  /*65950*/  IMAD.MOV.U32 R0, RZ, RZ, R3 ;  /* 0x000000ffff007224 */ /* 0x000fcc00078e0003 */
[C---:B--2---:R-:W-:Y:S01]  /*65960*/  HMMA.16816.F32 R8, R12.reuse, R4, R8 ;  /* 0x000000040c08723c */ /* 0x044fe20000001808 */
[----:B------:R-:W-:Y:S04]  /*65970*/  STL.64 [R1+0x58], R2 ;  /* 0x0000580201007387 */ /* 0x000fe80000100a00 */
[----:B------:R0:W-:Y:S02]  /*65980*/  STL [R1+0x34b8], R0 ;  /* 0x0034b80001007387 */ /* 0x0001e40000100800 */
[----:B0-----:R-:W-:Y:S01]  /*65990*/  IMAD.MOV.U32 R0, RZ, RZ, R5 ;  /* 0x000000ffff007224 */ /* 0x001fe200078e0005 */
[----:B---3--:R-:W-:Y:S01]  /*659a0*/  HMMA.16816.F32 R16, R12, R2, R16 ;  /* 0x000000020c10723c */ /* 0x008fe20000001810 */
[----:B----4-:R-:W-:Y:S02]  /*659b0*/  F2FP.F16.E5M2.UNPACK_B R2, R22 ;  /* 0x00000016ff02723e */ /* 0x010fe400020004ff */
[----:B------:R-:W-:-:S15]  /*659c0*/  F2FP.F16.E5M2.UNPACK_B R3, R23 ;  /* 0x00000017ff03723e */ /* 0x000fde00020004ff */
[----:B------:R-:W-:Y:S01]  /*659d0*/  NOP ;  /* 0x0000000000007918 */ /* 0x000fe20000000000 */
[----:B------:R-:W-:Y:S04]  /*659e0*/  STL.64 [R1+0x1e0], R16 ;  /* 0x0001e01001007387 */ /* 0x000fe80000100a00 */
[----:B------:R-:W-:Y:S04]  /*659f0*/  STL.64 [R1+0x1e8], R18 ;  /* 0x0001e81201007387 */ /* 0x000fe80000100a00 */
[----:B------:R-:W-:Y:S04]  /*65a00*/  STL [R1+0x50], R4 ;  /* 0x0000500401007387 */ /* 0x000fe80000100800 */
[----:B------:R0:W-:Y:S04]  /*65a10*/  STL [R1+0x54], R5 ;  /* 0x0000540501007387 */ /* 0x0001e80000100800 */
[----:B------:R1:W-:Y:S04]  /*65a20*/  STL [R1+0x34bc], R0 ;  /* 0x0034bc0001007387 */ /* 0x0003e80000100800 */
[----:B------:R-:W-:Y:S04]  /*65a30*/  STL.64 [R1+0x200], R8 ;  /* 0x0002000801007387 */ /* 0x000fe80000100a00 */
[----:B------:R-:W-:Y:S01]  /*65a40*/  STL.64 [R1+0x208], R10 ;  /* 0x0002080a01007387 */ /* 0x000fe20000100a00 */
[----:B0-----:R-:W-:Y:S01]  /*65a50*/  HMMA.16816.F32 R4, R12, R2, R24 ;  /* 0x000000020c04723c */ /* 0x001fe20000001818 */
[----:B-1----:R-:W-:-:S02]  /*65a60*/  F2FP.F16.E5M2.UNPACK_B R0, R28 ;  /* 0x0000001cff00723e */ /* 0x002fc400020004ff */
[----:B------:R-:W-:Y:S04]  /*65a70*/  STL [R1+0x48], R2 ;  /* 0x0000480201007387 */ /* 0x000fe80000100800 */
[----:B------:R-:W-:Y:S04]  /*65a80*/  STL [R1+0x4c], R3 ;  /* 0x00004c0301007387 */ /* 0x000fe80000100800 */
[----:B------:R0:W-:Y:S02]  /*65a90*/  STL [R1+0x40], R0 ;  /* 0x0000400001007387 */ /* 0x0001e40000100800 */
[----:B0-----:R-:W-:-:S05]  /*65aa0*/  IMAD.MOV.U32 R0, RZ, RZ, R3 ;  /* 0x000000ffff007224 */ /* 0x001fca00078e0003 */
[----:B------:R0:W-:Y:S04]  /*65ab0*/  STL [R1+0x34c0], R0 ;  /* 0x0034c00001007387 */ /* 0x0001e80000100800 */
[----:B------:R-:W-:Y:S04]  /*65ac0*/  STL.64 [R1+0x220], R4 ;  /* 0x0002200401007387 */ /* 0x000fe80000100a00 */
[----:B------:R1:W-:Y:S04]  /*65ad0*/  STL.64 [R1+0x228], R6 ;  /* 0x0002280601007387 */ /* 0x0003e80000100a00 */
[----:B------:R-:W2:Y:S01]  /*65ae0*/  LDL.LU R8, [R1+0x2e0] ;  /* 0x0002e00001087983 */ /* 0x000ea20000300800 */
[----:B0-----:R-:W-:-:S05]  /*65af0*/  F2FP.F16.E5M2.UNPACK_B R0, R29 ;  /* 0x0000001dff00723e */ /* 0x001fca00020004ff */
[----:B------:R-:W-:Y:S04]  /*65b00*/  STL [R1+0x44], R0 ;  /* 0x0000440001007387 */ /* 0x000fe80000100800 */
[----:B------:R-:W2:Y:S04]  /*65b10*/  LDL.LU R9, [R1+0x2e4] ;  /* 0x0002e40001097983 */ /* 0x000ea80000300800 */
[----:B------:R-:W3:Y:S04]  /*65b20*/  LDL.LU R10, [R1+0x2e8] ;  /* 0x0002e800010a7983 */ /* 0x000ee80000300800 */
[----:B------:R-:W3:Y:S04]  /*65b30*/  LDL.LU R11, [R1+0x2ec] ;  /* 0x0002ec00010b7983 */ /* 0x000ee80000300800 */
[----:B------:R-:W4:Y:S04]  /*65b40*/  LDL R2, [R1+0x99c] ;  /* 0x00099c0001027983 */ /* 0x000f280000100800 */
[----:B-1----:R-:W4:Y:S04]  /*65b50*/  LDL R6, [R1+0x9a8] ;  /* 0x0009a80001067983 */ /* 0x002f280000100800 */
[----:B---3--:R-:W-:Y:S04]  /*65b60*/  STL.64 [R1+0x35a0], R10 ;  /* 0x0035a00a01007387 */ /* 0x008fe80000100a00 */
[----:B--2---:R0:W-:Y:S04]  /*65b70*/  STL.64 [R1+0x3598], R8 ;  /* 0x0035980801007387 */ /* 0x0041e80000100a00 */
[----:B0-----:R-:W2:Y:S04]  /*65b80*/  LDL.LU R8, [R1+0x2a0] ;  /* 0x0002a00001087983 */ /* 0x001ea80000300800 */
[----:B------:R-:W2:Y:S04]  /*65b90*/  LDL.LU R9, [R1+0x2a4] ;  /* 0x0002a40001097983 */ /* 0x000ea80000300800 */
[----:B------:R-:W3:Y:S04]  /*65ba0*/  LDL.LU R10, [R1+0x2a8] ;  /* 0x0002a800010a7983 */ /* 0x000ee80000300800 */
[----:B------:R-:W3:Y:S04]  /*65bb0*/  LDL.LU R11, [R1+0x2ac] ;  /* 0x0002ac00010b7983 */ /* 0x000ee80000300800 */
[----:B------:R-:W4:Y:S04]  /*65bc0*/  LDL R3, [R1+0x998] ;  /* 0x0009980001037983 */ /* 0x000f280000100800 */
[----:B------:R-:W2:Y:S04]  /*65bd0*/  LDL R29, [R1+0x978] ;  /* 0x00097800011d7983 */ /* 0x000ea80000100800 */
[----:B------:R-:W2:Y:S04]  /*65be0*/  LDL R5, [R1+0x98c] ;  /* 0x00098c0001057983 */ /* 0x000ea80000100800 */
[----:B----4-:R0:W-:Y:S04]  /*65bf0*/  STL.64 [R1+0x35d8], R2 ;  /* 0x0035d80201007387 */ /* 0x0101e80000100a00 */
[----:B0-----:R-:W4:Y:S04]  /*65c00*/  LDL.64 R2, [R1+0x40] ;  /* 0x0000400001027983 */ /* 0x001f280000100a00 */
[----:B---3--:R0:W-:Y:S04]  /*65c10*/  STL.64 [R1+0x35b0], R10 ;  /* 0x0035b00a01007387 */ /* 0x0081e80000100a00 */
[----:B0-----:R-:W3:Y:S04]  /*65c20*/  LDL R11, [R1+0x97c] ;  /* 0x00097c00010b7983 */ /* 0x001ee80000100800 */
[----:B--2---:R0:W-:Y:S04]  /*65c30*/  STL.64 [R1+0x35a8], R8 ;  /* 0x0035a80801007387 */ /* 0x0041e80000100a00 */
[----:B------:R-:W2:Y:S04]  /*65c40*/  LDL R7, [R1+0x9ac] ;  /* 0x0009ac0001077983 */ /* 0x000ea80000100800 */
[----:B0-----:R-:W3:Y:S04]  /*65c50*/  LDL R9, [R1+0x988] ;  /* 0x0009880001097983 */ /* 0x001ee80000100800 */
[----:B--2---:R-:W-:Y:S04]  /*65c60*/  STL.64 [R1+0x35d0], R6 ;  /* 0x0035d00601007387 */ /* 0x004fe80000100a00 */
[----:B------:R0:W-:Y:S04]  /*65c70*/  STL [R1+0x35c8], R5 ;  /* 0x0035c80501007387 */ /* 0x0001e80000100800 */
[----:B------:R-:W2:Y:S04]  /*65c80*/  LDL.LU R4, [R1+0x260] ;  /* 0x0002600001047983 */ /* 0x000ea80000300800 */
[----:B0-----:R-:W2:Y:S04]  /*65c90*/  LDL.LU R5, [R1+0x264] ;  /* 0x0002640001057983 */ /* 0x001ea80000300800 */
[----:B------:R-:W2:Y:S04]  /*65ca0*/  LDL.LU R6, [R1+0x268] ;  /* 0x0002680001067983 */ /* 0x000ea80000300800 */
[----:B------:R-:W2:Y:S04]  /*65cb0*/  LDL.LU R7, [R1+0x26c] ;  /* 0x00026c0001077983 */ /* 0x000ea80000300800 */
[----:B--2---:R-:W-:Y:S04]  /*65cc0*/  STL.64 [R1+0x35e8], R6 ;  /* 0x0035e80601007387 */ /* 0x004fe80000100a00 */
[----:B------:R0:W-:Y:S04]  /*65cd0*/  STL.64 [R1+0x35e0], R4 ;  /* 0x0035e00401007387 */ /* 0x0001e80000100a00 */
[----:B0-----:R-:W4:Y:S04]  /*65ce0*/  LDL.LU R4, [R1+0x240] ;  /* 0x0002400001047983 */ /* 0x001f280000300800 */
[----:B------:R-:W4:Y:S04]  /*65cf0*/  LDL.LU R5, [R1+0x244] ;  /* 0x0002440001057983 */ /* 0x000f280000300800 */
[----:B------:R-:W4:Y:S04]  /*65d00*/  LDL.LU R6, [R1+0x248] ;  /* 0x0002480001067983 */ /* 0x000f280000300800 */
[----:B------:R-:W4:Y:S04]  /*65d10*/  LDL.LU R7, [R1+0x24c] ;  /* 0x00024c0001077983 */ /* 0x000f280000300800 */
[----:B------:R-:W2:Y:S04]  /*65d20*/  LDL R20, [R1+0x9b8] ;  /* 0x0009b80001147983 */ /* 0x000ea80000100800 */
[----:B------:R-:W2:Y:S04]  /*65d30*/  LDL.LU R16, [R1+0x2c0] ;  /* 0x0002c00001107983 */ /* 0x000ea80000300800 */
[----:B------:R-:W2:Y:S04]  /*65d40*/  LDL.LU R17, [R1+0x2c4] ;  /* 0x0002c40001117983 */ /* 0x000ea80000300800 */
[----:B------:R-:W2:Y:S04]  /*65d50*/  LDL.LU R18, [R1+0x2c8] ;  /* 0x0002c80001127983 */ /* 0x000ea80000300800 */
[----:B------:R-:W2:Y:S01]  /*65d60*/  LDL.LU R19, [R1+0x2cc] ;  /* 0x0002cc0001137983 */ /* 0x000ea20000300800 */
[----:B----4-:R-:W-:Y:S03]  /*65d70*/  HMMA.16816.F32 R4, R12, R2, R4 ;  /* 0x000000020c04723c */ /* 0x010fe60000001804 */
[----:B--2---:R-:W-:Y:S04]  /*65d80*/  STL.64 [R1+0x35c0], R18 ;  /* 0x0035c01201007387 */ /* 0x004fe80000100a00 */
[----:B------:R0:W-:Y:S04]  /*65d90*/  STL.64 [R1+0x35b8], R16 ;  /* 0x0035b81001007387 */ /* 0x0001e80000100a00 */
[----:B0-----:R-:W2:Y:S04]  /*65da0*/  LDL.LU R16, [R1+0x280] ;  /* 0x0002800001107983 */ /* 0x001ea80000300800 */
[----:B------:R-:W2:Y:S04]  /*65db0*/  LDL.LU R17, [R1+0x284] ;  /* 0x0002840001117983 */ /* 0x000ea80000300800 */
[----:B------:R-:W2:Y:S04]  /*65dc0*/  LDL.LU R18, [R1+0x288] ;  /* 0x0002880001127983 */ /* 0x000ea80000300800 */
[----:B------:R-:W2:Y:S04]  /*65dd0*/  LDL.LU R19, [R1+0x28c] ;  /* 0x00028c0001137983 */ /* 0x000ea80000300800 */
[----:B------:R-:W4:Y:S04]  /*65de0*/  LDL R21, [R1+0x9bc] ;  /* 0x0009bc0001157983 */ /* 0x000f280000100800 */
[----:B------:R-:W2:Y:S04]  /*65df0*/  LDL R22, [R1+0x9c8] ;  /* 0x0009c80001167983 */ /* 0x000ea80000100800 */
[----:B------:R-:W2:Y:S04]  /*65e00*/  LDL.LU R24, [R1+0x300] ;  /* 0x0003000001187983 */ /* 0x000ea80000300800 */
[----:B------:R-:W2:Y:S04]  /*65e10*/  LDL.LU R25, [R1+0x304] ;  /* 0x0003040001197983 */ /* 0x000ea80000300800 */
[----:B------:R-:W2:Y:S04]  /*65e20*/  LDL.LU R26, [R1+0x308] ;  /* 0x00030800011a7983 */ /* 0x000ea80000300800 */
[----:B------:R-:W2:Y:S04]  /*65e30*/  LDL.LU R27, [R1+0x30c] ;  /* 0x00030c00011b7983 */ /* 0x000ea80000300800 */
[----:B------:R-:W2:Y:S04]  /*65e40*/  LDL R23, [R1+0x9cc] ;  /* 0x0009cc0001177983 */ /* 0x000ea80000100800 */
[----:B------:R-:W2:Y:S04]  /*65e50*/  LDL R28, [R1+0x9d8] ;  /* 0x0009d800011c7983 */ /* 0x000ea80000100800 */
[----:B------:R-:W-:Y:S04]  /*65e60*/  STL.64 [R1+0x240], R4 ;  /* 0x0002400401007387 */ /* 0x000fe80000100a00 */
[----:B------:R0:W-:Y:S04]  /*65e70*/  STL.64 [R1+0x248], R6 ;  /* 0x0002480601007387 */ /* 0x0001e80000100a00 */
[----:B0-----:R-:W2:Y:S04]  /*65e80*/  LDL.LU.64 R6, [R1+0x35e8] ;  /* 0x0035e80001067983 */ /* 0x001ea80000300a00 */
[----:B------:R-:W2:Y:S01]  /*65e90*/  LDL.LU.64 R4, [R1+0x35e0] ;  /* 0x0035e00001047983 */ /* 0x000ea20000300a00 */
[----:B------:R-:W-:-:S02]  /*65ea0*/  F2FP.F16.E5M2.UNPACK_B R10, R29 ;  /* 0x0000001dff0a723e */ /* 0x000fc400020004ff */
[----:B---3--:R-:W-:Y:S01]  /*65eb0*/  F2FP.F16.E5M2.UNPACK_B R11, R11 ;  /* 0x0000000bff0b723e */ /* 0x008fe200020004ff */
[----:B------:R-:W-:Y:S02]  /*65ec0*/  IMAD.MOV.U32 R0, RZ, RZ, R3 ;  /* 0x000000ffff007224 */ /* 0x000fe400078e0003 */
[----:B------:R-:W3:Y:S04]  /*65ed0*/  LDL.LU.64 R2, [R1+0x35d8] ;  /* 0x0035d80001027983 */ /* 0x000ee80000300a00 */
[----:B------:R-:W3:Y:S04]  /*65ee0*/  LDL R29, [R1+0x9dc] ;  /* 0x0009dc00011d7983 */ /* 0x000ee80000100800 */
        /* <DEDUP_REMOVED lines=8> */
[----:B------:R-:W2:Y:S01]  /*65f70*/  LDL.LU R5, [R1+0x35c8] ;  /* 0x0035c80001057983 */ /* 0x000ea20000300800 */
[----:B------:R-:W-:Y:S01]  /*65f80*/  F2FP.F16.E5M2.UNPACK_B R8, R9 ;  /* 0x00000009ff08723e */ /* 0x000fe200020004ff */
[----:B------:R-:W-:-:S05]  /*65f90*/  IMAD.MOV.U32 R0, RZ, RZ, R11 ;  /* 0x000000ffff007224 */ /* 0x000fca00078e000b */
[----:B------:R-:W-:Y:S04]  /*65fa0*/  STL [R1+0x34c8], R0 ;  /* 0x0034c80001007387 */ /* 0x000fe80000100800 */
[----:B------:R-:W-:Y:S01]  /*65fb0*/  STL [R1+0x30], R8 ;  /* 0x0000300801007387 */ /* 0x000fe20000100800 */
[----:B--2---:R-:W-:-:S05]  /*65fc0*/  F2FP.F16.E5M2.UNPACK_B R9, R5 ;  /* 0x00000005ff09723e */ /* 0x004fca00020004ff */
[----:B------:R0:W-:Y:S02]  /*65fd0*/  STL [R1+0x34], R9 ;  /* 0x0000340901007387 */ /* 0x0001e40000100800 */
[----:B0-----:R-:W-:Y:S02]  /*65fe0*/  HMMA.16816.F32 R8, R12, R8, R16 ;  /* 0x000000080c08723c */ /* 0x001fe40000001810 */
[----:B------:R-:W2:Y:S04]  /*65ff0*/  LDL.LU.64 R18, [R1+0x35c0] ;  /* 0x0035c00001127983 */ /* 0x000ea80000300a00 */
[----:B------:R-:W2:-:S13]  /*66000*/  LDL.LU.64 R16, [R1+0x35b8] ;  /* 0x0035b80001107983 */ /* 0x000e9a0000300a00 */
[----:B------:R-:W-:Y:S04]  /*66010*/  STL.64 [R1+0x280], R8 ;  /* 0x0002800801007387 */ /* 0x000fe80000100a00 */
[----:B------:R0:W-:Y:S04]  /*66020*/  STL.64 [R1+0x288], R10 ;  /* 0x0002880a01007387 */ /* 0x0001e80000100a00 */
[----:B0-----:R-:W2:Y:S04]  /*66030*/  LDL.LU.64 R10, [R1+0x35b0] ;  /* 0x0035b000010a7983 */ /* 0x001ea80000300a00 */
[----:B------:R-:W2:Y:S01]  /*66040*/  LDL.LU.64 R8, [R1+0x35a8] ;  /* 0x0035a80001087983 */ /* 0x000ea20000300a00 */
[----:B---3--:R-:W-:-:S02]  /*66050*/  F2FP.F16.E5M2.UNPACK_B R4, R3 ;  /* 0x00000003ff04723e */ /* 0x008fc400020004ff */
[----:B------:R-:W-:-:S05]  /*66060*/  F2FP.F16.E5M2.UNPACK_B R5, R2 ;  /* 0x00000002ff05723e */ /* 0x000fca00020004ff */
[----:B------:R-:W-:Y:S02]  /*66070*/  STL.64 [R1+0x28], R4 ;  /* 0x0000280401007387 */ /* 0x000fe40000100a00 */
        /* <DEDUP_REMOVED lines=8> */
[----:B------:R-:W-:Y:S01]  /*66100*/  IMAD.MOV.U32 R0, RZ, RZ, R5 ;  /* 0x000000ffff007224 */ /* 0x000fe200078e0005 */
[----:B------:R-:W-:Y:S02]  /*66110*/  F2FP.F16.E5M2.UNPACK_B R4, R20 ;  /* 0x00000014ff04723e */ /* 0x000fe400020004ff */
[----:B----4-:R-:W-:-:S03]  /*66120*/  F2FP.F16.E5M2.UNPACK_B R5, R21 ;  /* 0x00000015ff05723e */ /* 0x010fc600020004ff */
[----:B------:R-:W-:Y:S01]  /*66130*/  HMMA.16816.F32 R16, R12, R2, R16 ;  /* 0x000000020c10723c */ /* 0x000fe20000001810 */
[----:B------:R0:W-:Y:S04]  /*66140*/  STL [R1+0x34cc], R0 ;  /* 0x0034cc0001007387 */ /* 0x0001e80000100800 */
[----:B------:R1:W-:Y:S04]  /*66150*/  STL [R1+0x20], R2 ;  /* 0x0000200201007387 */ /* 0x0003e80000100800 */
[----:B------:R3:W-:Y:S01]  /*66160*/  STL [R1+0x24], R3 ;  /* 0x0000240301007387 */ /* 0x0007e20000100800 */
[----:B0-----:R-:W-:Y:S01]  /*66170*/  IMAD.MOV.U32 R0, RZ, RZ, R3 ;  /* 0x000000ffff007224 */ /* 0x001fe200078e0003 */
[----:B-1----:R-:W-:-:S02]  /*66180*/  F2FP.F16.E5M2.UNPACK_B R2, R22 ;  /* 0x00000016ff02723e */ /* 0x002fc400020004ff */
[----:B---3--:R-:W-:Y:S02]  /*66190*/  F2FP.F16.E5M2.UNPACK_B R3, R23 ;  /* 0x00000017ff03723e */ /* 0x008fe400020004ff */
[----:B------:R0:W-:Y:S04]  /*661a0*/  STL [R1+0x34d0], R0 ;  /* 0x0034d00001007387 */ /* 0x0001e80000100800 */
[----:B------:R-:W-:Y:S04]  /*661b0*/  STL.64 [R1+0x2c0], R16 ;  /* 0x0002c01001007387 */ /* 0x000fe80000100a00 */
[----:B------:R-:W-:Y:S04]  /*661c0*/  STL.64 [R1+0x2c8], R18 ;  /* 0x0002c81201007387 */ /* 0x000fe80000100a00 */
[----:B------:R-:W-:Y:S04]  /*661d0*/  STL [R1+0x18], R4 ;  /* 0x0000180401007387 */ /* 0x000fe80000100800 */
[----:B------:R-:W-:Y:S01]  /*661e0*/  STL [R1+0x1c], R5 ;  /* 0x00001c0501007387 */ /* 0x000fe20000100800 */
[----:B0-----:R-:W-:-:S05]  /*661f0*/  IMAD.MOV.U32 R0, RZ, RZ, R5 ;  /* 0x000000ffff007224 */ /* 0x001fca00078e0005 */
[----:B------:R0:W-:Y:S02]  /*66200*/  STL [R1+0x34d4], R0 ;  /* 0x0034d40001007387 */ /* 0x0001e40000100800 */
[----:B0-----:R-:W-:Y:S01]  /*66210*/  IMAD.MOV.U32 R0, RZ, RZ, R3 ;  /* 0x000000ffff007224 */ /* 0x001fe200078e0003 */
[----:B--2---:R-:W-:Y:S01]  /*66220*/  HMMA.16816.F32 R8, R12, R4, R8 ;  /* 0x000000040c08723c */ /* 0x004fe20000001808 */
[----:B------:R-:W-:-:S15]  /*66230*/  F2FP.F16.E5M2.UNPACK_B R4, R28 ;  /* 0x0000001cff04723e */ /* 0x000fde00020004ff */
[----:B------:R-:W-:-:S03]  /*66240*/  NOP ;  /* 0x0000000000007918 */ /* 0x000fc60000000000 */
[----:B------:R-:W-:Y:S04]  /*66250*/  STL.64 [R1+0x2e0], R8 ;  /* 0x0002e00801007387 */ /* 0x000fe80000100a00 */
[----:B------:R0:W-:Y:S02]  /*66260*/  STL.64 [R1+0x2e8], R10 ;  /* 0x0002e80a01007387 */ /* 0x0001e40000100a00 */
[----:B0-----:R-:W-:Y:S02]  /*66270*/  HMMA.16816.F32 R8, R12, R2, R24 ;  /* 0x000000020c08723c */ /* 0x001fe40000001818 */
[----:B------:R-:W-:Y:S04]  /*66280*/  STL [R1+0x10], R2 ;  /* 0x0000100201007387 */ /* 0x000fe80000100800 */
[----:B------:R-:W-:Y:S04]  /*66290*/  STL [R1+0x14], R3 ;  /* 0x0000140301007387 */ /* 0x000fe80000100800 */
[----:B------:R-:W-:Y:S01]  /*662a0*/  STL [R1+0x34d8], R0 ;  /* 0x0034d80001007387 */ /* 0x000fe20000100800 */
[----:B------:R-:W-:-:S08]  /*662b0*/  F2FP.F16.E5M2.UNPACK_B R5, R29 ;  /* 0x0000001dff05723e */ /* 0x000fd000020004ff */
[----:B------:R-:W-:Y:S04]  /*662c0*/  STL.64 [R1+0x300], R8 ;  /* 0x0003000801007387 */ /* 0x000fe80000100a00 */
[----:B------:R-:W-:Y:S04]  /*662d0*/  STL.64 [R1+0x308], R10 ;  /* 0x0003080a01007387 */ /* 0x000fe80000100a00 */
[----:B------:R-:W-:Y:S04]  /*662e0*/  STL [R1+0x8], R4 ;  /* 0x0000080401007387 */ /* 0x000fe80000100800 */
[----:B------:R-:W2:Y:S04]  /*662f0*/  LDL R25, [R1+0xa1c] ;  /* 0x000a1c0001197983 */ /* 0x000ea80000100800 */
[----:B------:R-:W3:Y:S04]  /*66300*/  LDL R22, [R1+0xa28] ;  /* 0x000a280001167983 */ /* 0x000ee80000100800 */
[----:B------:R-:W4:Y:S04]  /*66310*/  LDL R21, [R1+0xa3c] ;  /* 0x000a3c0001157983 */ /* 0x000f280000100800 */
[----:B------:R-:W-:Y:S04]  /*66320*/  STL [R1+0xc], R5 ;  /* 0x00000c0501007387 */ /* 0x000fe80000100800 */
[----:B------:R-:W2:Y:S04]  /*66330*/  LDL R18, [R1+0xa48] ;  /* 0x000a480001127983 */ /* 0x000ea80000100800 */
[----:B------:R-:W2:Y:S04]  /*66340*/  LDL R19, [R1+0xa4c] ;  /* 0x000a4c0001137983 */ /* 0x000ea80000100800 */
[----:B--2---:R0:W-:Y:S04]  /*66350*/  STL.64 [R1+0x3538], R18 ;  /* 0x0035381201007387 */ /* 0x0041e80000100a00 */
[----:B------:R-:W2:Y:S04]  /*66360*/  LDL.LU R16, [R1+0x3c0] ;  /* 0x0003c00001107983 */ /* 0x000ea80000300800 */
[----:B------:R-:W2:Y:S04]  /*66370*/  LDL.LU R17, [R1+0x3c4] ;  /* 0x0003c40001117983 */ /* 0x000ea80000300800 */
[----:B0-----:R-:W2:Y:S04]  /*66380*/  LDL.LU R18, [R1+0x3c8] ;  /* 0x0003c80001127983 */ /* 0x001ea80000300800 */
[----:B------:R-:W2:Y:S04]  /*66390*/  LDL.LU R19, [R1+0x3cc] ;  /* 0x0003cc0001137983 */ /* 0x000ea80000300800 */
[----:B------:R-:W2:Y:S04]  /*663a0*/  LDL R26, [R1+0xa08] ;  /* 0x000a0800011a7983 */ /* 0x000ea80000100800 */
[----:B------:R-:W2:Y:S04]  /*663b0*/  LDL R27, [R1+0xa0c] ;  /* 0x000a0c00011b7983 */ /* 0x000ea80000100800 */
[----:B------:R-:W3:Y:S04]  /*663c0*/  LDL R24, [R1+0xa18] ;  /* 0x000a180001187983 */ /* 0x000ee80000100800 */
[----:B------:R-:W4:Y:S04]  /*663d0*/  LDL R29, [R1+0x9fc] ;  /* 0x0009fc00011d7983 */ /* 0x000f280000100800 */
[----:B--2---:R-:W-:Y:S04]  /*663e0*/  STL.64 [R1+0x3578], R26 ;  /* 0x0035781a01007387 */ /* 0x004fe80000100a00 */
[----:B---3--:R0:W-:Y:S04]  /*663f0*/  STL.64 [R1+0x3570], R24 ;  /* 0x0035701801007387 */ /* 0x0081e80000100a00 */
[----:B0-----:R-:W2:Y:S04]  /*66400*/  LDL.LU R24, [R1+0x340] ;  /* 0x0003400001187983 */ /* 0x001ea80000300800 */
[----:B------:R-:W2:Y:S04]  /*66410*/  LDL.LU R25, [R1+0x344] ;  /* 0x0003440001197983 */ /* 0x000ea80000300800 */
[----:B------:R-:W3:Y:S04]  /*66420*/  LDL.LU R26, [R1+0x348] ;  /* 0x00034800011a7983 */ /* 0x000ee80000300800 */
[----:B------:R-:W3:Y:S04]  /*66430*/  LDL.LU R27, [R1+0x34c] ;  /* 0x00034c00011b7983 */ /* 0x000ee80000300800 */
[----:B------:R-:W2:Y:S04]  /*66440*/  LDL R2, [R1+0x9e8] ;  /* 0x0009e80001027983 */ /* 0x000ea80000100800 */
[----:B---3--:R-:W-:Y:S04]  /*66450*/  STL.64 [R1+0x3590], R26 ;  /* 0x0035901a01007387 */ /* 0x008fe80000100a00 */
[----:B--2---:R0:W-:Y:S04]  /*66460*/  STL.64 [R1+0x3588], R24 ;  /* 0x0035881801007387 */ /* 0x0041e80000100a00 */
[----:B0-----:R-:W2:Y:S04]  /*66470*/  LDL.LU R24, [R1+0x320] ;  /* 0x0003200001187983 */ /* 0x001ea80000300800 */
[----:B------:R-:W2:Y:S04]  /*66480*/  LDL.LU R25, [R1+0x324] ;  /* 0x0003240001197983 */ /* 0x000ea80000300800 */
[----:B------:R-:W2:Y:S04]  /*66490*/  LDL.LU R26, [R1+0x328] ;  /* 0x00032800011a7983 */ /* 0x000ea80000300800 */
[----:B------:R-:W2:Y:S04]  /*664a0*/  LDL.LU R27, [R1+0x32c] ;  /* 0x00032c00011b7983 */ /* 0x000ea80000300800 */
[----:B------:R-:W3:Y:S04]  /*664b0*/  LDL R3, [R1+0x9ec] ;  /* 0x0009ec0001037983 */ /* 0x000ee80000100800 */
[----:B------:R-:W2:Y:S04]  /*664c0*/  LDL R28, [R1+0x9f8] ;  /* 0x0009f800011c7983 */ /* 0x000ea80000100800 */
        /* <DEDUP_REMOVED lines=21> */
[----:B------:R-:W2:Y:S04]  /*66620*/  LDL R6, [R1+0xa58] ;  /* 0x000a580001067983 */ /* 0x000ea80000100800 */
[----:B------:R-:W2:Y:S04]  /*66630*/  LDL.LU R8, [R1+0x400] ;  /* 0x0004000001087983 */ /* 0x000ea80000300800 */
[----:B------:R-:W2:Y:S04]  /*66640*/  LDL.LU R9, [R1+0x404] ;  /* 0x0004040001097983 */ /* 0x000ea80000300800 */
[----:B------:R-:W2:Y:S04]  /*66650*/  LDL.LU R10, [R1+0x408] ;  /* 0x00040800010a7983 */ /* 0x000ea80000300800 */
[----:B------:R-:W2:Y:S04]  /*66660*/  LDL.LU R11, [R1+0x40c] ;  /* 0x00040c00010b7983 */ /* 0x000ea80000300800 */
[----:B------:R-:W2:Y:S04]  /*66670*/  LDL R7, [R1+0xa5c] ;  /* 0x000a5c0001077983 */ /* 0x000ea80000100800 */
[----:B------:R-:W-:Y:S04]  /*66680*/  STL.64 [R1+0x320], R24 ;  /* 0x0003201801007387 */ /* 0x000fe80000100a00 */
[----:B------:R0:W-:Y:S04]  /*66690*/  STL.64 [R1+0x328], R26 ;  /* 0x0003281a01007387 */ /* 0x0001e80000100a00 */
[----:B0-----:R-:W2:Y:S04]  /*666a0*/  LDL.LU.64 R26, [R1+0x3590] ;  /* 0x00359000011a7983 */ /* 0x001ea80000300a00 */
[----:B------:R-:W2:Y:S01]  /*666b0*/  LDL.LU.64 R24, [R1+0x3588] ;  /* 0x0035880001187983 */ /* 0x000ea20000300a00 */
[----:B------:R-:W-:-:S02]  /*666c0*/  F2FP.F16.E5M2.UNPACK_B R2, R2 ;  /* 0x00000002ff02723e */ /* 0x000fc400020004ff */
[----:B---3--:R-:W-:Y:S02]  /*666d0*/  F2FP.F16.E5M2.UNPACK_B R3, R3 ;  /* 0x00000003ff03723e */ /* 0x008fe400020004ff */
[----:B------:R-:W-:Y:S02]  /*666e0*/  F2FP.F16.E5M2.UNPACK_B R28, R28 ;  /* 0x0000001cff1c723e */ /* 0x000fe400020004ff */
[----:B----4-:R-:W-:Y:S01]  /*666f0*/  F2FP.F16.E5M2.UNPACK_B R29, R29 ;  /* 0x0000001dff1d723e */ /* 0x010fe200020004ff */
[----:B------:R-:W-:Y:S02]  /*66700*/  IMAD.MOV.U32 R0, RZ, RZ, R5 ;  /* 0x000000ffff007224 */ /* 0x000fe400078e0005 */
[----:B------:R-:W3:Y:S04]  /*66710*/  LDL.LU.64 R4, [R1+0x3580] ;  /* 0x0035800001047983 */ /* 0x000ee80000300a00 */
[----:B------:R-:W-:Y:S04]  /*66720*/  STL [R1+0x34dc], R0 ;  /* 0x0034dc0001007387 */ /* 0x000fe80000100800 */
[----:B------:R-:W-:Y:S04]  /*66730*/  STL [R1], R2 ;  /* 0x0000000201007387 */ /* 0x000fe80000100800 */
[----:B------:R-:W-:Y:S01]  /*66740*/  STL [R1+0x4], R3 ;  /* 0x0000040301007387 */ /* 0x000fe20000100800 */
[C---:B--2---:R-:W-:Y:S08]  /*66750*/  HMMA.16816.F32 R16, R12.reuse, R28, R16 ;  /* 0x0000001c0c10723c */ /* 0x044ff00000001810 */
[----:B------:R-:W-:-:S15]  /*66760*/  HMMA.16816.F32 R24, R12, R2, R24 ;  /* 0x000000020c18723c */ /* 0x000fde0000001818 */
[----:B------:R-:W-:-:S04]  /*66770*/  NOP ;  /* 0x0000000000007918 */ /* 0x000fc80000000000 */
[----:B------:R-:W-:Y:S04]  /*66780*/  STL.64 [R1+0x340], R24 ;  /* 0x0003401801007387 */ /* 0x000fe80000100a00 */
[----:B------:R0:W-:Y:S04]  /*66790*/  STL.64 [R1+0x348], R26 ;  /* 0x0003481a01007387 */ /* 0x0001e80000100a00 */
[----:B0-----:R-:W2:Y:S04]  /*667a0*/  LDL.LU.64 R26, [R1+0x3578] ;  /* 0x00357800011a7983 */ /* 0x001ea80000300a00 */
[----:B------:R-:W4:Y:S04]  /*667b0*/  LDL.LU.64 R24, [R1+0x3570] ;  /* 0x0035700001187983 */ /* 0x000f280000300a00 */
[----:B------:R-:W-:Y:S04]  /*667c0*/  STL.64 [R1+0x360], R16 ;  /* 0x0003601001007387 */ /* 0x000fe80000100a00 */
[----:B------:R0:W-:Y:S04]  /*667d0*/  STL.64 [R1+0x368], R18 ;  /* 0x0003681201007387 */ /* 0x0001e80000100a00 */
[----:B0-----:R-:W3:Y:S04]  /*667e0*/  LDL.LU.64 R18, [R1+0x3568] ;  /* 0x0035680001127983 */ /* 0x001ee80000300a00 */
[----:B------:R-:W3:Y:S04]  /*667f0*/  LDL.LU.64 R16, [R1+0x3560] ;  /* 0x0035600001107983 */ /* 0x000ee80000300a00 */
[----:B------:R-:W-:Y:S01]  /*66800*/  STL [R1+0x34e0], R29 ;  /* 0x0034e01d01007387 */ /* 0x000fe20000100800 */
[----:B--2---:R-:W-:-:S02]  /*66810*/  F2FP.F16.E5M2.UNPACK_B R26, R26 ;  /* 0x0000001aff1a723e */ /* 0x004fc400020004ff */
[----:B------:R-:W-:-:S07]  /*66820*/  F2FP.F16.E5M2.UNPACK_B R27, R27 ;  /* 0x0000001bff1b723e */ /* 0x000fce00020004ff */
[----:B---3--:R-:W-:-:S15]  /*66830*/  HMMA.16816.F32 R16, R12, R26, R16 ;  /* 0x0000001a0c10723c */ /* 0x008fde0000001810 */
[----:B------:R-:W-:-:S04]  /*66840*/  NOP ;  /* 0x0000000000007918 */ /* 0x000fc80000000000 */
[----:B------:R-:W-:Y:S04]  /*66850*/  STL.64 [R1+0x380], R16 ;  /* 0x0003801001007387 */ /* 0x000fe80000100a00 */
[----:B------:R0:W-:Y:S04]  /*66860*/  STL.64 [R1+0x388], R18 ;  /* 0x0003881201007387 */ /* 0x0001e80000100a00 */
[----:B0-----:R-:W2:Y:S04]  /*66870*/  LDL.LU.64 R18, [R1+0x3558] ;  /* 0x0035580001127983 */ /* 0x001ea80000300a00 */
[----:B------:R-:W2:Y:S01]  /*66880*/  LDL.LU.64 R16, [R1+0x3550] ;  /* 0x0035500001107983 */ /* 0x000ea20000300a00 */
[----:B----4-:R-:W-:-:S02]  /*66890*/  F2FP.F16.E5M2.UNPACK_B R24, R24 ;  /* 0x00000018ff18723e */ /* 0x010fc400020004ff */
[----:B------:R-:W-:-:S07]  /*668a0*/  F2FP.F16.E5M2.UNPACK_B R25, R25 ;  /* 0x00000019ff19723e */ /* 0x000fce00020004ff */
        /* <DEDUP_REMOVED lines=18> */
[----:B0-----:R-:W2:Y:S01]  /*669d0*/  LDL.LU.64 R18, [R1+0x3538] ;  /* 0x0035380001127983 */ /* 0x001ea20000300a00 */
[----:B------:R-:W-:Y:S02]  /*669e0*/  F2FP.F16.E5M2.UNPACK_B R20, R20 ;  /* 0x00000014ff14723e */ /* 0x000fe400020004ff */
[----:B------:R-:W-:-:S07]  /*669f0*/  F2FP.F16.E5M2.UNPACK_B R21, R21 ;  /* 0x00000015ff15723e */ /* 0x000fce00020004ff */
[----:B---3--:R-:W-:Y:S01]  /*66a00*/  HMMA.16816.F32 R24, R12, R20, R24 ;  /* 0x000000140c18723c */ /* 0x008fe20000001818 */
[----:B------:R-:W-:Y:S04]  /*66a10*/  STL.64 [R1+0x32b0], R22 ;  /* 0x0032b01601007387 */ /* 0x000fe80000100a00 */
[----:B------:R-:W-:-:S14]  /*66a20*/  STL.64 [R1+0x32a8], R20 ;  /* 0x0032a81401007387 */ /* 0x000fdc0000100a00 */
[----:B------:R-:W-:Y:S04]  /*66a30*/  STL.64 [R1+0x3e0], R24 ;  /* 0x0003e01801007387 */ /* 0x000fe80000100a00 */
[----:B------:R-:W-:Y:S01]  /*66a40*/  STL.64 [R1+0x3e8], R26 ;  /* 0x0003e81a01007387 */ /* 0x000fe20000100a00 */
[----:B--2---:R-:W-:Y:S02]  /*66a50*/  F2FP.F16.E5M2.UNPACK_B R18, R18 ;  /* 0x00000012ff12723e */ /* 0x004fe400020004ff */
[----:B------:R-:W-:-:S07]  /*66a60*/  F2FP.F16.E5M2.UNPACK_B R19, R19 ;  /* 0x00000013ff13723e */ /* 0x000fce00020004ff */
[----:B------:R-:W-:-:S15]  /*66a70*/  HMMA.16816.F32 R8, R12, R18, R8 ;  /* 0x000000120c08723c */ /* 0x000fde0000001808 */
[----:B------:R-:W-:-:S04]  /*66a80*/  NOP ;  /* 0x0000000000007918 */ /* 0x000fc80000000000 */
[----:B------:R0:W-:Y:S04]  /*66a90*/  STL.64 [R1+0x400], R8 ;  /* 0x0004000801007387 */ /* 0x0001e80000100a00 */
[----:B------:R1:W-:Y:S04]  /*66aa0*/  STL.64 [R1+0x408], R10 ;  /* 0x0004080a01007387 */ /* 0x0003e80000100a00 */
[----:B0-----:R-:W2:Y:S04]  /*66ab0*/  LDL R8, [R1+0xa88] ;  /* 0x000a880001087983 */ /* 0x001ea80000100800 */
[----:B-1----:R-:W3:Y:S04]  /*66ac0*/  LDL R10, [R1+0xa98] ;  /* 0x000a9800010a7983 */ /* 0x002ee80000100800 */
[----:B------:R-:W3:Y:S04]  /*66ad0*/  LDL R11, [R1+0xa9c] ;  /* 0x000a9c00010b7983 */ /* 0x000ee80000100800 */
[----:B------:R-:W2:Y:S01]  /*66ae0*/  LDL R9, [R1+0xa8c] ;  /* 0x000a8c0001097983 */ /* 0x000ea20000100800 */
[----:B------:R-:W-:-:S03]  /*66af0*/  F2FP.F16.E5M2.UNPACK_B R3, R7 ;  /* 0x00000007ff03723e */ /* 0x000fc600020004ff */
        /* <DEDUP_REMOVED lines=14> */
[----:B------:R-:W3:Y:S01]  /*66be0*/  LDL R17, [R1+0xaac] ;  /* 0x000aac0001117983 */ /* 0x000ee20000100800 */
[----:B------:R-:W-:Y:S01]  /*66bf0*/  F2FP.F16.E5M2.UNPACK_B R2, R6 ;  /* 0x00000006ff02723e */ /* 0x000fe200020004ff */
[----:B------:R-:W-:-:S02]  /*66c00*/  IMAD.MOV.U32 R26, RZ, RZ, R5 ;  /* 0x000000ffff1a7224 */ /* 0x000fc400078e0005 */
[----:B------:R-:W-:Y:S01]  /*66c10*/  IMAD.MOV.U32 R27, RZ, RZ, R4 ;  /* 0x000000ffff1b7224 */ /* 0x000fe200078e0004 */
[----:B------:R-:W2:Y:S04]  /*66c20*/  LDL R5, [R1+0xa6c] ;  /* 0x000a6c0001057983 */ /* 0x000ea80000100800 */
[----:B------:R-:W2:Y:S04]  /*66c30*/  LDL R4, [R1+0xa68] ;  /* 0x000a680001047983 */ /* 0x000ea80000100800 */
[----:B------:R-:W2:Y:S04]  /*66c40*/  LDL R6, [R1+0xa78] ;  /* 0x000a780001067983 */ /* 0x000ea80000100800 */
[----:B------:R-:W-:Y:S04]  /*66c50*/  STL.64 [R1+0x3500], R18 ;  /* 0x0035001201007387 */ /* 0x000fe80000100a00 */
[----:B---3--:R0:W-:Y:S04]  /*66c60*/  STL.64 [R1+0x34f8], R16 ;  /* 0x0034f81001007387 */ /* 0x0081e80000100a00 */
[----:B0-----:R-:W3:Y:S04]  /*66c70*/  LDL.LU R16, [R1+0x4b0] ;  /* 0x0004b00001107983 */ /* 0x001ee80000300800 */
[----:B------:R-:W3:Y:S04]  /*66c80*/  LDL.LU R17, [R1+0x4b4] ;  /* 0x0004b40001117983 */ /* 0x000ee80000300800 */
[----:B------:R-:W3:Y:S04]  /*66c90*/  LDL.LU R18, [R1+0x4b8] ;  /* 0x0004b80001127983 */ /* 0x000ee80000300800 */
[----:B------:R-:W3:Y:S01]  /*66ca0*/  LDL.LU R19, [R1+0x4bc] ;  /* 0x0004bc0001137983 */ /* 0x000ee20000300800 */
[----:B--2---:R-:W-:Y:S03]  /*66cb0*/  HMMA.16816.F32 R8, R12, R2, R8 ;  /* 0x000000020c08723c */ /* 0x004fe60000001808 */
[----:B---3--:R-:W-:Y:S04]  /*66cc0*/  STL.64 [R1+0x3510], R18 ;  /* 0x0035101201007387 */ /* 0x008fe80000100a00 */
[----:B------:R0:W-:Y:S04]  /*66cd0*/  STL.64 [R1+0x3508], R16 ;  /* 0x0035081001007387 */ /* 0x0001e80000100a00 */
[----:B0-----:R-:W2:Y:S04]  /*66ce0*/  LDL.LU R16, [R1+0x460] ;  /* 0x0004600001107983 */ /* 0x001ea80000300800 */
[----:B------:R-:W2:Y:S04]  /*66cf0*/  LDL.LU R17, [R1+0x464] ;  /* 0x0004640001117983 */ /* 0x000ea80000300800 */
[----:B------:R-:W2:Y:S04]  /*66d00*/  LDL.LU R18, [R1+0x468] ;  /* 0x0004680001127983 */ /* 0x000ea80000300800 */
[----:B------:R-:W2:Y:S04]  /*66d10*/  LDL.LU R19, [R1+0x46c] ;  /* 0x00046c0001137983 */ /* 0x000ea80000300800 */
[----:B------:R-:W3:Y:S04]  /*66d20*/  LDL.LU R29, [R1+0x22d8] ;  /* 0x0022d800011d7983 */ /* 0x000ee80000300800 */
[----:B------:R-:W2:Y:S04]  /*66d30*/  LDL.LU R0, [R1+0x22e0] ;  /* 0x0022e00001007983 */ /* 0x000ea80000300800 */
[----:B------:R-:W2:Y:S04]  /*66d40*/  LDL.LU R24, [R1+0x22f0] ;  /* 0x0022f00001187983 */ /* 0x000ea80000300800 */
[----:B------:R-:W2:Y:S04]  /*66d50*/  LDL.LU R25, [R1+0x22ec] ;  /* 0x0022ec0001197983 */ /* 0x000ea80000300800 */
[----:B------:R-:W-:Y:S04]  /*66d60*/  STL.64 [R1+0x34f0], R26 ;  /* 0x0034f01a01007387 */ /* 0x000fe80000100a00 */
[----:B--2---:R0:W-:Y:S04]  /*66d70*/  STL.64 [R1+0x34e8], R24 ;  /* 0x0034e81801007387 */ /* 0x0041e80000100a00 */
[----:B0-----:R-:W2:Y:S04]  /*66d80*/  LDL.LU R24, [R1+0x8a0] ;  /* 0x0008a00001187983 */ /* 0x001ea80000300800 */
[----:B------:R-:W2:Y:S04]  /*66d90*/  LDL.LU R25, [R1+0x8a4] ;  /* 0x0008a40001197983 */ /* 0x000ea80000300800 */
[----:B------:R-:W2:Y:S04]  /*66da0*/  LDL.LU R26, [R1+0x8a8] ;  /* 0x0008a800011a7983 */ /* 0x000ea80000300800 */
[----:B------:R-:W2:Y:S04]  /*66db0*/  LDL.LU R27, [R1+0x8ac] ;  /* 0x0008ac00011b7983 */ /* 0x000ea80000300800 */
[----:B------:R-:W2:Y:S04]  /*66dc0*/  LDL.LU R20, [R1+0x890] ;  /* 0x0008900001147983 */ /* 0x000ea80000300800 */
[----:B------:R-:W2:Y:S04]  /*66dd0*/  LDL.LU R21, [R1+0x894] ;  /* 0x0008940001157983 */ /* 0x000ea80000300800 */
[----:B------:R-:W2:Y:S04]  /*66de0*/  LDL.LU R22, [R1+0x898] ;  /* 0x0008980001167983 */ /* 0x000ea80000300800 */
[----:B------:R-:W2:Y:S04]  /*66df0*/  LDL.LU R23, [R1+0x89c] ;  /* 0x00089c0001177983 */ /* 0x000ea80000300800 */
[----:B------:R-:W-:Y:S04]  /*66e00*/  STL.64 [R1+0x420], R8 ;  /* 0x0004200801007387 */ /* 0x000fe80000100a00 */
[----:B------:R0:W-:Y:S04]  /*66e10*/  STL.64 [R1+0x428], R10 ;  /* 0x0004280a01007387 */ /* 0x0001e80000100a00 */
[----:B0-----:R-:W2:Y:S04]  /*66e20*/  LDL.LU.64 R10, [R1+0x3530] ;  /* 0x00353000010a7983 */ /* 0x001ea80000300a00 */
[----:B------:R-:W2:Y:S01]  /*66e30*/  LDL.LU.64 R8, [R1+0x3528] ;  /* 0x0035280001087983 */ /* 0x000ea20000300a00 */
[----:B------:R-:W-:-:S02]  /*66e40*/  F2FP.F16.E5M2.UNPACK_B R4, R4 ;  /* 0x00000004ff04723e */ /* 0x000fc400020004ff */
[----:B------:R-:W-:Y:S02]  /*66e50*/  F2FP.F16.E5M2.UNPACK_B R5, R5 ;  /* 0x00000005ff05723e */ /* 0x000fe400020004ff */
[----:B------:R-:W-:Y:S02]  /*66e60*/  F2FP.F16.E5M2.UNPACK_B R6, R6 ;  /* 0x00000006ff06723e */ /* 0x000fe400020004ff */
[----:B----4-:R-:W-:-:S07]  /*66e70*/  F2FP.F16.E5M2.UNPACK_B R7, R7 ;  /* 0x00000007ff07723e */ /* 0x010fce00020004ff */
[C---:B------:R-:W-:Y:S08]  /*66e80*/  HMMA.16816.F32 R16, R12.reuse, R6, R16 ;  /* 0x000000060c10723c */ /* 0x040ff00000001810 */
        /* <DEDUP_REMOVED lines=10> */
[----:B------:R0:W-:Y:S04]  /*66f30*/  STL.64 [R1+0x32a0], R6 ;  /* 0x0032a00601007387 */ /* 0x0001e80000100a00 */
[----:B0-----:R-:W3:Y:S04]  /*66f40*/  LDL.LU R7, [R1+0x22d4] ;  /* 0x0022d40001077983 */ /* 0x001ee80000300800 */
[----:B------:R-:W3:Y:S04]  /*66f50*/  LDL.LU R6, [R1+0x22dc] ;  /* 0x0022dc0001067983 */ /* 0x000ee80000300800 */
[----:B------:R0:W-:Y:S04]  /*66f60*/  STL.64 [R1+0x3298], R4 ;  /* 0x0032980401007387 */ /* 0x0001e80000100a00 */
[----:B0-----:R-:W3:Y:S04]  /*66f70*/  LDL.LU R4, [R1+0x22e8] ;  /* 0x0022e80001047983 */ /* 0x001ee80000300800 */
[----:B------:R-:W3:Y:S01]  /*66f80*/  LDL.LU R5, [R1+0x22e4] ;  /* 0x0022e40001057983 */ /* 0x000ee20000300800 */
[----:B----4-:R-:W-:-:S02]  /*66f90*/  F2FP.F16.E5M2.UNPACK_B R8, R8 ;  /* 0x00000008ff08723e */ /* 0x010fc400020004ff */
[----:B------:R-:W-:Y:S02]  /*66fa0*/  F2FP.F16.E5M2.UNPACK_B R9, R9 ;  /* 0x00000009ff09723e */ /* 0x000fe400020004ff */
[----:B--2---:R-:W-:Y:S02]  /*66fb0*/  F2FP.F16.E5M2.UNPACK_B R10, R10 ;  /* 0x0000000aff0a723e */ /* 0x004fe400020004ff */
[----:B------:R-:W-:-:S07]  /*66fc0*/  F2FP.F16.E5M2.UNPACK_B R11, R11 ;  /* 0x0000000bff0b723e */ /* 0x000fce00020004ff */
[C---:B------:R-:W-:Y:S08]  /*66fd0*/  HMMA.16816.F32 R24, R12.reuse, R10, R24 ;  /* 0x0000000a0c18723c */ /* 0x040ff00000001818 */
[----:B---3--:R-:W-:-:S15]  /*66fe0*/  HMMA.16816.F32 R16, R12, R8, R16 ;  /* 0x000000080c10723c */ /* 0x008fde0000001810 */
[----:B------:R-:W-:-:S04]  /*66ff0*/  NOP ;  /* 0x0000000000007918 */ /* 0x000fc80000000000 */
[----:B------:R-:W-:Y:S04]  /*67000*/  STL.64 [R1+0x4b0], R16 ;  /* 0x0004b01001007387 */ /* 0x000fe80000100a00 */
[----:B------:R0:W-:Y:S04]  /*67010*/  STL.64 [R1+0x4b8], R18 ;  /* 0x0004b81201007387 */ /* 0x0001e80000100a00 */
[----:B0-----:R-:W2:Y:S04]  /*67020*/  LDL.LU.64 R18, [R1+0x3500] ;  /* 0x0035000001127983 */ /* 0x001ea80000300a00 */
[----:B------:R-:W3:Y:S04]  /*67030*/  LDL.LU.64 R16, [R1+0x34f8] ;  /* 0x0034f80001107983 */ /* 0x000ee80000300a00 */
[----:B------:R-:W-:Y:S04]  /*67040*/  STL.64 [R1+0x8a0], R24 ;  /* 0x0008a01801007387 */ /* 0x000fe80000100a00 */
[----:B------:R0:W-:Y:S04]  /*67050*/  STL.64 [R1+0x8a8], R26 ;  /* 0x0008a81a01007387 */ /* 0x0001e80000100a00 */
[----:B0-----:R-:W4:Y:S04]  /*67060*/  LDL.LU.64 R26, [R1+0x34f0] ;  /* 0x0034f000011a7983 */ /* 0x001f280000300a00 */
[----:B------:R-:W2:Y:S04]  /*67070*/  LDL.LU.64 R24, [R1+0x34e8] ;  /* 0x0034e80001187983 */ /* 0x000ea80000300a00 */
[----:B------:R-:W-:Y:S04]  /*67080*/  STL.64 [R1+0x3280], R10 ;  /* 0x0032800a01007387 */ /* 0x000fe80000100a00 */
[----:B------:R0:W-:Y:S04]  /*67090*/  STL.64 [R1+0x3278], R8 ;  /* 0x0032780801007387 */ /* 0x0001e80000100a00 */
[----:B0-----:R-:W4:Y:S04]  /*670a0*/  LDL.LU R8, [R1+0x4a0] ;  /* 0x0004a00001087983 */ /* 0x001f280000300800 */
[----:B------:R-:W4:Y:S04]  /*670b0*/  LDL.LU R9, [R1+0x4a4] ;  /* 0x0004a40001097983 */ /* 0x000f280000300800 */
[----:B------:R-:W4:Y:S04]  /*670c0*/  LDL.LU R10, [R1+0x4a8] ;  /* 0x0004a800010a7983 */ /* 0x000f280000300800 */
[----:B------:R-:W4:Y:S01]  /*670d0*/  LDL.LU R11, [R1+0x4ac] ;  /* 0x0004ac00010b7983 */ /* 0x000f220000300800 */
[----:B------:R-:W-:-:S02]  /*670e0*/  IMAD R5, R5, 0x100, R4 ;  /* 0x0000010005057824 */ /* 0x000fc400078e0204 */
[----:B------:R-:W-:Y:S02]  /*670f0*/  IMAD R7, R7, 0x100, R29 ;  /* 0x0000010007077824 */ /* 0x000fe400078e021d */
[----:B------:R-:W-:Y:S01]  /*67100*/  IMAD R6, R6, 0x100, R0 ;  /* 0x0000010006067824 */ /* 0x000fe200078e0200 */
[----:B------:R-:W4:Y:S04]  /*67110*/  LDL.LU R29, [R1+0x34e0] ;  /* 0x0034e000011d7983 */ /* 0x000f280000300800 */
[----:B------:R-:W4:Y:S01]  /*67120*/  LDL.LU R0, [R1+0x34dc] ;  /* 0x0034dc0001007983 */ /* 0x000f220000300800 */
[----:B---3--:R-:W-:Y:S02]  /*67130*/  F2FP.F16.E5M2.UNPACK_B R16, R16 ;  /* 0x00000010ff10723e */ /* 0x008fe400020004ff */
[----:B------:R-:W-:Y:S01]  /*67140*/  F2FP.F16.E5M2.UNPACK_B R17, R17 ;  /* 0x00000011ff11723e */ /* 0x000fe200020004ff */
[----:B--2---:R-:W-:-:S06]  /*67150*/  IMAD R4, R25, 0x100, R24 ;  /* 0x0000010019047824 */ /* 0x004fcc00078e0218 */
[----:B----4-:R-:W-:Y:S01]  /*67160*/  HMMA.16816.F32 R8, R12, R16, R8 ;  /* 0x000000100c08723c */ /* 0x010fe20000001808 */
[----:B------:R-:W-:Y:S02]  /*67170*/  F2FP.F16.E5M2.UNPACK_B R12, R7 ;  /* 0x00000007ff0c723e */ /* 0x000fe400020004ff */
[----:B------:R-:W-:Y:S02]  /*67180*/  F2FP.F16.E5M2.UNPACK_B R13, R6 ;  /* 0x00000006ff0d723e */ /* 0x000fe400020004ff */
[----:B------:R-:W-:Y:S02]  /*67190*/  F2FP.F16.E5M2.UNPACK_B R14, R5 ;  /* 0x00000005ff0e723e */ /* 0x000fe400020004ff */
[----:B------:R-:W-:-:S07]  /*671a0*/  F2FP.F16.E5M2.UNPACK_B R15, R4 ;  /* 0x00000004ff0f723e */ /* 0x000fce00020004ff */
[----:B------:R-:W-:Y:S01]  /*671b0*/  HMMA.16816.F32 R4, R12, R26, R20 ;  /* 0x0000001a0c04723c */ /* 0x000fe20000001814 */
[----:B------:R-:W-:Y:S04]  /*671c0*/  STL [R1+0x324c], R16 ;  /* 0x00324c1001007387 */ /* 0x000fe80000100800 */
[----:B------:R-:W-:Y:S04]  /*671d0*/  STL [R1+0x3248], R17 ;  /* 0x0032481101007387 */ /* 0x000fe80000100800 */
[----:B------:R-:W-:Y:S04]  /*671e0*/  STL.64 [R1+0x4a0], R8 ;  /* 0x0004a00801007387 */ /* 0x000fe80000100a00 */
[----:B------:R-:W-:Y:S04]  /*671f0*/  STL.64 [R1+0x4a8], R10 ;  /* 0x0004a80a01007387 */ /* 0x000fe80000100a00 */
[----:B------:R-:W-:Y:S04]  /*67200*/  STL.64 [R1+0x32b8], R18 ;  /* 0x0032b81201007387 */ /* 0x000fe80000100a00 */
[----:B------:R-:W2:Y:S04]  /*67210*/  LDL.LU R20, [R1+0x730] ;  /* 0x0007300001147983 */ /* 0x000ea80000300800 */
[----:B------:R-:W-:Y:S04]  /*67220*/  STL.64 [R1+0x890], R4 ;  /* 0x0008900401007387 */ /* 0x000fe80000100a00 */
[----:B------:R-:W-:Y:S04]  /*67230*/  STL.64 [R1+0x898], R6 ;  /* 0x0008980601007387 */ /* 0x000fe80000100a00 */
[----:B------:R-:W2:Y:S04]  /*67240*/  LDL.LU R21, [R1+0x734] ;  /* 0x0007340001157983 */ /* 0x000ea80000300800 */
[----:B------:R-:W3:Y:S04]  /*67250*/  LDL.LU R22, [R1+0x738] ;  /* 0x0007380001167983 */ /* 0x000ee80000300800 */
[----:B------:R-:W3:Y:S04]  /*67260*/  LDL.LU R23, [R1+0x73c] ;  /* 0x00073c0001177983 */ /* 0x000ee80000300800 */
[----:B---3--:R0:W-:Y:S04]  /*67270*/  STL.64 [R1+0x32d8], R22 ;  /* 0x0032d81601007387 */ /* 0x0081e80000100a00 */
[----:B--2---:R1:W-:Y:S04]  /*67280*/  STL.64 [R1+0x32d0], R20 ;  /* 0x0032d01401007387 */ /* 0x0043e80000100a00 */
[----:B------:R-:W2:Y:S04]  /*67290*/  LDL.LU R24, [R1+0x750] ;  /* 0x0007500001187983 */ /* 0x000ea80000300800 */
[----:B------:R-:W2:Y:S04]  /*672a0*/  LDL.LU R25, [R1+0x754] ;  /* 0x0007540001197983 */ /* 0x000ea80000300800 */
[----:B------:R-:W3:Y:S04]  /*672b0*/  LDL.LU R26, [R1+0x758] ;  /* 0x00075800011a7983 */ /* 0x000ee80000300800 */
[----:B------:R-:W3:Y:S04]  /*672c0*/  LDL.LU R27, [R1+0x75c] ;  /* 0x00075c00011b7983 */ /* 0x000ee80000300800 */
[----:B---3--:R-:W-:Y:S04]  /*672d0*/  STL.64 [R1+0x32e8], R26 ;  /* 0x0032e81a01007387 */ /* 0x008fe80000100a00 */
[----:B--2---:R2:W-:Y:S04]  /*672e0*/  STL.64 [R1+0x32e0], R24 ;  /* 0x0032e01801007387 */ /* 0x0045e80000100a00 */
[----:B0-----:R-:W3:Y:S04]  /*672f0*/  LDL R22, [R1] ;  /* 0x0000000001167983 */ /* 0x001ee80000100800 */
[----:B------:R-:W3:Y:S04]  /*67300*/  LDL R23, [R1+0x4] ;  /* 0x0000040001177983 */ /* 0x000ee80000100800 */
[----:B-1----:R-:W4:Y:S01]  /*67310*/  LDL R20, [R1+0x8] ;  /* 0x0000080001147983 */ /* 0x002f220000100800 */
[----:B------:R-:W-:-:S03]  /*67320*/  IMAD.MOV.U32 R21, RZ, RZ, R0 ;  /* 0x000000ffff157224 */ /* 0x000fc600078e0000 */
[----:B------:R-:W2:Y:S04]  /*67330*/  LDL.LU R0, [R1+0x34d8] ;  /* 0x0034d80001007983 */ /* 0x000ea80000300800 */
[----:B---3--:R0:W-:Y:S04]  /*67340*/  STL.64 [R1+0x32f0], R22 ;  /* 0x0032f01601007387 */ /* 0x0081e80000100a00 */
[----:B----4-:R-:W-:Y:S04]  /*67350*/  STL.64 [R1+0x3308], R20 ;  /* 0x0033081401007387 */ /* 0x010fe80000100a00 */
[----:B--2---:R-:W2:Y:S04]  /*67360*/  LDL.LU R24, [R1+0x760] ;  /* 0x0007600001187983 */ /* 0x004ea80000300800 */
[----:B------:R-:W2:Y:S04]  /*67370*/  LDL.LU R25, [R1+0x764] ;  /* 0x0007640001197983 */ /* 0x000ea80000300800 */
[----:B------:R-:W3:Y:S04]  /*67380*/  LDL.LU R26, [R1+0x768] ;  /* 0x00076800011a7983 */ /* 0x000ee80000300800 */
[----:B------:R-:W3:Y:S04]  /*67390*/  LDL.LU R27, [R1+0x76c] ;  /* 0x00076c00011b7983 */ /* 0x000ee80000300800 */
[----:B0-----:R-:W4:Y:S01]  /*673a0*/  LDL R22, [R1+0x10] ;  /* 0x0000100001167983 */ /* 0x001f220000100800 */
[----:B------:R-:W-:-:S03]  /*673b0*/  IMAD.MOV.U32 R23, RZ, RZ, R0 ;  /* 0x000000ffff177224 */ /* 0x000fc600078e0000 */
[----:B------:R-:W2:Y:S04]  /*673c0*/  LDL.LU R0, [R1+0x34d4] ;  /* 0x0034d40001007983 */ /* 0x000ea80000300800 */
[----:B----4-:R-:W-:Y:S04]  /*673d0*/  STL.64 [R1+0x3320], R22 ;  /* 0x0033201601007387 */ /* 0x010fe80000100a00 */
[----:B---3--:R-:W-:Y:S04]  /*673e0*/  STL.64 [R1+0x3300], R26 ;  /* 0x0033001a01007387 */ /* 0x008fe80000100a00 */
[----:B--2---:R0:W-:Y:S04]  /*673f0*/  STL.64 [R1+0x32f8], R24 ;  /* 0x0032f81801007387 */ /* 0x0041e80000100a00 */
[----:B0-----:R-:W2:Y:S04]  /*67400*/  LDL.LU R24, [R1+0x770] ;  /* 0x0007700001187983 */ /* 0x001ea80000300800 */
[----:B------:R-:W2:Y:S04]  /*67410*/  LDL.LU R25, [R1+0x774] ;  /* 0x0007740001197983 */ /* 0x000ea80000300800 */
[----:B------:R-:W3:Y:S04]  /*67420*/  LDL.LU R26, [R1+0x778] ;  /* 0x00077800011a7983 */ /* 0x000ee80000300800 */
[----:B------:R-:W3:Y:S04]  /*67430*/  LDL.LU R27, [R1+0x77c] ;  /* 0x00077c00011b7983 */ /* 0x000ee80000300800 */
[----:B------:R-:W4:Y:S01]  /*67440*/  LDL R20, [R1+0x18] ;  /* 0x0000180001147983 */ /* 0x000f220000100800 */
        /* <DEDUP_REMOVED lines=31> */
[----:B------:R-:W2:Y:S01]  /*67640*/  LDL R20, [R1+0x38] ;  /* 0x0000380001147983 */ /* 0x000ea20000100800 */
[----:B------:R-:W-:-:S03]  /*67650*/  IMAD.MOV.U32 R21, RZ, RZ, R0 ;  /* 0x000000ffff157224 */ /* 0x000fc600078e0000 */
[----:B------:R-:W3:Y:S04]  /*67660*/  LDL.LU R0, [R1+0x34c4] ;  /* 0x0034c40001007983 */ /* 0x000ee80000300800 */
        /* <DEDUP_REMOVED lines=119> */
[----:B------:R-:W3:Y:S01]  /*67de0*/  LDL.LU R27, [R1+0x87c] ;  /* 0x00087c00011b7983 */ /* 0x000ee20000300800 */
[----:B------:R-:W-:-:S03]  /*67df0*/  IMAD.MOV.U32 R23, RZ, RZ, R0 ;  /* 0x000000ffff177224 */ /* 0x000fc600078e0000 */
        /* <DEDUP_REMOVED lines=8> */
[----:B------:R-:W2:Y:S04]  /*67e80*/  LDL.LU R18, [R1+0x748] ;  /* 0x0007480001127983 */ /* 0x000ea80000300800 */
[----:B------:R-:W2:Y:S04]  /*67e90*/  LDL.LU R19, [R1+0x74c] ;  /* 0x00074c0001137983 */ /* 0x000ea80000300800 */
[----:B------:R-:W3:Y:S04]  /*67ea0*/  LDL.LU R8, [R1+0x710] ;  /* 0x0007100001087983 */ /* 0x000ee80000300800 */
[----:B------:R-:W3:Y:S04]  /*67eb0*/  LDL.LU R9, [R1+0x714] ;  /* 0x0007140001097983 */ /* 0x000ee80000300800 */
[----:B------:R-:W3:Y:S04]  /*67ec0*/  LDL.LU R10, [R1+0x718] ;  /* 0x00071800010a7983 */ /* 0x000ee80000300800 */
[----:B------:R-:W3:Y:S04]  /*67ed0*/  LDL.LU R11, [R1+0x71c] ;  /* 0x00071c00010b7983 */ /* 0x000ee80000300800 */
[----:B------:R-:W2:Y:S04]  /*67ee0*/  LDL.LU R4, [R1+0x700] ;  /* 0x0007000001047983 */ /* 0x000ea80000300800 */
[----:B------:R-:W2:Y:S04]  /*67ef0*/  LDL.LU R5, [R1+0x704] ;  /* 0x0007040001057983 */ /* 0x000ea80000300800 */
[----:B------:R-:W2:Y:S04]  /*67f00*/  LDL.LU R6, [R1+0x708] ;  /* 0x0007080001067983 */ /* 0x000ea80000300800 */
[----:B------:R-:W2:Y:S01]  /*67f10*/  LDL.LU R7, [R1+0x70c] ;  /* 0x00070c0001077983 */ /* 0x000ea20000300800 */
[----:B----4-:R-:W-:Y:S03]  /*67f20*/  HMMA.16816.F32 R20, R12, R22, R24 ;  /* 0x000000160c14723c */ /* 0x010fe60000001818 */
[----:B------:R-:W4:Y:S04]  /*67f30*/  LDL.LU.64 R26, [R1+0x3498] ;  /* 0x00349800011a7983 */ /* 0x000f280000300a00 */
[----:B------:R-:W4:-:S12]  /*67f40*/  LDL.LU.64 R24, [R1+0x3490] ;  /* 0x0034900001187983 */ /* 0x000f180000300a00 */
        /* <DEDUP_REMOVED lines=111> */
[----:B------:R-:W2:Y:S01]  /*68640*/  LDL.LU.64 R20, [R1+0x32d0] ;  /* 0x0032d00001147983 */ /* 0x000ea20000300a00 */
[----:B----4-:R-:W-:-:S15]  /*68650*/  HMMA.16816.F32 R24, R12, R28, R24 ;  /* 0x0000001c0c18723c */ /* 0x010fde0000001818 */
[----:B------:R-:W-:-:S04]  /*68660*/  NOP ;  /* 0x0000000000007918 */ /* 0x000fc80000000000 */
[----:B------:R-:W-:Y:S04]  /*68670*/  STL.64 [R1+0x750], R24 ;  /* 0x0007501801007387 */ /* 0x000fe80000100a00 */
[----:B------:R0:W-:Y:S04]  /*68680*/  STL.64 [R1+0x758], R26 ;  /* 0x0007581a01007387 */ /* 0x0001e80000100a00 */
[----:B0-----:R-:W2:Y:S04]  /*68690*/  LDL.LU.64 R26, [R1+0x32c8] ;  /* 0x0032c800011a7983 */ /* 0x001ea80000300a00 */
[----:B------:R-:W4:Y:S04]  /*686a0*/  LDL.LU.64 R24, [R1+0x32c0] ;  /* 0x0032c00001187983 */ /* 0x000f280000300a00 */
[----:B------:R-:W-:Y:S04]  /*686b0*/  STL [R1+0x3234], R28 ;  /* 0x0032341c01007387 */ /* 0x000fe80000100800 */
[----:B------:R-:W-:Y:S01]  /*686c0*/  STL [R1+0x3230], R29 ;  /* 0x0032301d01007387 */ /* 0x000fe20000100800 */
[C---:B--2---:R-:W-:Y:S08]  /*686d0*/  HMMA.16816.F32 R16, R12.reuse, R26, R16 ;  /* 0x0000001a0c10723c */ /* 0x044ff00000001810 */
[C---:B----4-:R-:W-:Y:S11]  /*686e0*/  HMMA.16816.F32 R20, R12.reuse, R24, R20 ;  /* 0x000000180c14723c */ /* 0x050ff60000001814 */
[----:B------:R-:W-:Y:S04]  /*686f0*/  STL.64 [R1+0x740], R16 ;  /* 0x0007401001007387 */ /* 0x000fe80000100a00 */
[----:B------:R0:W-:Y:S04]  /*68700*/  STL.64 [R1+0x748], R18 ;  /* 0x0007481201007387 */ /* 0x0001e80000100a00 */
[----:B0-----:R-:W2:Y:S04]  /*68710*/  LDL.LU.64 R18, [R1+0x32b8] ;  /* 0x0032b80001127983 */ /* 0x001ea80000300a00 */
[----:B------:R-:W-:Y:S04]  /*68720*/  STL.64 [R1+0x730], R20 ;  /* 0x0007301401007387 */ /* 0x000fe80000100a00 */
[----:B------:R0:W-:Y:S04]  /*68730*/  STL.64 [R1+0x738], R22 ;  /* 0x0007381601007387 */ /* 0x0001e80000100a00 */
[----:B0-----:R-:W4:Y:S04]  /*68740*/  LDL.LU.64 R22, [R1+0x32b0] ;  /* 0x0032b00001167983 */ /* 0x001f280000300a00 */
[----:B------:R-:W3:Y:S04]  /*68750*/  LDL.LU.64 R20, [R1+0x32a8] ;  /* 0x0032a80001147983 */ /* 0x000ee80000300a00 */
[----:B------:R-:W-:Y:S04]  /*68760*/  STL.64 [R1+0x30d0], R26 ;  /* 0x0030d01a01007387 */ /* 0x000fe80000100a00 */
[----:B------:R0:W-:Y:S04]  /*68770*/  STL.64 [R1+0x30c8], R24 ;  /* 0x0030c81801007387 */ /* 0x0001e80000100a00 */
[----:B0-----:R-:W4:Y:S04]  /*68780*/  LDL.LU R24, [R1+0x720] ;  /* 0x0007200001187983 */ /* 0x001f280000300800 */
[----:B------:R-:W4:Y:S04]  /*68790*/  LDL.LU R25, [R1+0x724] ;  /* 0x0007240001197983 */ /* 0x000f280000300800 */
[----:B------:R-:W4:Y:S04]  /*687a0*/  LDL.LU R26, [R1+0x728] ;  /* 0x00072800011a7983 */ /* 0x000f280000300800 */
[----:B------:R-:W4:Y:S01]  /*687b0*/  LDL.LU R27, [R1+0x72c] ;  /* 0x00072c00011b7983 */ /* 0x000f220000300800 */
[C---:B---3--:R-:W-:Y:S08]  /*687c0*/  HMMA.16816.F32 R8, R12.reuse, R20, R8 ;  /* 0x000000140c08723c */ /* 0x048ff00000001808 */
[----:B----4-:R-:W-:Y:S01]  /*687d0*/  HMMA.16816.F32 R24, R12, R22, R24 ;  /* 0x000000160c18723c */ /* 0x010fe20000001818 */
[----:B------:R-:W-:-:S15]  /*687e0*/  STL.64 [R1+0x30b0], R22 ;  /* 0x0030b01601007387 */ /* 0x000fde0000100a00 */
[----:B------:R-:W-:-:S03]  /*687f0*/  NOP ;  /* 0x0000000000007918 */ /* 0x000fc60000000000 */
[----:B------:R0:W-:Y:S04]  /*68800*/  STL.64 [R1+0x720], R24 ;  /* 0x0007201801007387 */ /* 0x0001e80000100a00 */
[----:B------:R-:W-:Y:S04]  /*68810*/  STL.64 [R1+0x728], R26 ;  /* 0x0007281a01007387 */ /* 0x000fe80000100a00 */
[----:B------:R1:W-:Y:S04]  /*68820*/  STL.64 [R1+0x30a8], R20 ;  /* 0x0030a81401007387 */ /* 0x0003e80000100a00 */
[----:B------:R3:W-:Y:S04]  /*68830*/  STL.64 [R1+0x710], R8 ;  /* 0x0007100801007387 */ /* 0x0007e80000100a00 */
[----:B------:R4:W-:Y:S04]  /*68840*/  STL.64 [R1+0x718], R10 ;  /* 0x0007180a01007387 */ /* 0x0009e80000100a00 */
[----:B0-----:R-:W3:Y:S01]  /*68850*/  LDL.LU.64 R24, [R1+0x88] ;  /* 0x0000880001187983 */ /* 0x001ee20000300a00 */
[----:B--2---:R-:W-:Y:S03]  /*68860*/  HMMA.16816.F32 R4, R12, R18, R4 ;  /* 0x000000120c04723c */ /* 0x004fe60000001804 */
[----:B---3--:R-:W-:-:S15]  /*68870*/  STL [R1+0x3254], R24 ;  /* 0x0032541801007387 */ /* 0x008fde0000100800 */
[----:B------:R-:W-:Y:S01]  /*68880*/  NOP ;  /* 0x0000000000007918 */ /* 0x000fe20000000000 */
[----:B------:R-:W-:Y:S04]  /*68890*/  STL.64 [R1+0x700], R4 ;  /* 0x0007000401007387 */ /* 0x000fe80000100a00 */
[----:B------:R-:W-:Y:S04]  /*688a0*/  STL.64 [R1+0x708], R6 ;  /* 0x0007080601007387 */ /* 0x000fe80000100a00 */
[----:B------:R-:W-:Y:S04]  /*688b0*/  STL [R1+0x3250], R25 ;  /* 0x0032501901007387 */ /* 0x000fe80000100800 */
[----:B-1----:R-:W2:Y:S04]  /*688c0*/  LDL.LU R20, [R1+0x670] ;  /* 0x0006700001147983 */ /* 0x002ea80000300800 */
[----:B------:R-:W2:Y:S04]  /*688d0*/  LDL.LU R21, [R1+0x674] ;  /* 0x0006740001157983 */ /* 0x000ea80000300800 */
[----:B------:R-:W3:Y:S04]  /*688e0*/  LDL.LU R22, [R1+0x678] ;  /* 0x0006780001167983 */ /* 0x000ee80000300800 */
[----:B------:R-:W3:Y:S04]  /*688f0*/  LDL.LU R23, [R1+0x67c] ;  /* 0x00067c0001177983 */ /* 0x000ee80000300800 */
[----:B------:R-:W2:Y:S04]  /*68900*/  LDL.LU R8, [R1+0x6d0] ;  /* 0x0006d00001087983 */ /* 0x000ea80000300800 */
[----:B------:R-:W2:Y:S04]  /*68910*/  LDL.LU R9, [R1+0x6d4] ;  /* 0x0006d40001097983 */ /* 0x000ea80000300800 */
[----:B----4-:R-:W4:Y:S04]  /*68920*/  LDL.LU R10, [R1+0x6d8] ;  /* 0x0006d800010a7983 */ /* 0x010f280000300800 */
[----:B------:R-:W4:Y:S04]  /*68930*/  LDL.LU R11, [R1+0x6dc] ;  /* 0x0006dc00010b7983 */ /* 0x000f280000300800 */
        /* <DEDUP_REMOVED lines=17> */
[----:B---3--:R-:W-:Y:S04]  /*68a50*/  STL.64 [R1+0x3228], R22 ;  /* 0x0032281601007387 */ /* 0x008fe80000100a00 */
[----:B------:R0:W-:Y:S04]  /*68a60*/  STL.64 [R1+0x3220], R20 ;  /* 0x0032201401007387 */ /* 0x0001e80000100a00 */
[----:B0-----:R-:W3:Y:S04]  /*68a70*/  LDL.LU R20, [R1+0x6a0] ;  /* 0x0006a00001147983 */ /* 0x001ee80000300800 */
[----:B------:R-:W3:Y:S04]  /*68a80*/  LDL.LU R21, [R1+0x6a4] ;  /* 0x0006a40001157983 */ /* 0x000ee80000300800 */
[----:B------:R-:W2:Y:S04]  /*68a90*/  LDL.LU R22, [R1+0x6a8] ;  /* 0x0006a80001167983 */ /* 0x000ea80000300800 */
[----:B------:R-:W2:Y:S04]  /*68aa0*/  LDL.LU R23, [R1+0x6ac] ;  /* 0x0006ac0001177983 */ /* 0x000ea80000300800 */
[----:B--2---:R-:W-:Y:S04]  /*68ab0*/  STL.64 [R1+0x3240], R22 ;  /* 0x0032401601007387 */ /* 0x004fe80000100a00 */
[----:B---3--:R0:W-:Y:S04]  /*68ac0*/  STL.64 [R1+0x3238], R20 ;  /* 0x0032381401007387 */ /* 0x0081e80000100a00 */
[----:B0-----:R-:W2:Y:S04]  /*68ad0*/  LDL.LU R20, [R1+0x490] ;  /* 0x0004900001147983 */ /* 0x001ea80000300800 */
[----:B------:R-:W2:Y:S04]  /*68ae0*/  LDL.LU R21, [R1+0x494] ;  /* 0x0004940001157983 */ /* 0x000ea80000300800 */
[----:B------:R-:W3:Y:S04]  /*68af0*/  LDL.LU R22, [R1+0x498] ;  /* 0x0004980001167983 */ /* 0x000ee80000300800 */
[----:B------:R-:W3:Y:S01]  /*68b00*/  LDL.LU R23, [R1+0x49c] ;  /* 0x00049c0001177983 */ /* 0x000ee20000300800 */
[C---:B----4-:R-:W-:Y:S03]  /*68b10*/  HMMA.16816.F32 R4, R12.reuse, R2, R4 ;  /* 0x000000020c04723c */ /* 0x050fe60000001804 */
        /* <DEDUP_REMOVED lines=12> */
[----:B------:R-:W3:Y:S04]  /*68be0*/  LDL.LU.64 R26, [R1+0x80] ;  /* 0x00008000011a7983 */ /* 0x000ee80000300a00 */
[----:B------:R0:W-:Y:S04]  /*68bf0*/  STL [R1+0x3094], R18 ;  /* 0x0030941201007387 */ /* 0x0001e80000100800 */
[----:B------:R1:W-:Y:S04]  /*68c00*/  STL [R1+0x3090], R19 ;  /* 0x0030901301007387 */ /* 0x0003e80000100800 */
[----:B0-----:R-:W4:Y:S04]  /*68c10*/  LDL R18, [R1+0x90] ;  /* 0x0000900001127983 */ /* 0x001f280000100800 */
[----:B-1----:R-:W4:Y:S04]  /*68c20*/  LDL R19, [R1+0x94] ;  /* 0x0000940001137983 */ /* 0x002f280000100800 */
        /* <DEDUP_REMOVED lines=28> */
[----:B------:R0:W-:Y:S04]  /*68df0*/  STL [R1+0x306c], R9 ;  /* 0x00306c0901007387 */ /* 0x0001e80000100800 */
[----:B0-----:R-:W3:Y:S01]  /*68e00*/  LDL.LU R9, [R1+0x2304] ;  /* 0x0023040001097983 */ /* 0x001ee20000300800 */
[----:B------:R-:W-:-:S02]  /*68e10*/  IMAD R28, R28, 0x100, R24 ;  /* 0x000001001c1c7824 */ /* 0x000fc400078e0218 */
[----:B------:R-:W-:Y:S02]  /*68e20*/  IMAD R29, R29, 0x100, R25 ;  /* 0x000001001d1d7824 */ /* 0x000fe400078e0219 */
[----:B------:R-:W-:Y:S01]  /*68e30*/  IMAD R0, R0, 0x100, R17 ;  /* 0x0000010000007824 */ /* 0x000fe200078e0211 */
[----:B--2---:R-:W-:Y:S01]  /*68e40*/  HMMA.16816.F32 R20, R12, R10, R20 ;  /* 0x0000000a0c14723c */ /* 0x004fe20000001814 */
[----:B---3--:R-:W-:-:S15]  /*68e50*/  IMAD R9, R9, 0x100, R16 ;  /* 0x0000010009097824 */ /* 0x008fde00078e0210 */
[----:B------:R-:W-:-:S03]  /*68e60*/  NOP ;  /* 0x0000000000007918 */ /* 0x000fc60000000000 */
[----:B------:R-:W-:Y:S04]  /*68e70*/  STL.64 [R1+0x6b0], R20 ;  /* 0x0006b01401007387 */ /* 0x000fe80000100a00 */
[----:B------:R0:W-:Y:S04]  /*68e80*/  STL.64 [R1+0x6b8], R22 ;  /* 0x0006b81601007387 */ /* 0x0001e80000100a00 */
[----:B0-----:R-:W2:Y:S04]  /*68e90*/  LDL.LU.64 R22, [R1+0x3260] ;  /* 0x0032600001167983 */ /* 0x001ea80000300a00 */
[----:B------:R-:W2:Y:S04]  /*68ea0*/  LDL.LU.64 R20, [R1+0x3258] ;  /* 0x0032580001147983 */ /* 0x000ea80000300a00 */
[----:B------:R-:W3:Y:S04]  /*68eb0*/  LDL.LU R24, [R1+0x3254] ;  /* 0x0032540001187983 */ /* 0x000ee80000300800 */
[----:B------:R-:W3:Y:S04]  /*68ec0*/  LDL.LU R25, [R1+0x3250] ;  /* 0x0032500001197983 */ /* 0x000ee80000300800 */
[----:B------:R-:W2:Y:S04]  /*68ed0*/  LDL.LU R16, [R1+0x324c] ;  /* 0x00324c0001107983 */ /* 0x000ea80000300800 */
[----:B------:R-:W2:Y:S02]  /*68ee0*/  LDL.LU R17, [R1+0x3248] ;  /* 0x0032480001117983 */ /* 0x000ea40000300800 */
[----:B--2---:R-:W-:Y:S02]  /*68ef0*/  HMMA.16816.F32 R12, R12, R16, R20 ;  /* 0x000000100c0c723c */ /* 0x004fe40000001814 */
[----:B------:R-:W2:Y:S04]  /*68f00*/  LDL.LU.64 R22, [R1+0x3240] ;  /* 0x0032400001167983 */ /* 0x000ea80000300a00 */
[----:B------:R-:W2:Y:S04]  /*68f10*/  LDL.LU.64 R20, [R1+0x3238] ;  /* 0x0032380001147983 */ /* 0x000ea80000300a00 */
[----:B------:R-:W-:Y:S04]  /*68f20*/  STL [R1+0x303c], R16 ;  /* 0x00303c1001007387 */ /* 0x000fe80000100800 */
[----:B------:R0:W-:Y:S05]  /*68f30*/  STL [R1+0x3038], R17 ;  /* 0x0030381101007387 */ /* 0x0001ea0000100800 */
[----:B------:R1:W-:Y:S04]  /*68f40*/  STL.64 [R1+0x490], R12 ;  /* 0x0004900c01007387 */ /* 0x0003e80000100a00 */
[----:B------:R3:W-:Y:S04]  /*68f50*/  STL.64 [R1+0x498], R14 ;  /* 0x0004980e01007387 */ /* 0x0007e80000100a00 */
[----:B0-----:R-:W2:Y:S01]  /*68f60*/  LDL.LU.64 R16, [R1+0x98] ;  /* 0x0000980001107983 */ /* 0x001ea20000300a00 */
[----:B-1----:R-:W-:-:S02]  /*68f70*/  F2FP.F16.E5M2.UNPACK_B R12, R28 ;  /* 0x0000001cff0c723e */ /* 0x002fc400020004ff */
[----:B------:R-:W-:Y:S02]  /*68f80*/  F2FP.F16.E5M2.UNPACK_B R13, R29 ;  /* 0x0000001dff0d723e */ /* 0x000fe400020004ff */
[----:B---3--:R-:W-:Y:S02]  /*68f90*/  F2FP.F16.E5M2.UNPACK_B R14, R9 ;  /* 0x00000009ff0e723e */ /* 0x008fe400020004ff */
[----:B------:R-:W-:Y:S01]  /*68fa0*/  F2FP.F16.E5M2.UNPACK_B R15, R0 ;  /* 0x00000000ff0f723e */ /* 0x000fe200020004ff */
[----:B------:R-:W3:Y:S04]  /*68fb0*/  LDL.LU R28, [R1+0x3234] ;  /* 0x00323400011c7983 */ /* 0x000ee80000300800 */
[----:B------:R-:W3:Y:S02]  /*68fc0*/  LDL.LU R29, [R1+0x3230] ;  /* 0x00323000011d7983 */ /* 0x000ee40000300800 */
[----:B--2---:R-:W-:Y:S01]  /*68fd0*/  HMMA.16816.F32 R20, R12, R16, R20 ;  /* 0x000000100c14723c */ /* 0x004fe20000001814 */
[----:B------:R-:W-:-:S15]  /*68fe0*/  IMAD.MOV.U32 R9, RZ, RZ, R16 ;  /* 0x000000ffff097224 */ /* 0x000fde00078e0010 */
[----:B------:R-:W-:-:S03]  /*68ff0*/  NOP ;  /* 0x0000000000007918 */ /* 0x000fc60000000000 */
[----:B------:R-:W-:Y:S04]  /*69000*/  STL.64 [R1+0x6a0], R20 ;  /* 0x0006a01401007387 */ /* 0x000fe80000100a00 */
[----:B------:R0:W-:Y:S04]  /*69010*/  STL.64 [R1+0x6a8], R22 ;  /* 0x0006a81601007387 */ /* 0x0001e80000100a00 */
[----:B0-----:R-:W2:Y:S04]  /*69020*/  LDL.LU.64 R22, [R1+0x3228] ;  /* 0x0032280001167983 */ /* 0x001ea80000300a00 */
[----:B------:R-:W2:Y:S04]  /*69030*/  LDL.LU.64 R20, [R1+0x3220] ;  /* 0x0032200001147983 */ /* 0x000ea80000300a00 */
[----:B------:R-:W-:Y:S04]  /*69040*/  STL.64 [R1+0x3088], R10 ;  /* 0x0030880a01007387 */ /* 0x000fe80000100a00 */
[----:B------:R0:W-:Y:S04]  /*69050*/  STL.64 [R1+0x3080], R8 ;  /* 0x0030800801007387 */ /* 0x0001e80000100a00 */
[----:B0-----:R-:W4:Y:S04]  /*69060*/  LDL.LU R8, [R1+0x690] ;  /* 0x0006900001087983 */ /* 0x001f280000300800 */
[----:B------:R-:W4:Y:S04]  /*69070*/  LDL.LU R9, [R1+0x694] ;  /* 0x0006940001097983 */ /* 0x000f280000300800 */
[----:B------:R-:W4:Y:S04]  /*69080*/  LDL.LU R10, [R1+0x698] ;  /* 0x00069800010a7983 */ /* 0x000f280000300800 */
[----:B------:R-:W4:Y:S01]  /*69090*/  LDL.LU R11, [R1+0x69c] ;  /* 0x00069c00010b7983 */ /* 0x000f220000300800 */
[C---:B------:R-:W-:Y:S08]  /*690a0*/  HMMA.16816.F32 R4, R12.reuse, R24, R4 ;  /* 0x000000180c04723c */ /* 0x040ff00000001804 */
[----:B----4-:R-:W-:-:S15]  /*690b0*/  HMMA.16816.F32 R8, R12, R18, R8 ;  /* 0x000000120c08723c */ /* 0x010fde0000001808 */
[----:B------:R-:W-:-:S04]  /*690c0*/  NOP ;  /* 0x0000000000007918 */ /* 0x000fc80000000000 */
[----:B------:R-:W-:Y:S04]  /*690d0*/  STL.64 [R1+0x690], R8 ;  /* 0x0006900801007387 */ /* 0x000fe80000100a00 */
[----:B------:R-:W-:Y:S04]  /*690e0*/  STL.64 [R1+0x698], R10 ;  /* 0x0006980a01007387 */ /* 0x000fe80000100a00 */
[----:B------:R-:W-:Y:S04]  /*690f0*/  STL.64 [R1+0x680], R4 ;  /* 0x0006800401007387 */ /* 0x000fe80000100a00 */
[----:B------:R2:W-:Y:S02]  /*69100*/  STL.64 [R1+0x688], R6 ;  /* 0x0006880601007387 */ /* 0x0005e40000100a00 */
[----:B--2---:R-:W-:-:S15]  /*69110*/  HMMA.16816.F32 R4, R12, R26, R20 ;  /* 0x0000001a0c04723c */ /* 0x004fde0000001814 */
[----:B------:R-:W-:-:S04]  /*69120*/  NOP ;  /* 0x0000000000007918 */ /* 0x000fc80000000000 */
[----:B------:R0:W-:Y:S04]  /*69130*/  STL.64 [R1+0x670], R4 ;  /* 0x0006700401007387 */ /* 0x0001e80000100a00 */
[----:B------:R1:W-:Y:S04]  /*69140*/  STL.64 [R1+0x678], R6 ;  /* 0x0006780601007387 */ /* 0x0003e80000100a00 */
[----:B0-----:R-:W2:Y:S04]  /*69150*/  LDL.LU R4, [R1+0x560] ;  /* 0x0005600001047983 */ /* 0x001ea80000300800 */
[----:B------:R-:W2:Y:S04]  /*69160*/  LDL.LU R5, [R1+0x564] ;  /* 0x0005640001057983 */ /* 0x000ea80000300800 */
[----:B-1----:R-:W4:Y:S04]  /*69170*/  LDL.LU R6, [R1+0x568] ;  /* 0x0005680001067983 */ /* 0x002f280000300800 */
[----:B------:R-:W4:Y:S01]  /*69180*/  LDL.LU R7, [R1+0x56c] ;  /* 0x00056c0001077983 */ /* 0x000f220000300800 */
[----:B------:R-:W-:-:S02]  /*69190*/  IMAD.MOV.U32 R0, RZ, RZ, R17 ;  /* 0x000000ffff007224 */ /* 0x000fc400078e0011 */
[----:B------:R-:W-:Y:S02]  /*691a0*/  IMAD.MOV.U32 R17, RZ, RZ, R24 ;  /* 0x000000ffff117224 */ /* 0x000fe400078e0018 */
[----:B------:R-:W-:Y:S02]  /*691b0*/  IMAD.MOV.U32 R16, RZ, RZ, R25 ;  /* 0x000000ffff107224 */ /* 0x000fe400078e0019 */
[----:B------:R-:W-:Y:S02]  /*691c0*/  IMAD.MOV.U32 R18, RZ, RZ, R26 ;  /* 0x000000ffff127224 */ /* 0x000fe400078e001a */
[----:B------:R-:W-:Y:S01]  /*691d0*/  IMAD.MOV.U32 R19, RZ, RZ, R27 ;  /* 0x000000ffff137224 */ /* 0x000fe200078e001b */
[----:B----4-:R-:W-:Y:S04]  /*691e0*/  STL.64 [R1+0x30e0], R6 ;  /* 0x0030e00601007387 */ /* 0x010fe80000100a00 */
[----:B--2---:R-:W-:Y:S04]  /*691f0*/  STL.64 [R1+0x30d8], R4 ;  /* 0x0030d80401007387 */ /* 0x004fe80000100a00 */
[----:B------:R-:W2:Y:S04]  /*69200*/  LDL R10, [R1] ;  /* 0x00000000010a7983 */ /* 0x000ea80000100800 */
[----:B------:R-:W2:Y:S04]  /*69210*/  LDL R11, [R1+0x4] ;  /* 0x00000400010b7983 */ /* 0x000ea80000100800 */
[----:B------:R-:W4:Y:S04]  /*69220*/  LDL.LU R24, [R1+0x570] ;  /* 0x0005700001187983 */ /* 0x000f280000300800 */
[----:B------:R-:W4:Y:S04]  /*69230*/  LDL.LU R25, [R1+0x574] ;  /* 0x0005740001197983 */ /* 0x000f280000300800 */
[----:B------:R-:W2:Y:S04]  /*69240*/  LDL.LU R26, [R1+0x578] ;  /* 0x00057800011a7983 */ /* 0x000ea80000300800 */
[----:B------:R-:W2:Y:S04]  /*69250*/  LDL.LU R27, [R1+0x57c] ;  /* 0x00057c00011b7983 */ /* 0x000ea80000300800 */
[----:B--2---:R0:W-:Y:S04]  /*69260*/  STL.64 [R1+0x30f0], R26 ;  /* 0x0030f01a01007387 */ /* 0x0041e80000100a00 */
[----:B----4-:R-:W-:Y:S04]  /*69270*/  STL.64 [R1+0x30e8], R24 ;  /* 0x0030e81801007387 */ /* 0x010fe80000100a00 */
[----:B------:R-:W2:Y:S04]  /*69280*/  LDL R8, [R1+0x8] ;  /* 0x0000080001087983 */ /* 0x000ea80000100800 */
[----:B------:R-:W2:Y:S04]  /*69290*/  LDL R9, [R1+0xc] ;  /* 0x00000c0001097983 */ /* 0x000ea80000100800 */
[----:B------:R-:W-:Y:S04]  /*692a0*/  STL.64 [R1+0x3100], R10 ;  /* 0x0031000a01007387 */ /* 0x000fe80000100a00 */
[----:B--2---:R1:W-:Y:S04]  /*692b0*/  STL.64 [R1+0x30f8], R8 ;  /* 0x0030f80801007387 */ /* 0x0043e80000100a00 */
[----:B0-----:R-:W2:Y:S04]  /*692c0*/  LDL R26, [R1+0x10] ;  /* 0x00001000011a7983 */ /* 0x001ea80000100800 */
[----:B------:R-:W2:Y:S04]  /*692d0*/  LDL R27, [R1+0x14] ;  /* 0x00001400011b7983 */ /* 0x000ea80000100800 */
[----:B--2---:R-:W-:Y:S04]  /*692e0*/  STL.64 [R1+0x3108], R26 ;  /* 0x0031081a01007387 */ /* 0x004fe80000100a00 */
[----:B-1----:R-:W2:Y:S04]  /*692f0*/  LDL.LU R8, [R1+0x590] ;  /* 0x0005900001087983 */ /* 0x002ea80000300800 */
[----:B------:R-:W2:Y:S04]  /*69300*/  LDL.LU R9, [R1+0x594] ;  /* 0x0005940001097983 */ /* 0x000ea80000300800 */
[----:B------:R-:W4:Y:S04]  /*69310*/  LDL.LU R10, [R1+0x598] ;  /* 0x00059800010a7983 */ /* 0x000f280000300800 */
[----:B------:R-:W4:Y:S04]  /*69320*/  LDL.LU R11, [R1+0x59c] ;  /* 0x00059c00010b7983 */ /* 0x000f280000300800 */
[----:B----4-:R-:W-:Y:S04]  /*69330*/  STL.64 [R1+0x3118], R10 ;  /* 0x0031180a01007387 */ /* 0x010fe80000100a00 */
[----:B--2---:R0:W-:Y:S04]  /*69340*/  STL.64 [R1+0x3110], R8 ;  /* 0x0031100801007387 */ /* 0x0041e80000100a00 */
[----:B------:R-:W2:Y:S04]  /*69350*/  LDL R24, [R1+0x18] ;  /* 0x0000180001187983 */ /* 0x000ea80000100800 */
[----:B------:R-:W2:Y:S04]  /*69360*/  LDL R25, [R1+0x1c] ;  /* 0x00001c0001197983 */ /* 0x000ea80000100800 */
[----:B--2---:R-:W-:Y:S04]  /*69370*/  STL.64 [R1+0x3120], R24 ;  /* 0x0031201801007387 */ /* 0x004fe80000100a00 */
[----:B0-----:R-:W2:Y:S04]  /*69380*/  LDL.LU R8, [R1+0x5a0] ;  /* 0x0005a00001087983 */ /* 0x001ea80000300800 */
[----:B------:R-:W2:Y:S04]  /*69390*/  LDL.LU R9, [R1+0x5a4] ;  /* 0x0005a40001097983 */ /* 0x000ea80000300800 */
[----:B------:R-:W4:Y:S04]  /*693a0*/  LDL.LU R10, [R1+0x5a8] ;  /* 0x0005a800010a7983 */ /* 0x000f280000300800 */
[----:B------:R-:W4:Y:S04]  /*693b0*/  LDL.LU R11, [R1+0x5ac] ;  /* 0x0005ac00010b7983 */ /* 0x000f280000300800 */
[----:B----4-:R-:W-:Y:S04]  /*693c0*/  STL.64 [R1+0x3130], R10 ;  /* 0x0031300a01007387 */ /* 0x010fe80000100a00 */
[----:B--2---:R0:W-:Y:S04]  /*693d0*/  STL.64 [R1+0x3128], R8 ;  /* 0x0031280801007387 */ /* 0x0041e80000100a00 */
[----:B------:R-:W2:Y:S04]  /*693e0*/  LDL R26, [R1+0x20] ;  /* 0x00002000011a7983 */ /* 0x000ea80000100800 */
[----:B------:R-:W2:Y:S04]  /*693f0*/  LDL R27, [R1+0x24] ;  /* 0x00002400011b7983 */ /* 0x000ea80000100800 */
[----:B--2---:R1:W-:Y:S04]  /*69400*/  STL.64 [R1+0x3138], R26 ;  /* 0x0031381a01007387 */ /* 0x0043e80000100a00 */
        /* <DEDUP_REMOVED lines=56> */
[----:B--2---:R0:W-:Y:S04]  /*69790*/  STL.64 [R1+0x31e8], R26 ;  /* 0x0031e81a01007387 */ /* 0x0041e80000100a00 */
[----:B0-----:R-:W2:Y:S04]  /*697a0*/  LDL R26, [R1+0x68] ;  /* 0x00006800011a7983 */ /* 0x001ea80000100800 */
[----:B------:R-:W2:Y:S04]  /*697b0*/  LDL R27, [R1+0x6c] ;  /* 0x00006c00011b7983 */ /* 0x000ea80000100800 */
[----:B---3--:R-:W-:Y:S04]  /*697c0*/  STL.64 [R1+0x31e0], R24 ;  /* 0x0031e01801007387 */ /* 0x008fe80000100a00 */
[----:B--2---:R-:W-:Y:S04]  /*697d0*/  STL.64 [R1+0x3200], R26 ;  /* 0x0032001a01007387 */ /* 0x004fe80000100a00 */
        /* <DEDUP_REMOVED lines=8> */
[----:B------:R-:W2:Y:S04]  /*69860*/  LDL R22, [R1+0x78] ;  /* 0x0000780001167983 */ /* 0x000ea80000100800 */
[----:B------:R-:W2:Y:S04]  /*69870*/  LDL R23, [R1+0x7c] ;  /* 0x00007c0001177983 */ /* 0x000ea80000100800 */
[----:B----4-:R0:W-:Y:S04]  /*69880*/  STL.64 [R1+0x3218], R24 ;  /* 0x0032181801007387 */ /* 0x0101e80000100a00 */
[----:B0-----:R-:W4:Y:S04]  /*69890*/  LDL.LU R24, [R1+0x660] ;  /* 0x0006600001187983 */ /* 0x001f280000300800 */
        /* <DEDUP_REMOVED lines=26> */
[----:B------:R-:W-:Y:S04]  /*69a40*/  STL.64 [R1+0x30a0], R18 ;  /* 0x0030a01201007387 */ /* 0x000fe80000100a00 */
[----:B------:R0:W-:Y:S04]  /*69a50*/  STL.64 [R1+0x3098], R16 ;  /* 0x0030981001007387 */ /* 0x0001e80000100a00 */
[----:B0-----:R-:W4:Y:S04]  /*69a60*/  LDL.LU R16, [R1+0x630] ;  /* 0x0006300001107983 */ /* 0x001f280000300800 */
[----:B------:R-:W4:Y:S04]  /*69a70*/  LDL.LU R17, [R1+0x634] ;  /* 0x0006340001117983 */ /* 0x000f280000300800 */
[----:B------:R-:W4:Y:S04]  /*69a80*/  LDL.LU R18, [R1+0x638] ;  /* 0x0006380001127983 */ /* 0x000f280000300800 */
[----:B------:R-:W4:Y:S04]  /*69a90*/  LDL.LU R19, [R1+0x63c] ;  /* 0x00063c0001137983 */ /* 0x000f280000300800 */
[----:B------:R-:W2:Y:S04]  /*69aa0*/  LDL.LU.64 R24, [R1+0x3218] ;  /* 0x0032180001187983 */ /* 0x000ea80000300a00 */
[----:B------:R0:W-:Y:S04]  /*69ab0*/  STL.64 [R1+0x660], R20 ;  /* 0x0006601401007387 */ /* 0x0001e80000100a00 */
[----:B------:R1:W-:Y:S04]  /*69ac0*/  STL.64 [R1+0x668], R22 ;  /* 0x0006681601007387 */ /* 0x0003e80000100a00 */
[----:B0-----:R-:W3:Y:S04]  /*69ad0*/  LDL.LU R20, [R1+0x540] ;  /* 0x0005400001147983 */ /* 0x001ee80000300800 */
[----:B------:R-:W3:Y:S04]  /*69ae0*/  LDL.LU R21, [R1+0x544] ;  /* 0x0005440001157983 */ /* 0x000ee80000300800 */
[----:B-1----:R-:W3:Y:S04]  /*69af0*/  LDL.LU R22, [R1+0x548] ;  /* 0x0005480001167983 */ /* 0x002ee80000300800 */
        /* <DEDUP_REMOVED lines=8> */
[----:B------:R-:W3:Y:S04]  /*69b80*/  LDL.LU.64 R10, [R1+0x3210] ;  /* 0x00321000010a7983 */ /* 0x000ee80000300a00 */
[----:B------:R-:W3:Y:S04]  /*69b90*/  LDL.LU.64 R8, [R1+0x3208] ;  /* 0x0032080001087983 */ /* 0x000ee80000300a00 */
        /* <DEDUP_REMOVED lines=9> */
[----:B------:R-:W3:Y:S01]  /*69c30*/  LDL.LU.64 R24, [R1+0x31e0] ;  /* 0x0031e00001187983 */ /* 0x000ee20000300a00 */
[C---:B----4-:R-:W-:Y:S08]  /*69c40*/  HMMA.16816.F32 R16, R12.reuse, R26, R16 ;  /* 0x0000001a0c10723c */ /* 0x050ff00000001810 */
[C---:B---3--:R-:W-:Y:S11]  /*69c50*/  HMMA.16816.F32 R24, R12.reuse, R24, R8 ;  /* 0x000000180c18723c */ /* 0x048ff60000001808 */
[----:B------:R0:W-:Y:S04]  /*69c60*/  STL.64 [R1+0x630], R16 ;  /* 0x0006301001007387 */ /* 0x0001e80000100a00 */
[----:B------:R1:W-:Y:S04]  /*69c70*/  STL.64 [R1+0x638], R18 ;  /* 0x0006381201007387 */ /* 0x0003e80000100a00 */
[----:B0-----:R-:W3:Y:S04]  /*69c80*/  LDL.LU R16, [R1+0x530] ;  /* 0x0005300001107983 */ /* 0x001ee80000300800 */
[----:B------:R-:W3:Y:S04]  /*69c90*/  LDL.LU R17, [R1+0x534] ;  /* 0x0005340001117983 */ /* 0x000ee80000300800 */
[----:B-1----:R-:W3:Y:S04]  /*69ca0*/  LDL.LU R18, [R1+0x538] ;  /* 0x0005380001127983 */ /* 0x002ee80000300800 */
[----:B------:R-:W3:Y:S04]  /*69cb0*/  LDL.LU R19, [R1+0x53c] ;  /* 0x00053c0001137983 */ /* 0x000ee80000300800 */
        /* <DEDUP_REMOVED lines=55> */
[----:B------:R-:W2:-:S13]  /*6a030*/  LDL.LU.64 R8, [R1+0x30f8] ;  /* 0x0030f80001087983 */ /* 0x000e9a0000300a00 */
[----:B------:R-:W-:Y:S04]  /*6a040*/  STL.64 [R1+0x590], R24 ;  /* 0x0005901801007387 */ /* 0x000fe80000100a00 */
[----:B------:R0:W-:Y:S04]  /*6a050*/  STL.64 [R1+0x598], R26 ;  /* 0x0005981a01007387 */ /* 0x0001e80000100a00 */
[----:B0-----:R-:W4:Y:S04]  /*6a060*/  LDL.LU.64 R26, [R1+0x30f0] ;  /* 0x0030f000011a7983 */ /* 0x001f280000300a00 */
[----:B------:R-:W4:Y:S01]  /*6a070*/  LDL.LU.64 R24, [R1+0x30e8] ;  /* 0x0030e80001187983 */ /* 0x000f220000300a00 */
[----:B--2---:R-:W-:-:S15]  /*6a080*/  HMMA.16816.F32 R4, R12, R8, R4 ;  /* 0x000000080c04723c */ /* 0x004fde0000001804 */
[----:B------:R-:W-:-:S04]  /*6a090*/  NOP ;  /* 0x0000000000007918 */ /* 0x000fc80000000000 */
[----:B------:R-:W-:Y:S04]  /*6a0a0*/  STL.64 [R1+0x580], R4 ;  /* 0x0005800401007387 */ /* 0x000fe80000100a00 */
[----:B------:R0:W-:Y:S04]  /*6a0b0*/  STL.64 [R1+0x588], R6 ;  /* 0x0005880601007387 */ /* 0x0001e80000100a00 */
[----:B0-----:R-:W2:Y:S04]  /*6a0c0*/  LDL.LU.64 R6, [R1+0x30e0] ;  /* 0x0030e00001067983 */ /* 0x001ea80000300a00 */
[----:B------:R-:W2:Y:S01]  /*6a0d0*/  LDL.LU.64 R4, [R1+0x30d8] ;  /* 0x0030d80001047983 */ /* 0x000ea20000300a00 */
[----:B----4-:R-:W-:Y:S03]  /*6a0e0*/  HMMA.16816.F32 R8, R12, R10, R24 ;  /* 0x0000000a0c08723c */ /* 0x010fe60000001818 */
[----:B------:R-:W4:Y:S04]  /*6a0f0*/  LDL.LU.64 R26, [R1+0x30d0] ;  /* 0x0030d000011a7983 */ /* 0x000f280000300a00 */
[----:B------:R-:W3:-:S12]  /*6a100*/  LDL.LU.64 R24, [R1+0x30c8] ;  /* 0x0030c80001187983 */ /* 0x000ed80000300a00 */
[----:B------:R0:W-:Y:S04]  /*6a110*/  STL.64 [R1+0x570], R8 ;  /* 0x0005700801007387 */ /* 0x0001e80000100a00 */
[----:B------:R1:W-:Y:S04]  /*6a120*/  STL.64 [R1+0x578], R10 ;  /* 0x0005780a01007387 */ /* 0x0003e80000100a00 */
[----:B0-----:R-:W3:Y:S01]  /*6a130*/  LDL.LU R8, [R1+0x510] ;  /* 0x0005100001087983 */ /* 0x001ee20000300800 */
[C---:B--2---:R-:W-:Y:S08]  /*6a140*/  HMMA.16816.F32 R4, R12.reuse, R28, R4 ;  /* 0x0000001c0c04723c */ /* 0x044ff00000001804 */
[C---:B----4-:R-:W-:Y:S11]  /*6a150*/  HMMA.16816.F32 R20, R12.reuse, R26, R20 ;  /* 0x0000001a0c14723c */ /* 0x050ff60000001814 */
[----:B------:R0:W-:Y:S04]  /*6a160*/  STL.64 [R1+0x560], R4 ;  /* 0x0005600401007387 */ /* 0x0001e80000100a00 */
[----:B------:R2:W-:Y:S04]  /*6a170*/  STL.64 [R1+0x568], R6 ;  /* 0x0005680601007387 */ /* 0x0005e80000100a00 */
[----:B------:R-:W4:Y:S04]  /*6a180*/  LDL.LU R9, [R1+0x514] ;  /* 0x0005140001097983 */ /* 0x000f280000300800 */
[----:B-1----:R-:W4:Y:S04]  /*6a190*/  LDL.LU R10, [R1+0x518] ;  /* 0x00051800010a7983 */ /* 0x002f280000300800 */
[----:B------:R-:W4:Y:S04]  /*6a1a0*/  LDL.LU R11, [R1+0x51c] ;  /* 0x00051c00010b7983 */ /* 0x000f280000300800 */
[----:B0-----:R-:W3:Y:S04]  /*6a1b0*/  LDL.LU R4, [R1+0x500] ;  /* 0x0005000001047983 */ /* 0x001ee80000300800 */
[----:B------:R-:W3:Y:S04]  /*6a1c0*/  LDL.LU R5, [R1+0x504] ;  /* 0x0005040001057983 */ /* 0x000ee80000300800 */
[----:B--2---:R-:W2:Y:S04]  /*6a1d0*/  LDL.LU R6, [R1+0x508] ;  /* 0x0005080001067983 */ /* 0x004ea80000300800 */
        /* <DEDUP_REMOVED lines=11> */
[----:B------:R-:W2:Y:S04]  /*6a290*/  LDL.LU.64 R20, [R1+0x30a8] ;  /* 0x0030a80001147983 */ /* 0x000ea80000300a00 */
[----:B------:R-:W-:Y:S04]  /*6a2a0*/  STL.64 [R1+0x2e78], R26 ;  /* 0x002e781a01007387 */ /* 0x000fe80000100a00 */
[----:B------:R0:W-:Y:S04]  /*6a2b0*/  STL.64 [R1+0x2e70], R24 ;  /* 0x002e701801007387 */ /* 0x0001e80000100a00 */
[----:B0-----:R-:W2:Y:S04]  /*6a2c0*/  LDL.LU R24, [R1+0x520] ;  /* 0x0005200001187983 */ /* 0x001ea80000300800 */
[----:B------:R-:W2:Y:S04]  /*6a2d0*/  LDL.LU R25, [R1+0x524] ;  /* 0x0005240001197983 */ /* 0x000ea80000300800 */
[----:B------:R-:W2:Y:S04]  /*6a2e0*/  LDL.LU R26, [R1+0x528] ;  /* 0x00052800011a7983 */ /* 0x000ea80000300800 */
[----:B------:R-:W2:Y:S01]  /*6a2f0*/  LDL.LU R27, [R1+0x52c] ;  /* 0x00052c00011b7983 */ /* 0x000ea20000300800 */
[----:B---3--:R-:W-:-:S15]  /*6a300*/  HMMA.16816.F32 R16, R12, R22, R16 ;  /* 0x000000160c10723c */ /* 0x008fde0000001810 */
[----:B------:R-:W-:-:S04]  /*6a310*/  NOP ;  /* 0x0000000000007918 */ /* 0x000fc80000000000 */
[----:B------:R-:W-:Y:S04]  /*6a320*/  STL.64 [R1+0x530], R16 ;  /* 0x0005301001007387 */ /* 0x000fe80000100a00 */
[----:B------:R0:W-:Y:S04]  /*6a330*/  STL.64 [R1+0x538], R18 ;  /* 0x0005381201007387 */ /* 0x0001e80000100a00 */
[----:B0-----:R-:W3:Y:S04]  /*6a340*/  LDL.LU.64 R18, [R1+0x30a0] ;  /* 0x0030a00001127983 */ /* 0x001ee80000300a00 */
[----:B------:R-:W4:Y:S01]  /*6a350*/  LDL.LU.64 R16, [R1+0x3098] ;  /* 0x0030980001107983 */ /* 0x000f220000300a00 */
[----:B--2---:R-:W-:-:S15]  /*6a360*/  HMMA.16816.F32 R24, R12, R20, R24 ;  /* 0x000000140c18723c */ /* 0x004fde0000001818 */
[----:B------:R-:W-:-:S04]  /*6a370*/  NOP ;  /* 0x0000000000007918 */ /* 0x000fc80000000000 */
[----:B------:R-:W-:Y:S04]  /*6a380*/  STL.64 [R1+0x520], R24 ;  /* 0x0005201801007387 */ /* 0x000fe80000100a00 */
[----:B------:R3:W-:Y:S02]  /*6a390*/  STL.64 [R1+0x528], R26 ;  /* 0x0005281a01007387 */ /* 0x0007e40000100a00 */
[----:B---3--:R-:W-:Y:S02]  /*6a3a0*/  IMAD.MOV.U32 R26, RZ, RZ, R18 ;  /* 0x000000ffff1a7224 */ /* 0x008fe400078e0012 */
[----:B------:R-:W-:Y:S02]  /*6a3b0*/  IMAD.MOV.U32 R27, RZ, RZ, R19 ;  /* 0x000000ffff1b7224 */ /* 0x000fe400078e0013 */
[----:B----4-:R-:W-:-:S02]  /*6a3c0*/  IMAD.MOV.U32 R24, RZ, RZ, R17 ;  /* 0x000000ffff187224 */ /* 0x010fc400078e0011 */
[----:B------:R-:W-:Y:S01]  /*6a3d0*/  IMAD.MOV.U32 R25, RZ, RZ, R16 ;  /* 0x000000ffff197224 */ /* 0x000fe200078e0010 */
        /* <DEDUP_REMOVED lines=10> */
[----:B0-----:R-:W4:Y:S04]  /*6a480*/  LDL.LU R20, [R1+0x410] ;  /* 0x0004100001147983 */ /* 0x001f280000300800 */
[----:B------:R-:W4:Y:S04]  /*6a490*/  LDL.LU R21, [R1+0x414] ;  /* 0x0004140001157983 */ /* 0x000f280000300800 */
[----:B------:R-:W3:Y:S04]  /*6a4a0*/  LDL.LU R22, [R1+0x418] ;  /* 0x0004180001167983 */ /* 0x000ee80000300800 */
[----:B------:R-:W3:Y:S01]  /*6a4b0*/  LDL.LU R23, [R1+0x41c] ;  /* 0x00041c0001177983 */ /* 0x000ee20000300800 */
[C---:B------:R-:W-:Y:S08]  /*6a4c0*/  HMMA.16816.F32 R4, R12.reuse, R2, R4 ;  /* 0x000000020c04723c */ /* 0x040ff00000001804 */
[C---:B--2---:R-:W-:Y:S01]  /*6a4d0*/  HMMA.16816.F32 R8, R12.reuse, R18, R8 ;  /* 0x000000120c08723c */ /* 0x044fe20000001808 */
[----:B---3--:R-:W-:Y:S04]  /*6a4e0*/  STL.64 [R1+0x3020], R22 ;  /* 0x0030201601007387 */ /* 0x008fe80000100a00 */
[----:B----4-:R0:W-:Y:S04]  /*6a4f0*/  STL.64 [R1+0x3018], R20 ;  /* 0x0030181401007387 */ /* 0x0101e80000100a00 */
[----:B0-----:R-:W2:Y:S04]  /*6a500*/  LDL.LU R20, [R1+0x4e0] ;  /* 0x0004e00001147983 */ /* 0x001ea80000300800 */
[----:B------:R-:W2:Y:S04]  /*6a510*/  LDL.LU R21, [R1+0x4e4] ;  /* 0x0004e40001157983 */ /* 0x000ea80000300800 */
[----:B------:R-:W2:Y:S04]  /*6a520*/  LDL.LU R22, [R1+0x4e8] ;  /* 0x0004e80001167983 */ /* 0x000ea80000300800 */
[----:B------:R-:W2:Y:S04]  /*6a530*/  LDL.LU R23, [R1+0x4ec] ;  /* 0x0004ec0001177983 */ /* 0x000ea80000300800 */
[----:B------:R-:W-:Y:S04]  /*6a540*/  STL.64 [R1+0x510], R8 ;  /* 0x0005100801007387 */ /* 0x000fe80000100a00 */
[----:B------:R0:W-:Y:S04]  /*6a550*/  STL.64 [R1+0x518], R10 ;  /* 0x0005180a01007387 */ /* 0x0001e80000100a00 */
[----:B0-----:R-:W3:Y:S04]  /*6a560*/  LDL.LU.64 R10, [R1+0x3088] ;  /* 0x00308800010a7983 */ /* 0x001ee80000300a00 */
[----:B------:R-:W4:Y:S04]  /*6a570*/  LDL.LU.64 R8, [R1+0x3080] ;  /* 0x0030800001087983 */ /* 0x000f280000300a00 */
[----:B------:R-:W-:Y:S04]  /*6a580*/  STL.64 [R1+0x500], R4 ;  /* 0x0005000401007387 */ /* 0x000fe80000100a00 */
[----:B------:R0:W-:Y:S04]  /*6a590*/  STL.64 [R1+0x508], R6 ;  /* 0x0005080601007387 */ /* 0x0001e80000100a00 */
[----:B0-----:R-:W2:Y:S04]  /*6a5a0*/  LDL.LU.64 R6, [R1+0x3078] ;  /* 0x0030780001067983 */ /* 0x001ea80000300a00 */
[----:B------:R-:W2:Y:S02]  /*6a5b0*/  LDL.LU.64 R4, [R1+0x3070] ;  /* 0x0030700001047983 */ /* 0x000ea40000300a00 */
[C---:B--2---:R-:W-:Y:S08]  /*6a5c0*/  HMMA.16816.F32 R24, R12.reuse, R4, R24 ;  /* 0x000000040c18723c */ /* 0x044ff00000001818 */
[----:B------:R-:W-:Y:S11]  /*6a5d0*/  HMMA.16816.F32 R20, R12, R6, R20 ;  /* 0x000000060c14723c */ /* 0x000ff60000001814 */
[----:B------:R0:W-:Y:S04]  /*6a5e0*/  STL.64 [R1+0x4f0], R24 ;  /* 0x0004f01801007387 */ /* 0x0001e80000100a00 */
[----:B------:R-:W-:Y:S04]  /*6a5f0*/  STL.64 [R1+0x4f8], R26 ;  /* 0x0004f81a01007387 */ /* 0x000fe80000100a00 */
[----:B0-----:R-:W2:Y:S04]  /*6a600*/  LDL.LU R25, [R1+0x232c] ;  /* 0x00232c0001197983 */ /* 0x001ea80000300800 */
[----:B------:R-:W2:Y:S04]  /*6a610*/  LDL.LU R29, [R1+0x2318] ;  /* 0x00231800011d7983 */ /* 0x000ea80000300800 */
[----:B------:R-:W2:Y:S04]  /*6a620*/  LDL.LU R24, [R1+0x2314] ;  /* 0x0023140001187983 */ /* 0x000ea80000300800 */
[----:B------:R-:W-:Y:S04]  /*6a630*/  STL.64 [R1+0x4e0], R20 ;  /* 0x0004e01401007387 */ /* 0x000fe80000100a00 */
[----:B------:R-:W-:Y:S04]  /*6a640*/  STL.64 [R1+0x4e8], R22 ;  /* 0x0004e81601007387 */ /* 0x000fe80000100a00 */
[----:B------:R-:W2:Y:S04]  /*6a650*/  LDL.LU R16, [R1+0x2320] ;  /* 0x0023200001107983 */ /* 0x000ea80000300800 */
[----:B------:R-:W2:Y:S04]  /*6a660*/  LDL.LU R17, [R1+0x2328] ;  /* 0x0023280001117983 */ /* 0x000ea80000300800 */
[----:B------:R-:W-:Y:S04]  /*6a670*/  STL.64 [R1+0x3050], R18 ;  /* 0x0030501201007387 */ /* 0x000fe80000100a00 */
[----:B--2---:R0:W-:Y:S04]  /*6a680*/  STL.64 [R1+0x3048], R16 ;  /* 0x0030481001007387 */ /* 0x0041e80000100a00 */
[----:B0-----:R-:W2:Y:S04]  /*6a690*/  LDL.LU R16, [R1+0x4c0] ;  /* 0x0004c00001107983 */ /* 0x001ea80000300800 */
[----:B------:R-:W2:Y:S04]  /*6a6a0*/  LDL.LU R17, [R1+0x4c4] ;  /* 0x0004c40001117983 */ /* 0x000ea80000300800 */
[----:B------:R-:W2:Y:S04]  /*6a6b0*/  LDL.LU R18, [R1+0x4c8] ;  /* 0x0004c80001127983 */ /* 0x000ea80000300800 */
[----:B------:R-:W2:Y:S01]  /*6a6c0*/  LDL.LU R19, [R1+0x4cc] ;  /* 0x0004cc0001137983 */ /* 0x000ea20000300800 */
[----:B----4-:R-:W-:-:S02]  /*6a6d0*/  IMAD.MOV.U32 R26, RZ, RZ, R9 ;  /* 0x000000ffff1a7224 */ /* 0x010fc400078e0009 */
[----:B------:R-:W-:Y:S01]  /*6a6e0*/  IMAD.MOV.U32 R27, RZ, RZ, R0 ;  /* 0x000000ffff1b7224 */ /* 0x000fe200078e0000 */
[----:B--2---:R-:W-:Y:S04]  /*6a6f0*/  STL.64 [R1+0x3060], R18 ;  /* 0x0030601201007387 */ /* 0x004fe80000100a00 */
[----:B------:R0:W-:Y:S04]  /*6a700*/  STL.64 [R1+0x3058], R16 ;  /* 0x0030581001007387 */ /* 0x0001e80000100a00 */
[----:B0-----:R-:W2:Y:S04]  /*6a710*/  LDL.LU R16, [R1+0x4d0] ;  /* 0x0004d00001107983 */ /* 0x001ea80000300800 */
[----:B------:R-:W2:Y:S04]  /*6a720*/  LDL.LU R17, [R1+0x4d4] ;  /* 0x0004d40001117983 */ /* 0x000ea80000300800 */
[----:B------:R-:W2:Y:S04]  /*6a730*/  LDL.LU R18, [R1+0x4d8] ;  /* 0x0004d80001127983 */ /* 0x000ea80000300800 */
[----:B------:R-:W2:Y:S04]  /*6a740*/  LDL.LU R19, [R1+0x4dc] ;  /* 0x0004dc0001137983 */ /* 0x000ea80000300800 */
[----:B------:R-:W2:Y:S04]  /*6a750*/  LDL.LU R9, [R1+0x306c] ;  /* 0x00306c0001097983 */ /* 0x000ea80000300800 */
[----:B------:R-:W4:Y:S04]  /*6a760*/  LDL.LU R0, [R1+0x3068] ;  /* 0x0030680001007983 */ /* 0x000f280000300800 */
[----:B------:R-:W3:Y:S04]  /*6a770*/  LDL.LU R20, [R1+0x470] ;  /* 0x0004700001147983 */ /* 0x000ee80000300800 */
        /* <DEDUP_REMOVED lines=14> */
[----:B------:R-:W3:Y:S01]  /*6a860*/  LDL.LU R6, [R1+0x438] ;  /* 0x0004380001067983 */ /* 0x000ee20000300800 */
[----:B----4-:R-:W-:-:S03]  /*6a870*/  IMAD.MOV.U32 R7, RZ, RZ, R0 ;  /* 0x000000ffff077224 */ /* 0x010fc600078e0000 */
[----:B------:R-:W-:Y:S04]  /*6a880*/  STL.64 [R1+0x4d0], R16 ;  /* 0x0004d01001007387 */ /* 0x000fe80000100a00 */
[----:B------:R0:W-:Y:S01]  /*6a890*/  STL [R1+0x4d8], R18 ;  /* 0x0004d81201007387 */ /* 0x0001e20000100800 */
[----:B------:R-:W-:-:S03]  /*6a8a0*/  IMAD.MOV.U32 R0, RZ, RZ, R19 ;  /* 0x000000ffff007224 */ /* 0x000fc600078e0013 */
[----:B0-----:R-:W4:Y:S04]  /*6a8b0*/  LDL.LU.64 R18, [R1+0x3060] ;  /* 0x0030600001127983 */ /* 0x001f280000300a00 */
[----:B------:R-:W4:Y:S04]  /*6a8c0*/  LDL.LU.64 R16, [R1+0x3058] ;  /* 0x0030580001107983 */ /* 0x000f280000300a00 */
[----:B------:R0:W-:Y:S04]  /*6a8d0*/  STL [R1+0x27a8], R0 ;  /* 0x0027a80001007387 */ /* 0x0001e80000100800 */
[----:B0-----:R-:W2:Y:S01]  /*6a8e0*/  LDL.LU R0, [R1+0x2330] ;  /* 0x0023300001007983 */ /* 0x001ea20000300800 */
[----:B----4-:R-:W-:-:S15]  /*6a8f0*/  HMMA.16816.F32 R16, R12, R10, R16 ;  /* 0x0000000a0c10723c */ /* 0x010fde0000001810 */
[----:B------:R-:W-:-:S04]  /*6a900*/  NOP ;  /* 0x0000000000007918 */ /* 0x000fc80000000000 */
[----:B------:R-:W-:Y:S04]  /*6a910*/  STL.64 [R1+0x4c0], R16 ;  /* 0x0004c01001007387 */ /* 0x000fe80000100a00 */
[----:B------:R0:W-:Y:S04]  /*6a920*/  STL.64 [R1+0x4c8], R18 ;  /* 0x0004c81201007387 */ /* 0x0001e80000100a00 */
[----:B0-----:R-:W4:Y:S04]  /*6a930*/  LDL.LU.64 R18, [R1+0x3050] ;  /* 0x0030500001127983 */ /* 0x001f280000300a00 */
[----:B------:R-:W2:Y:S04]  /*6a940*/  LDL.LU.64 R16, [R1+0x3048] ;  /* 0x0030480001107983 */ /* 0x000ea80000300a00 */
[----:B------:R0:W-:Y:S04]  /*6a950*/  STL.64 [R1+0x2e28], R10 ;  /* 0x002e280a01007387 */ /* 0x0001e80000100a00 */
[----:B0-----:R-:W2:Y:S04]  /*6a960*/  LDL.LU R10, [R1+0x90] ;  /* 0x00009000010a7983 */ /* 0x001ea80000300800 */
[----:B------:R-:W2:Y:S04]  /*6a970*/  LDL.LU R11, [R1+0x94] ;  /* 0x00009400010b7983 */ /* 0x000ea80000300800 */
[----:B------:R0:W-:Y:S04]  /*6a980*/  STL.64 [R1+0x2e20], R8 ;  /* 0x002e200801007387 */ /* 0x0001e80000100a00 */
[----:B0-----:R-:W2:Y:S04]  /*6a990*/  LDL.LU R9, [R1+0x231c] ;  /* 0x00231c0001097983 */ /* 0x001ea80000300800 */
[----:B------:R-:W3:Y:S01]  /*6a9a0*/  LDL.LU R8, [R1+0x2324] ;  /* 0x0023240001087983 */ /* 0x000ee20000300800 */
[----:B------:R-:W-:-:S03]  /*6a9b0*/  IMAD R24, R24, 0x100, R29 ;  /* 0x0000010018187824 */ /* 0x000fc600078e021d */
[----:B------:R-:W4:Y:S01]  /*6a9c0*/  LDL.LU R29, [R1+0x3040] ;  /* 0x00304000011d7983 */ /* 0x000f220000300800 */
[----:B--2---:R-:W-:Y:S02]  /*6a9d0*/  IMAD R9, R9, 0x100, R16 ;  /* 0x0000010009097824 */ /* 0x004fe400078e0210 */
[----:B---3--:R-:W-:Y:S01]  /*6a9e0*/  IMAD R8, R8, 0x100, R17 ;  /* 0x0000010008087824 */ /* 0x008fe200078e0211 */
[----:B------:R-:W2:Y:S04]  /*6a9f0*/  LDL.LU R16, [R1+0x303c] ;  /* 0x00303c0001107983 */ /* 0x000ea80000300800 */
[----:B------:R-:W2:Y:S01]  /*6aa00*/  LDL.LU R17, [R1+0x3038] ;  /* 0x0030380001117983 */ /* 0x000ea20000300800 */
[----:B------:R-:W-:Y:S01]  /*6aa10*/  IMAD R0, R25, 0x100, R0 ;  /* 0x0000010019007824 */ /* 0x000fe200078e0200 */
[----:B--2---:R-:W-:Y:S02]  /*6aa20*/  HMMA.16816.F32 R12, R12, R16, R20 ;  /* 0x000000100c0c723c */ /* 0x004fe40000001814 */
[----:B------:R-:W2:Y:S04]  /*6aa30*/  LDL.LU.64 R22, [R1+0x3030] ;  /* 0x0030300001167983 */ /* 0x000ea80000300a00 */
[----:B------:R-:W2:Y:S04]  /*6aa40*/  LDL.LU.64 R20, [R1+0x3028] ;  /* 0x0030280001147983 */ /* 0x000ea80000300a00 */
[----:B------:R-:W-:Y:S04]  /*6aa50*/  STL [R1+0x2de8], R17 ;  /* 0x002de81101007387 */ /* 0x000fe80000100800 */
[----:B----4-:R-:W-:Y:S05]  /*6aa60*/  STL.64 [R1+0x2e38], R18 ;  /* 0x002e381201007387 */ /* 0x010fea0000100a00 */
[----:B------:R0:W-:Y:S04]  /*6aa70*/  STL.64 [R1+0x480], R12 ;  /* 0x0004800c01007387 */ /* 0x0001e80000100a00 */
[----:B------:R1:W-:Y:S01]  /*6aa80*/  STL.64 [R1+0x488], R14 ;  /* 0x0004880e01007387 */ /* 0x0003e20000100a00 */
[----:B0-----:R-:W-:-:S02]  /*6aa90*/  F2FP.F16.E5M2.UNPACK_B R12, R24 ;  /* 0x00000018ff0c723e */ /* 0x001fc400020004ff */
[----:B------:R-:W-:Y:S02]  /*6aaa0*/  F2FP.F16.E5M2.UNPACK_B R13, R9 ;  /* 0x00000009ff0d723e */ /* 0x000fe400020004ff */
[----:B-1----:R-:W-:Y:S02]  /*6aab0*/  F2FP.F16.E5M2.UNPACK_B R14, R8 ;  /* 0x00000008ff0e723e */ /* 0x002fe400020004ff */
[----:B------:R-:W-:Y:S01]  /*6aac0*/  F2FP.F16.E5M2.UNPACK_B R15, R0 ;  /* 0x00000000ff0f723e */ /* 0x000fe200020004ff */
[----:B------:R0:W-:Y:S04]  /*6aad0*/  STL [R1+0x2e30], R16 ;  /* 0x002e301001007387 */ /* 0x0001e80000100800 */
[----:B0-----:R-:W3:Y:S04]  /*6aae0*/  LDL.LU R16, [R1+0x450] ;  /* 0x0004500001107983 */ /* 0x001ee80000300800 */
[----:B------:R-:W3:Y:S04]  /*6aaf0*/  LDL.LU R17, [R1+0x454] ;  /* 0x0004540001117983 */ /* 0x000ee80000300800 */
[----:B------:R-:W3:Y:S04]  /*6ab00*/  LDL.LU R18, [R1+0x458] ;  /* 0x0004580001127983 */ /* 0x000ee80000300800 */
[----:B------:R-:W3:Y:S01]  /*6ab10*/  LDL.LU R19, [R1+0x45c] ;  /* 0x00045c0001137983 */ /* 0x000ee20000300800 */
[----:B--2---:R-:W-:Y:S03]  /*6ab20*/  HMMA.16816.F32 R24, R12, R26, R20 ;  /* 0x0000001a0c18723c */ /* 0x004fe60000001814 */
[----:B------:R-:W2:Y:S04]  /*6ab30*/  LDL.LU.64 R22, [R1+0x3020] ;  /* 0x0030200001167983 */ /* 0x000ea80000300a00 */
[----:B------:R-:W2:-:S12]  /*6ab40*/  LDL.LU.64 R20, [R1+0x3018] ;  /* 0x0030180001147983 */ /* 0x000e980000300a00 */
[----:B------:R-:W-:Y:S04]  /*6ab50*/  STL.64 [R1+0x470], R24 ;  /* 0x0004701801007387 */ /* 0x000fe80000100a00 */
[----:B------:R0:W-:Y:S04]  /*6ab60*/  STL.64 [R1+0x478], R26 ;  /* 0x0004781a01007387 */ /* 0x0001e80000100a00 */
[----:B0-----:R-:W2:Y:S04]  /*6ab70*/  LDL.LU.64 R26, [R1+0x3010] ;  /* 0x00301000011a7983 */ /* 0x001ea80000300a00 */
[----:B------:R-:W4:Y:S01]  /*6ab80*/  LDL.LU.64 R24, [R1+0x3008] ;  /* 0x0030080001187983 */ /* 0x000f220000300a00 */
[C---:B---3--:R-:W-:Y:S08]  /*6ab90*/  HMMA.16816.F32 R8, R12.reuse, R10, R16 ;  /* 0x0000000a0c08723c */ /* 0x048ff00000001810 */
[----:B----4-:R-:W-:-:S15]  /*6aba0*/  HMMA.16816.F32 R4, R12, R24, R4 ;  /* 0x000000180c04723c */ /* 0x010fde0000001804 */
[----:B------:R-:W-:-:S04]  /*6abb0*/  NOP ;  /* 0x0000000000007918 */ /* 0x000fc80000000000 */
[----:B------:R-:W-:Y:S04]  /*6abc0*/  STL.64 [R1+0x430], R4 ;  /* 0x0004300401007387 */ /* 0x000fe80000100a00 */
[----:B------:R-:W-:Y:S04]  /*6abd0*/  STL.64 [R1+0x450], R8 ;  /* 0x0004500801007387 */ /* 0x000fe80000100a00 */
[----:B------:R-:W-:Y:S04]  /*6abe0*/  STL.64 [R1+0x458], R10 ;  /* 0x0004580a01007387 */ /* 0x000fe80000100a00 */
[----:B------:R2:W-:Y:S01]  /*6abf0*/  STL [R1+0x438], R6 ;  /* 0x0004380601007387 */ /* 0x0005e20000100800 */
[----:B------:R-:W-:-:S02]  /*6ac00*/  IMAD.MOV.U32 R0, RZ, RZ, R7 ;  /* 0x000000ffff007224 */ /* 0x000fc400078e0007 */
[----:B--2---:R-:W-:Y:S03]  /*6ac10*/  HMMA.16816.F32 R4, R12, R26, R20 ;  /* 0x0000001a0c04723c */ /* 0x004fe60000001814 */
[----:B------:R-:W-:Y:S04]  /*6ac20*/  STL [R1+0x27b0], R0 ;  /* 0x0027b00001007387 */ /* 0x000fe80000100800 */
[----:B------:R-:W2:-:S12]  /*6ac30*/  LDL.LU R16, [R1+0x170] ;  /* 0x0001700001107983 */ /* 0x000e980000300800 */
        /* <DEDUP_REMOVED lines=9> */
[----:B--2---:R-:W-:Y:S04]  /*6acd0*/  STL.64 [R1+0x2e68], R22 ;  /* 0x002e681601007387 */ /* 0x004fe80000100a00 */
[----:B----4-:R0:W-:Y:S04]  /*6ace0*/  STL.64 [R1+0x2e60], R20 ;  /* 0x002e601401007387 */ /* 0x0101e80000100a00 */
[----:B0-----:R-:W2:Y:S04]  /*6acf0*/  LDL.LU R20, [R1+0x1d0] ;  /* 0x0001d00001147983 */ /* 0x001ea80000300800 */
[----:B------:R-:W2:Y:S04]  /*6ad00*/  LDL.LU R21, [R1+0x1d4] ;  /* 0x0001d40001157983 */ /* 0x000ea80000300800 */
[----:B------:R-:W4:Y:S04]  /*6ad10*/  LDL.LU R22, [R1+0x1d8] ;  /* 0x0001d80001167983 */ /* 0x000f280000300800 */
[----:B------:R-:W4:Y:S04]  /*6ad20*/  LDL.LU R23, [R1+0x1dc] ;  /* 0x0001dc0001177983 */ /* 0x000f280000300800 */
[----:B----4-:R0:W-:Y:S04]  /*6ad30*/  STL.64 [R1+0x2e88], R22 ;  /* 0x002e881601007387 */ /* 0x0101e80000100a00 */
[----:B0-----:R-:W4:Y:S04]  /*6ad40*/  LDL.LU R22, [R1] ;  /* 0x0000000001167983 */ /* 0x001f280000300800 */
[----:B------:R-:W4:Y:S04]  /*6ad50*/  LDL.LU R23, [R1+0x4] ;  /* 0x0000040001177983 */ /* 0x000f280000300800 */
[----:B--2---:R0:W-:Y:S04]  /*6ad60*/  STL.64 [R1+0x2e80], R20 ;  /* 0x002e801401007387 */ /* 0x0041e80000100a00 */
[----:B----4-:R-:W-:Y:S04]  /*6ad70*/  STL.64 [R1+0x2ea0], R22 ;  /* 0x002ea01601007387 */ /* 0x010fe80000100a00 */
[----:B------:R-:W2:Y:S04]  /*6ad80*/  LDL.LU R24, [R1+0x1f0] ;  /* 0x0001f00001187983 */ /* 0x000ea80000300800 */
[----:B------:R-:W2:Y:S04]  /*6ad90*/  LDL.LU R25, [R1+0x1f4] ;  /* 0x0001f40001197983 */ /* 0x000ea80000300800 */
[----:B------:R-:W4:Y:S04]  /*6ada0*/  LDL.LU R26, [R1+0x1f8] ;  /* 0x0001f800011a7983 */ /* 0x000f280000300800 */
[----:B------:R-:W4:Y:S04]  /*6adb0*/  LDL.LU R27, [R1+0x1fc] ;  /* 0x0001fc00011b7983 */ /* 0x000f280000300800 */
[----:B0-----:R-:W2:Y:S04]  /*6adc0*/  LDL.LU R20, [R1+0x8] ;  /* 0x0000080001147983 */ /* 0x001ea80000300800 */
[----:B------:R-:W2:Y:S04]  /*6add0*/  LDL.LU R21, [R1+0xc] ;  /* 0x00000c0001157983 */ /* 0x000ea80000300800 */
[----:B--2---:R-:W-:Y:S04]  /*6ade0*/  STL.64 [R1+0x2eb8], R20 ;  /* 0x002eb81401007387 */ /* 0x004fe80000100a00 */
[----:B----4-:R-:W-:Y:S04]  /*6adf0*/  STL.64 [R1+0x2e98], R26 ;  /* 0x002e981a01007387 */ /* 0x010fe80000100a00 */
[----:B------:R0:W-:Y:S04]  /*6ae00*/  STL.64 [R1+0x2e90], R24 ;  /* 0x002e901801007387 */ /* 0x0001e80000100a00 */
[----:B0-----:R-:W2:Y:S04]  /*6ae10*/  LDL.LU R24, [R1+0x210] ;  /* 0x0002100001187983 */ /* 0x001ea80000300800 */
[----:B------:R-:W2:Y:S04]  /*6ae20*/  LDL.LU R25, [R1+0x214] ;  /* 0x0002140001197983 */ /* 0x000ea80000300800 */
[----:B------:R-:W4:Y:S04]  /*6ae30*/  LDL.LU R26, [R1+0x218] ;  /* 0x00021800011a7983 */ /* 0x000f280000300800 */
[----:B------:R-:W4:Y:S04]  /*6ae40*/  LDL.LU R27, [R1+0x21c] ;  /* 0x00021c00011b7983 */ /* 0x000f280000300800 */
[----:B------:R-:W2:Y:S04]  /*6ae50*/  LDL.LU R22, [R1+0x10] ;  /* 0x0000100001167983 */ /* 0x000ea80000300800 */
        /* <DEDUP_REMOVED lines=28> */
[----:B------:R-:W3:Y:S04]  /*6b020*/  LDL.LU R22, [R1+0x30] ;  /* 0x0000300001167983 */ /* 0x000ee80000300800 */
[----:B------:R-:W3:Y:S04]  /*6b030*/  LDL.LU R23, [R1+0x34] ;  /* 0x0000340001177983 */ /* 0x000ee80000300800 */
        /* <DEDUP_REMOVED lines=8> */
[----:B------:R-:W4:Y:S04]  /*6b0c0*/  LDL.LU R20, [R1+0x38] ;  /* 0x0000380001147983 */ /* 0x000f280000300800 */
[----:B------:R-:W4:Y:S04]  /*6b0d0*/  LDL.LU R21, [R1+0x3c] ;  /* 0x00003c0001157983 */ /* 0x000f280000300800 */
[----:B----4-:R-:W-:Y:S04]  /*6b0e0*/  STL.64 [R1+0x2f48], R20 ;  /* 0x002f481401007387 */ /* 0x010fe80000100a00 */
[----:B---3--:R-:W-:Y:S04]  /*6b0f0*/  STL.64 [R1+0x2f10], R26 ;  /* 0x002f101a01007387 */ /* 0x008fe80000100a00 */
[----:B--2---:R0:W-:Y:S04]  /*6b100*/  STL.64 [R1+0x2f08], R24 ;  /* 0x002f081801007387 */ /* 0x0041e80000100a00 */
        /* <DEDUP_REMOVED lines=33> */
[----:B------:R-:W2:Y:S04]  /*6b320*/  LDL.LU R22, [R1+0x60] ;  /* 0x0000600001167983 */ /* 0x000ea80000300800 */
[----:B------:R-:W2:Y:S04]  /*6b330*/  LDL.LU R23, [R1+0x64] ;  /* 0x0000640001177983 */ /* 0x000ea80000300800 */
        /* <DEDUP_REMOVED lines=168> */
[----:B------:R-:W4:Y:S01]  /*6bdc0*/  LDL.LU.64 R24, [R1+0x2e70] ;  /* 0x002e700001187983 */ /* 0x000f220000300a00 */
        /* <DEDUP_REMOVED lines=8> */
[----:B------:R-:W4:-:S13]  /*6be50*/  LDL.LU.64 R20, [R1+0x2e50] ;  /* 0x002e500001147983 */ /* 0x000f1a0000300a00 */
        /* <DEDUP_REMOVED lines=10> */
[----:B0-----:R-:W4:Y:S04]  /*6bf00*/  LDL.LU.64 R18, [R1+0x2e48] ;  /* 0x002e480001127983 */ /* 0x001f280000300a00 */
[----:B------:R-:W4:Y:S02]  /*6bf10*/  LDL.LU.64 R16, [R1+0x2e40] ;  /* 0x002e400001107983 */ /* 0x000f240000300a00 */
[C---:B----4-:R-:W-:Y:S02]  /*6bf20*/  HMMA.16816.F32 R20, R12.reuse, R20, R16 ;  /* 0x000000140c14723c */ /* 0x050fe40000001810 */
[----:B------:R-:W3:Y:S06]  /*6bf30*/  LDL.LU.64 R18, [R1+0x2e38] ;  /* 0x002e380001127983 */ /* 0x000eec0000300a00 */
[C---:B------:R-:W-:Y:S01]  /*6bf40*/  HMMA.16816.F32 R4, R12.reuse, R2, R4 ;  /* 0x000000020c04723c */ /* 0x040fe20000001804 */
[----:B------:R-:W2:Y:S10]  /*6bf50*/  LDL.LU R16, [R1+0x2e30] ;  /* 0x002e300001107983 */ /* 0x000eb40000300800 */
[----:B------:R0:W-:Y:S04]  /*6bf60*/  STL.64 [R1+0x170], R20 ;  /* 0x0001701401007387 */ /* 0x0001e80000100a00 */
[----:B------:R1:W-:Y:S04]  /*6bf70*/  STL.64 [R1+0x178], R22 ;  /* 0x0001781601007387 */ /* 0x0003e80000100a00 */
[----:B0-----:R-:W4:Y:S04]  /*6bf80*/  LDL.LU R20, [R1+0x110] ;  /* 0x0001100001147983 */ /* 0x001f280000300800 */
[----:B------:R-:W4:Y:S04]  /*6bf90*/  LDL.LU R21, [R1+0x114] ;  /* 0x0001140001157983 */ /* 0x000f280000300800 */
[----:B-1----:R-:W4:Y:S04]  /*6bfa0*/  LDL.LU R22, [R1+0x118] ;  /* 0x0001180001167983 */ /* 0x002f280000300800 */
[----:B------:R-:W4:Y:S01]  /*6bfb0*/  LDL.LU R23, [R1+0x11c] ;  /* 0x00011c0001177983 */ /* 0x000f220000300800 */
        /* <DEDUP_REMOVED lines=8> */
[----:B0-----:R-:W2:Y:S04]  /*6c040*/  LDL.LU.64 R6, [R1+0x2e18] ;  /* 0x002e180001067983 */ /* 0x001ea80000300a00 */
[----:B------:R-:W4:Y:S02]  /*6c050*/  LDL.LU.64 R4, [R1+0x2e10] ;  /* 0x002e100001047983 */ /* 0x000f240000300a00 */
[C---:B----4-:R-:W-:Y:S08]  /*6c060*/  HMMA.16816.F32 R20, R12.reuse, R4, R20 ;  /* 0x000000040c14723c */ /* 0x050ff00000001814 */
[C---:B--2---:R-:W-:Y:S11]  /*6c070*/  HMMA.16816.F32 R4, R12.reuse, R6, R24 ;  /* 0x000000060c04723c */ /* 0x044ff60000001818 */
[----:B------:R0:W-:Y:S04]  /*6c080*/  STL.64 [R1+0x110], R20 ;  /* 0x0001101401007387 */ /* 0x0001e80000100a00 */
[----:B------:R1:W-:Y:S04]  /*6c090*/  STL.64 [R1+0x118], R22 ;  /* 0x0001181601007387 */ /* 0x0003e80000100a00 */
[----:B0-----:R-:W2:Y:S04]  /*6c0a0*/  LDL.LU R20, [R1+0x160] ;  /* 0x0001600001147983 */ /* 0x001ea80000300800 */
[----:B------:R-:W-:Y:S04]  /*6c0b0*/  STL.64 [R1+0xf0], R4 ;  /* 0x0000f00401007387 */ /* 0x000fe80000100a00 */
[----:B------:R-:W-:Y:S04]  /*6c0c0*/  STL.64 [R1+0xf8], R6 ;  /* 0x0000f80601007387 */ /* 0x000fe80000100a00 */
[----:B------:R-:W2:Y:S04]  /*6c0d0*/  LDL.LU R21, [R1+0x164] ;  /* 0x0001640001157983 */ /* 0x000ea80000300800 */
[----:B-1----:R-:W4:Y:S04]  /*6c0e0*/  LDL.LU R22, [R1+0x168] ;  /* 0x0001680001167983 */ /* 0x002f280000300800 */
[----:B------:R-:W4:Y:S04]  /*6c0f0*/  LDL.LU R23, [R1+0x16c] ;  /* 0x00016c0001177983 */ /* 0x000f280000300800 */
[----:B----4-:R-:W-:Y:S04]  /*6c100*/  STL.64 [R1+0x2d90], R22 ;  /* 0x002d901601007387 */ /* 0x010fe80000100a00 */
[----:B--2---:R0:W-:Y:S04]  /*6c110*/  STL.64 [R1+0x2d88], R20 ;  /* 0x002d881401007387 */ /* 0x0041e80000100a00 */
[----:B0-----:R-:W2:Y:S04]  /*6c120*/  LDL.LU R20, [R1+0x120] ;  /* 0x0001200001147983 */ /* 0x001ea80000300800 */
[----:B------:R-:W2:Y:S04]  /*6c130*/  LDL.LU R21, [R1+0x124] ;  /* 0x0001240001157983 */ /* 0x000ea80000300800 */
[----:B------:R-:W4:Y:S04]  /*6c140*/  LDL.LU R22, [R1+0x128] ;  /* 0x0001280001167983 */ /* 0x000f280000300800 */
[----:B------:R-:W4:Y:S04]  /*6c150*/  LDL.LU R23, [R1+0x12c] ;  /* 0x00012c0001177983 */ /* 0x000f280000300800 */
[----:B----4-:R0:W-:Y:S04]  /*6c160*/  STL.64 [R1+0x2da0], R22 ;  /* 0x002da01601007387 */ /* 0x0101e80000100a00 */
[----:B0-----:R-:W4:Y:S04]  /*6c170*/  LDL.LU R22, [R1+0x8cc] ;  /* 0x0008cc0001167983 */ /* 0x001f280000300800 */
[----:B------:R-:W4:Y:S04]  /*6c180*/  LDL.LU R23, [R1+0x8d8] ;  /* 0x0008d80001177983 */ /* 0x000f280000300800 */
[----:B--2---:R0:W-:Y:S04]  /*6c190*/  STL.64 [R1+0x2d98], R20 ;  /* 0x002d981401007387 */ /* 0x0041e80000100a00 */
[----:B0-----:R-:W2:Y:S04]  /*6c1a0*/  LDL.LU R20, [R1+0x8bc] ;  /* 0x0008bc0001147983 */ /* 0x001ea80000300800 */
        /* <DEDUP_REMOVED lines=12> */
[----:B--2---:R-:W-:Y:S04]  /*6c270*/  STL.64 [R1+0x2df8], R18 ;  /* 0x002df81201007387 */ /* 0x004fe80000100a00 */
[----:B---3--:R0:W-:Y:S04]  /*6c280*/  STL.64 [R1+0x2df0], R16 ;  /* 0x002df01001007387 */ /* 0x0081e80000100a00 */
        /* <DEDUP_REMOVED lines=14> */
[----:B------:R-:W2:Y:S04]  /*6c370*/  LDL.LU R21, [R1+0x8c8] ;  /* 0x0008c80001157983 */ /* 0x000ea80000300800 */
[----:B----4-:R-:W-:Y:S04]  /*6c380*/  STL.64 [R1+0x2de0], R22 ;  /* 0x002de01601007387 */ /* 0x010fe80000100a00 */
[----:B--2---:R0:W-:Y:S04]  /*6c390*/  STL.64 [R1+0x2dd8], R20 ;  /* 0x002dd81401007387 */ /* 0x0041e80000100a00 */
[----:B0-----:R-:W2:Y:S04]  /*6c3a0*/  LDL.LU R20, [R1+0xb0] ;  /* 0x0000b00001147983 */ /* 0x001ea80000300800 */
[----:B------:R-:W2:Y:S04]  /*6c3b0*/  LDL.LU R21, [R1+0xb4] ;  /* 0x0000b40001157983 */ /* 0x000ea80000300800 */
[----:B------:R-:W2:Y:S04]  /*6c3c0*/  LDL.LU R22, [R1+0xb8] ;  /* 0x0000b80001167983 */ /* 0x000ea80000300800 */
[----:B------:R-:W2:Y:S04]  /*6c3d0*/  LDL.LU R23, [R1+0xbc] ;  /* 0x0000bc0001177983 */ /* 0x000ea80000300800 */
[----:B------:R-:W-:Y:S04]  /*6c3e0*/  STL.64 [R1+0x2db0], R26 ;  /* 0x002db01a01007387 */ /* 0x000fe80000100a00 */
[----:B------:R0:W-:Y:S04]  /*6c3f0*/  STL.64 [R1+0x2da8], R24 ;  /* 0x002da81801007387 */ /* 0x0001e80000100a00 */
[----:B0-----:R-:W4:Y:S04]  /*6c400*/  LDL.LU R24, [R1+0x100] ;  /* 0x0001000001187983 */ /* 0x001f280000300800 */
[----:B------:R-:W4:Y:S04]  /*6c410*/  LDL.LU R25, [R1+0x104] ;  /* 0x0001040001197983 */ /* 0x000f280000300800 */
[----:B------:R-:W2:Y:S04]  /*6c420*/  LDL.LU R26, [R1+0x108] ;  /* 0x00010800011a7983 */ /* 0x000ea80000300800 */
[----:B------:R-:W2:Y:S01]  /*6c430*/  LDL.LU R27, [R1+0x10c] ;  /* 0x00010c00011b7983 */ /* 0x000ea20000300800 */
[C---:B------:R-:W-:Y:S03]  /*6c440*/  HMMA.16816.F32 R16, R12.reuse, R8, R16 ;  /* 0x000000080c10723c */ /* 0x040fe60000001810 */
[----:B--2---:R0:W-:Y:S04]  /*6c450*/  STL.64 [R1+0x2dc0], R26 ;  /* 0x002dc01a01007387 */ /* 0x0041e80000100a00 */
[----:B0-----:R-:W2:Y:S04]  /*6c460*/  LDL.LU R26, [R1+0x2350] ;  /* 0x00235000011a7983 */ /* 0x001ea80000300800 */
[----:B------:R-:W2:Y:S04]  /*6c470*/  LDL.LU R27, [R1+0x8b8] ;  /* 0x0008b800011b7983 */ /* 0x000ea80000300800 */
[----:B----4-:R0:W-:Y:S04]  /*6c480*/  STL.64 [R1+0x2db8], R24 ;  /* 0x002db81801007387 */ /* 0x0101e80000100a00 */
[----:B0-----:R-:W4:Y:S04]  /*6c490*/  LDL.LU R24, [R1+0x2340] ;  /* 0x0023400001187983 */ /* 0x001f280000300800 */
[----:B------:R-:W2:Y:S04]  /*6c4a0*/  LDL.LU R25, [R1+0x2348] ;  /* 0x0023480001197983 */ /* 0x000ea80000300800 */
        /* <DEDUP_REMOVED lines=9> */
[----:B0-----:R-:W2:Y:S04]  /*6c540*/  LDL.LU R8, [R1+0x140] ;  /* 0x0001400001087983 */ /* 0x001ea80000300800 */
[----:B------:R-:W2:Y:S04]  /*6c550*/  LDL.LU R9, [R1+0x144] ;  /* 0x0001440001097983 */ /* 0x000ea80000300800 */
[----:B-1----:R-:W2:Y:S04]  /*6c560*/  LDL.LU R10, [R1+0x148] ;  /* 0x00014800010a7983 */ /* 0x002ea80000300800 */
[----:B------:R-:W2:Y:S01]  /*6c570*/  LDL.LU R11, [R1+0x14c] ;  /* 0x00014c00010b7983 */ /* 0x000ea20000300800 */
[----:B---3--:R-:W-:-:S03]  /*6c580*/  IMAD R2, R2, 0x100, R17 ;  /* 0x0000010002027824 */ /* 0x008fc600078e0211 */
[----:B--2---:R-:W-:Y:S04]  /*6c590*/  STL.64 [R1+0x2dd0], R10 ;  /* 0x002dd00a01007387 */ /* 0x004fe80000100a00 */
[----:B------:R0:W-:Y:S04]  /*6c5a0*/  STL.64 [R1+0x2dc8], R8 ;  /* 0x002dc80801007387 */ /* 0x0001e80000100a00 */
[----:B0-----:R-:W2:Y:S04]  /*6c5b0*/  LDL.LU R8, [R1+0xe0] ;  /* 0x0000e00001087983 */ /* 0x001ea80000300800 */
[----:B------:R-:W2:Y:S04]  /*6c5c0*/  LDL.LU R9, [R1+0xe4] ;  /* 0x0000e40001097983 */ /* 0x000ea80000300800 */
[----:B------:R-:W2:Y:S04]  /*6c5d0*/  LDL.LU R10, [R1+0xe8] ;  /* 0x0000e800010a7983 */ /* 0x000ea80000300800 */
[----:B------:R-:W2:Y:S04]  /*6c5e0*/  LDL.LU R11, [R1+0xec] ;  /* 0x0000ec00010b7983 */ /* 0x000ea80000300800 */
[----:B------:R-:W3:Y:S01]  /*6c5f0*/  LDL.LU R17, [R1+0x2de8] ;  /* 0x002de80001117983 */ /* 0x000ee20000300800 */
[----:B----4-:R-:W-:-:S02]  /*6c600*/  IMAD R3, R3, 0x100, R24 ;  /* 0x0000010003037824 */ /* 0x010fc400078e0218 */
[----:B------:R-:W-:Y:S02]  /*6c610*/  IMAD R4, R4, 0x100, R25 ;  /* 0x0000010004047824 */ /* 0x000fe400078e0219 */
[----:B------:R-:W-:Y:S01]  /*6c620*/  IMAD R5, R5, 0x100, R26 ;  /* 0x0000010005057824 */ /* 0x000fe200078e021a */
[----:B---3--:R-:W-:Y:S01]  /*6c630*/  HMMA.16816.F32 R12, R12, R16, R20 ;  /* 0x000000100c0c723c */ /* 0x008fe20000001814 */
[----:B------:R-:W3:Y:S04]  /*6c640*/  LDL.LU.64 R22, [R1+0x2de0] ;  /* 0x002de00001167983 */ /* 0x000ee80000300a00 */
[----:B------:R-:W4:Y:S04]  /*6c650*/  LDL.LU.64 R20, [R1+0x2dd8] ;  /* 0x002dd80001147983 */ /* 0x000f280000300a00 */
[----:B------:R-:W2:Y:S01]  /*6c660*/  LDL.LU R17, [R1+0x8dc] ;  /* 0x0008dc0001117983 */ /* 0x000ea20000300800 */
[----:B------:R-:W-:-:S09]  /*6c670*/  F2FP.F16.E5M2.UNPACK_B R24, R27.H1 ;  /* 0x0000001bff18723e */ /* 0x000fd200030004ff */
[----:B------:R0:W-:Y:S04]  /*6c680*/  STL.64 [R1+0xb0], R12 ;  /* 0x0000b00c01007387 */ /* 0x0001e80000100a00 */
[----:B------:R1:W-:Y:S04]  /*6c690*/  STL.64 [R1+0xb8], R14 ;  /* 0x0000b80e01007387 */ /* 0x0003e80000100a00 */
[----:B------:R-:W-:Y:S01]  /*6c6a0*/  STL [R1+0x98], R24 ;  /* 0x0000981801007387 */ /* 0x000fe20000100800 */
[----:B0-----:R-:W-:Y:S02]  /*6c6b0*/  F2FP.F16.E5M2.UNPACK_B R12, R2 ;  /* 0x00000002ff0c723e */ /* 0x001fe400020004ff */
[----:B------:R-:W-:-:S02]  /*6c6c0*/  F2FP.F16.E5M2.UNPACK_B R13, R3 ;  /* 0x00000003ff0d723e */ /* 0x000fc400020004ff */
[----:B-1----:R-:W-:Y:S02]  /*6c6d0*/  F2FP.F16.E5M2.UNPACK_B R14, R4 ;  /* 0x00000004ff0e723e */ /* 0x002fe400020004ff */
[----:B------:R-:W-:Y:S02]  /*6c6e0*/  F2FP.F16.E5M2.UNPACK_B R15, R5 ;  /* 0x00000005ff0f723e */ /* 0x000fe400020004ff */
[----:B----4-:R-:W-:-:S05]  /*6c6f0*/  F2FP.F16.E5M2.UNPACK_B R25, R20.H1 ;  /* 0x00000014ff19723e */ /* 0x010fca00030004ff */
[----:B------:R2:W-:Y:S02]  /*6c700*/  STL [R1+0x9c], R25 ;  /* 0x00009c1901007387 */ /* 0x0005e40000100800 */
[----:B--2---:R-:W-:Y:S02]  /*6c710*/  HMMA.16816.F32 R24, R12, R24, R8 ;  /* 0x000000180c18723c */ /* 0x004fe40000001808 */
[----:B------:R-:W2:Y:S04]  /*6c720*/  LDL.LU.64 R10, [R1+0x2dd0] ;  /* 0x002dd000010a7983 */ /* 0x000ea80000300a00 */
[----:B------:R-:W2:-:S13]  /*6c730*/  LDL.LU.64 R8, [R1+0x2dc8] ;  /* 0x002dc80001087983 */ /* 0x000e9a0000300a00 */
[----:B------:R-:W-:Y:S04]  /*6c740*/  STL.64 [R1+0xe0], R24 ;  /* 0x0000e01801007387 */ /* 0x000fe80000100a00 */
[----:B------:R0:W-:Y:S04]  /*6c750*/  STL.64 [R1+0xe8], R26 ;  /* 0x0000e81a01007387 */ /* 0x0001e80000100a00 */
[----:B0-----:R-:W4:Y:S04]  /*6c760*/  LDL.LU.64 R26, [R1+0x2dc0] ;  /* 0x002dc000011a7983 */ /* 0x001f280000300a00 */
[----:B------:R-:W4:Y:S01]  /*6c770*/  LDL.LU.64 R24, [R1+0x2db8] ;  /* 0x002db80001187983 */ /* 0x000f220000300a00 */
[----:B------:R-:W-:-:S02]  /*6c780*/  F2FP.F16.E5M2.UNPACK_B R20, R21.H1 ;  /* 0x00000015ff14723e */ /* 0x000fc400030004ff */
[----:B---3--:R-:W-:Y:S02]  /*6c790*/  F2FP.F16.E5M2.UNPACK_B R21, R22.H1 ;  /* 0x00000016ff15723e */ /* 0x008fe400030004ff */
[----:B------:R-:W-:-:S03]  /*6c7a0*/  F2FP.F16.E5M2.UNPACK_B R4, R23.H1 ;  /* 0x00000017ff04723e */ /* 0x000fc600030004ff */
[----:B------:R4:W-:Y:S02]  /*6c7b0*/  STL.64 [R1+0x90], R20 ;  /* 0x0000901401007387 */ /* 0x0009e40000100a00 */
[----:B----4-:R-:W-:Y:S02]  /*6c7c0*/  HMMA.16816.F32 R20, R12, R20, R24 ;  /* 0x000000140c14723c */ /* 0x010fe40000001818 */
[----:B------:R-:W3:Y:S04]  /*6c7d0*/  LDL.LU.64 R26, [R1+0x2db0] ;  /* 0x002db000011a7983 */ /* 0x000ee80000300a00 */
[----:B------:R-:W3:-:S13]  /*6c7e0*/  LDL.LU.64 R24, [R1+0x2da8] ;  /* 0x002da80001187983 */ /* 0x000eda0000300a00 */
[----:B------:R-:W-:Y:S04]  /*6c7f0*/  STL.64 [R1+0x100], R20 ;  /* 0x0001001401007387 */ /* 0x000fe80000100a00 */
[----:B------:R0:W-:Y:S04]  /*6c800*/  STL.64 [R1+0x108], R22 ;  /* 0x0001081601007387 */ /* 0x0001e80000100a00 */
[----:B0-----:R-:W4:Y:S04]  /*6c810*/  LDL.LU.64 R22, [R1+0x2da0] ;  /* 0x002da00001167983 */ /* 0x001f280000300a00 */
[----:B------:R-:W4:Y:S01]  /*6c820*/  LDL.LU.64 R20, [R1+0x2d98] ;  /* 0x002d980001147983 */ /* 0x000f220000300a00 */
[----:B------:R-:W-:-:S05]  /*6c830*/  F2FP.F16.E5M2.UNPACK_B R5, R17.H1 ;  /* 0x00000011ff05723e */ /* 0x000fca00030004ff */
[----:B------:R-:W-:Y:S01]  /*6c840*/  STL.64 [R1+0x88], R4 ;  /* 0x0000880401007387 */ /* 0x000fe20000100a00 */
[----:B------:R-:W-:Y:S01]  /*6c850*/  F2FP.F16.E5M2.UNPACK_B R2, R6.H1 ;  /* 0x00000006ff02723e */ /* 0x000fe200030004ff */
[----:B----4-:R-:W-:-:S15]  /*6c860*/  HMMA.16816.F32 R20, R12, R4, R20 ;  /* 0x000000040c14723c */ /* 0x010fde0000001814 */
[----:B------:R-:W-:-:S04]  /*6c870*/  NOP ;  /* 0x0000000000007918 */ /* 0x000fc80000000000 */
[----:B------:R-:W-:Y:S04]  /*6c880*/  STL.64 [R1+0x120], R20 ;  /* 0x0001201401007387 */ /* 0x000fe80000100a00 */
[----:B------:R0:W-:Y:S04]  /*6c890*/  STL.64 [R1+0x128], R22 ;  /* 0x0001281601007387 */ /* 0x0001e80000100a00 */
[----:B0-----:R-:W4:Y:S04]  /*6c8a0*/  LDL.LU.64 R22, [R1+0x2d90] ;  /* 0x002d900001167983 */ /* 0x001f280000300a00 */
[----:B------:R-:W4:Y:S01]  /*6c8b0*/  LDL.LU.64 R20, [R1+0x2d88] ;  /* 0x002d880001147983 */ /* 0x000f220000300a00 */
[----:B------:R-:W-:-:S07]  /*6c8c0*/  F2FP.F16.E5M2.UNPACK_B R3, R7.H1 ;  /* 0x00000007ff03723e */ /* 0x000fce00030004ff */
[----:B--2---:R-:W-:Y:S01]  /*6c8d0*/  HMMA.16816.F32 R8, R12, R2, R8 ;  /* 0x000000020c08723c */ /* 0x004fe20000001808 */
[----:B------:R-:W-:Y:S02]  /*6c8e0*/  F2FP.F16.E5M2.UNPACK_B R4, R18.H1 ;  /* 0x00000012ff04723e */ /* 0x000fe400030004ff */
[----:B------:R-:W-:Y:S01]  /*6c8f0*/  F2FP.F16.E5M2.UNPACK_B R5, R19.H1 ;  /* 0x00000013ff05723e */ /* 0x000fe200030004ff */
[----:B------:R0:W-:-:S15]  /*6c900*/  STL.64 [R1+0x80], R2 ;  /* 0x0000800201007387 */ /* 0x0001de0000100a00 */
[----:B------:R-:W-:Y:S04]  /*6c910*/  STL.64 [R1+0x140], R8 ;  /* 0x0001400801007387 */ /* 0x000fe80000100a00 */
[----:B------:R-:W-:Y:S04]  /*6c920*/  STL.64 [R1+0x148], R10 ;  /* 0x0001480a01007387 */ /* 0x000fe80000100a00 */
[----:B------:R4:W-:Y:S01]  /*6c930*/  STL.64 [R1+0x78], R4 ;  /* 0x0000780401007387 */ /* 0x0009e20000100a00 */
[----:B0-----:R-:W-:Y:S02]  /*6c940*/  F2FP.F16.E5M2.UNPACK_B R2, R28.H1 ;  /* 0x0000001cff02723e */ /* 0x001fe400030004ff */
[----:B------:R-:W-:-:S02]  /*6c950*/  F2FP.F16.E5M2.UNPACK_B R3, R29.H1 ;  /* 0x0000001dff03723e */ /* 0x000fc400030004ff */
[----:B------:R-:W-:Y:S01]  /*6c960*/  F2FP.F16.E5M2.UNPACK_B R0, R0.H1 ;  /* 0x00000000ff00723e */ /* 0x000fe200030004ff */
[----:B----4-:R-:W-:-:S15]  /*6c970*/  HMMA.16816.F32 R4, R12, R4, R20 ;  /* 0x000000040c04723c */ /* 0x010fde0000001814 */
[----:B------:R-:W-:-:S04]  /*6c980*/  NOP ;  /* 0x0000000000007918 */ /* 0x000fc80000000000 */
[----:B------:R-:W-:Y:S04]  /*6c990*/  STL.64 [R1+0x160], R4 ;  /* 0x0001600401007387 */ /* 0x000fe80000100a00 */
[----:B------:R3:W-:Y:S02]  /*6c9a0*/  STL.64 [R1+0x168], R6 ;  /* 0x0001680601007387 */ /* 0x0007e40000100a00 */
[----:B---3--:R-:W-:Y:S02]  /*6c9b0*/  HMMA.16816.F32 R4, R12, R2, R24 ;  /* 0x000000020c04723c */ /* 0x008fe40000001818 */
[----:B------:R-:W-:Y:S04]  /*6c9c0*/  STL.64 [R1+0x70], R2 ;  /* 0x0000700201007387 */ /* 0x000fe80000100a00 */
[----:B------:R-:W2:-:S13]  /*6c9d0*/  LDL.LU R20, [R1+0x2a0] ;  /* 0x0002a00001147983 */ /* 0x000e9a0000300800 */
[----:B------:R-:W-:Y:S04]  /*6c9e0*/  STL.64 [R1+0x180], R4 ;  /* 0x0001800401007387 */ /* 0x000fe80000100a00 */
[----:B------:R-:W-:Y:S04]  /*6c9f0*/  STL.64 [R1+0x188], R6 ;  /* 0x0001880601007387 */ /* 0x000fe80000100a00 */
[----:B------:R-:W2:Y:S04]  /*6ca00*/  LDL.LU R21, [R1+0x2a4] ;  /* 0x0002a40001157983 */ /* 0x000ea80000300800 */
[----:B------:R-:W-:Y:S04]  /*6ca10*/  STL [R1+0x68], R0 ;  /* 0x0000680001007387 */ /* 0x000fe80000100800 */
[----:B------:R-:W3:Y:S04]  /*6ca20*/  LDL.LU R22, [R1+0x2a8] ;  /* 0x0002a80001167983 */ /* 0x000ee80000300800 */
[----:B------:R-:W3:Y:S04]  /*6ca30*/  LDL.LU R23, [R1+0x2ac] ;  /* 0x0002ac0001177983 */ /* 0x000ee80000300800 */
[----:B---3--:R-:W-:Y:S04]  /*6ca40*/  STL.64 [R1+0x2cf0], R22 ;  /* 0x002cf01601007387 */ /* 0x008fe80000100a00 */
[----:B--2---:R-:W-:Y:S04]  /*6ca50*/  STL.64 [R1+0x2ce8], R20 ;  /* 0x002ce81401007387 */ /* 0x004fe80000100a00 */
        /* <DEDUP_REMOVED lines=17> */
[----:B---3--:R0:W-:Y:S04]  /*6cb70*/  STL.64 [R1+0x2d20], R10 ;  /* 0x002d200a01007387 */ /* 0x0081e80000100a00 */
[----:B0-----:R-:W3:Y:S04]  /*6cb80*/  LDL.LU R11, [R1+0x94c] ;  /* 0x00094c00010b7983 */ /* 0x001ee80000300800 */
[----:B--2---:R0:W-:Y:S04]  /*6cb90*/  STL.64 [R1+0x2d18], R8 ;  /* 0x002d180801007387 */ /* 0x0041e80000100a00 */
        /* <DEDUP_REMOVED lines=10> */
[----:B0-----:R-:W2:Y:S04]  /*6cc40*/  LDL.LU R9, [R1+0x93c] ;  /* 0x00093c0001097983 */ /* 0x001ea80000300800 */
[----:B------:R-:W3:Y:S04]  /*6cc50*/  LDL.LU R10, [R1+0x948] ;  /* 0x00094800010a7983 */ /* 0x000ee80000300800 */
[----:B---3--:R0:W-:Y:S04]  /*6cc60*/  STL.64 [R1+0x2d60], R10 ;  /* 0x002d600a01007387 */ /* 0x0081e80000100a00 */
[----:B0-----:R-:W3:Y:S04]  /*6cc70*/  LDL.LU R10, [R1+0x92c] ;  /* 0x00092c00010a7983 */ /* 0x001ee80000300800 */
[----:B------:R-:W3:Y:S04]  /*6cc80*/  LDL.LU R11, [R1+0x938] ;  /* 0x00093800010b7983 */ /* 0x000ee80000300800 */
[----:B--2---:R-:W-:Y:S04]  /*6cc90*/  STL [R1+0x2d58], R9 ;  /* 0x002d580901007387 */ /* 0x004fe80000100800 */
[----:B------:R-:W-:Y:S04]  /*6cca0*/  STL.64 [R1+0x2d30], R22 ;  /* 0x002d301601007387 */ /* 0x000fe80000100a00 */
[----:B------:R0:W-:Y:S04]  /*6ccb0*/  STL.64 [R1+0x2d28], R20 ;  /* 0x002d281401007387 */ /* 0x0001e80000100a00 */
[----:B0-----:R-:W2:Y:S04]  /*6ccc0*/  LDL.LU R20, [R1+0x200] ;  /* 0x0002000001147983 */ /* 0x001ea80000300800 */
[----:B------:R-:W2:Y:S04]  /*6ccd0*/  LDL.LU R21, [R1+0x204] ;  /* 0x0002040001157983 */ /* 0x000ea80000300800 */
[----:B------:R-:W2:Y:S04]  /*6cce0*/  LDL.LU R22, [R1+0x208] ;  /* 0x0002080001167983 */ /* 0x000ea80000300800 */
[----:B------:R-:W2:Y:S04]  /*6ccf0*/  LDL.LU R23, [R1+0x20c] ;  /* 0x00020c0001177983 */ /* 0x000ea80000300800 */
[----:B--2---:R-:W-:Y:S04]  /*6cd00*/  STL.64 [R1+0x2d40], R22 ;  /* 0x002d401601007387 */ /* 0x004fe80000100a00 */
[----:B------:R-:W2:Y:S04]  /*6cd10*/  LDL.LU R9, [R1+0x91c] ;  /* 0x00091c0001097983 */ /* 0x000ea80000300800 */
[----:B------:R-:W2:Y:S04]  /*6cd20*/  LDL.LU R8, [R1+0x928] ;  /* 0x0009280001087983 */ /* 0x000ea80000300800 */
[----:B------:R-:W-:Y:S04]  /*6cd30*/  STL.64 [R1+0x2d38], R20 ;  /* 0x002d381401007387 */ /* 0x000fe80000100a00 */
[----:B------:R-:W2:Y:S04]  /*6cd40*/  LDL.LU R7, [R1+0x98c] ;  /* 0x00098c0001077983 */ /* 0x000ea80000300800 */
[----:B--2---:R-:W-:Y:S04]  /*6cd50*/  STL.64 [R1+0x2d50], R6 ;  /* 0x002d500601007387 */ /* 0x004fe80000100a00 */
[----:B----4-:R0:W-:Y:S04]  /*6cd60*/  STL.64 [R1+0x2d48], R4 ;  /* 0x002d480401007387 */ /* 0x0101e80000100a00 */
        /* <DEDUP_REMOVED lines=10> */
[----:B------:R-:W-:Y:S01]  /*6ce10*/  IMAD.MOV.U32 R22, RZ, RZ, R0 ;  /* 0x000000ffff167224 */ /* 0x000fe200078e0000 */
[----:B------:R-:W-:-:S02]  /*6ce20*/  F2FP.F16.E5M2.UNPACK_B R23, R9.H1 ;  /* 0x00000009ff17723e */ /* 0x000fc400030004ff */
[----:B----4-:R-:W-:Y:S04]  /*6ce30*/  STL.64 [R1+0x2d80], R6 ;  /* 0x002d800601007387 */ /* 0x010fe80000100a00 */
[----:B--2---:R0:W-:Y:S04]  /*6ce40*/  STL.64 [R1+0x2d78], R4 ;  /* 0x002d780401007387 */ /* 0x0041e80000100a00 */
[----:B0-----:R-:W2:Y:S04]  /*6ce50*/  LDL.LU R4, [R1+0x1a0] ;  /* 0x0001a00001047983 */ /* 0x001ea80000300800 */
[----:B------:R-:W2:Y:S04]  /*6ce60*/  LDL.LU R5, [R1+0x1a4] ;  /* 0x0001a40001057983 */ /* 0x000ea80000300800 */
[----:B------:R-:W2:Y:S04]  /*6ce70*/  LDL.LU R6, [R1+0x1a8] ;  /* 0x0001a80001067983 */ /* 0x000ea80000300800 */
[----:B------:R-:W2:Y:S04]  /*6ce80*/  LDL.LU R7, [R1+0x1ac] ;  /* 0x0001ac0001077983 */ /* 0x000ea80000300800 */
[----:B------:R-:W4:Y:S04]  /*6ce90*/  LDL.LU R18, [R1+0x998] ;  /* 0x0009980001127983 */ /* 0x000f280000300800 */
[----:B------:R-:W3:Y:S04]  /*6cea0*/  LDL.LU R19, [R1+0x99c] ;  /* 0x00099c0001137983 */ /* 0x000ee80000300800 */
[----:B------:R-:W4:Y:S04]  /*6ceb0*/  LDL.LU R28, [R1+0x9a8] ;  /* 0x0009a800011c7983 */ /* 0x000f280000300800 */
[----:B------:R-:W4:Y:S04]  /*6cec0*/  LDL.LU R29, [R1+0x9ac] ;  /* 0x0009ac00011d7983 */ /* 0x000f280000300800 */
[----:B------:R-:W4:Y:S04]  /*6ced0*/  LDL.LU R0, [R1+0x9b8] ;  /* 0x0009b80001007983 */ /* 0x000f280000300800 */
[----:B------:R-:W4:Y:S04]  /*6cee0*/  LDL.LU R24, [R1+0x2c0] ;  /* 0x0002c00001187983 */ /* 0x000f280000300800 */
[----:B------:R-:W4:Y:S04]  /*6cef0*/  LDL.LU R25, [R1+0x2c4] ;  /* 0x0002c40001197983 */ /* 0x000f280000300800 */
[----:B------:R-:W4:Y:S04]  /*6cf00*/  LDL.LU R26, [R1+0x2c8] ;  /* 0x0002c800011a7983 */ /* 0x000f280000300800 */
[----:B------:R-:W4:Y:S04]  /*6cf10*/  LDL.LU R27, [R1+0x2cc] ;  /* 0x0002cc00011b7983 */ /* 0x000f280000300800 */
[----:B------:R2:W-:Y:S02]  /*6cf20*/  STL [R1+0x6c], R23 ;  /* 0x00006c1701007387 */ /* 0x0005e40000100800 */
[----:B--2---:R-:W-:Y:S02]  /*6cf30*/  HMMA.16816.F32 R20, R12, R22, R4 ;  /* 0x000000160c14723c */ /* 0x004fe40000001804 */
[----:B------:R-:W2:Y:S04]  /*6cf40*/  LDL.LU.64 R6, [R1+0x2d80] ;  /* 0x002d800001067983 */ /* 0x000ea80000300a00 */
[----:B------:R-:W2:Y:S01]  /*6cf50*/  LDL.LU.64 R4, [R1+0x2d78] ;  /* 0x002d780001047983 */ /* 0x000ea20000300a00 */
[----:B------:R-:W-:-:S02]  /*6cf60*/  F2FP.F16.E5M2.UNPACK_B R8, R8.H1 ;  /* 0x00000008ff08723e */ /* 0x000fc400030004ff */
[----:B---3--:R-:W-:-:S10]  /*6cf70*/  F2FP.F16.E5M2.UNPACK_B R9, R10.H1 ;  /* 0x0000000aff09723e */ /* 0x008fd400030004ff */
[----:B------:R0:W-:Y:S04]  /*6cf80*/  STL.64 [R1+0x1a0], R20 ;  /* 0x0001a01401007387 */ /* 0x0001e80000100a00 */
[----:B------:R-:W-:Y:S04]  /*6cf90*/  STL.64 [R1+0x1a8], R22 ;  /* 0x0001a81601007387 */ /* 0x000fe80000100a00 */
[----:B------:R2:W-:Y:S01]  /*6cfa0*/  STL.64 [R1+0x60], R8 ;  /* 0x0000600801007387 */ /* 0x0005e20000100a00 */
[----:B0-----:R-:W-:Y:S02]  /*6cfb0*/  F2FP.F16.E5M2.UNPACK_B R20, R11.H1 ;  /* 0x0000000bff14723e */ /* 0x001fe400030004ff */
[----:B--2---:R-:W-:Y:S01]  /*6cfc0*/  HMMA.16816.F32 R8, R12, R8, R4 ;  /* 0x000000080c08723c */ /* 0x004fe20000001804 */
[----:B------:R-:W2:Y:S04]  /*6cfd0*/  LDL.LU.64 R6, [R1+0x2d70] ;  /* 0x002d700001067983 */ /* 0x000ea80000300a00 */
[----:B------:R-:W2:-:S14]  /*6cfe0*/  LDL.LU.64 R4, [R1+0x2d68] ;  /* 0x002d680001047983 */ /* 0x000e9c0000300a00 */
[----:B------:R-:W-:Y:S04]  /*6cff0*/  STL.64 [R1+0x1c0], R8 ;  /* 0x0001c00801007387 */ /* 0x000fe80000100a00 */
[----:B------:R0:W-:Y:S04]  /*6d000*/  STL.64 [R1+0x1c8], R10 ;  /* 0x0001c80a01007387 */ /* 0x0001e80000100a00 */
[----:B0-----:R-:W3:Y:S04]  /*6d010*/  LDL.LU.64 R10, [R1+0x2d60] ;  /* 0x002d6000010a7983 */ /* 0x001ee80000300a00 */
[----:B------:R-:W2:Y:S02]  /*6d020*/  LDL.LU R9, [R1+0x2d58] ;  /* 0x002d580001097983 */ /* 0x000ea40000300800 */
[----:B--2---:R-:W-:-:S05]  /*6d030*/  F2FP.F16.E5M2.UNPACK_B R21, R9.H1 ;  /* 0x00000009ff15723e */ /* 0x004fca00030004ff */
[----:B------:R0:W-:Y:S02]  /*6d040*/  STL.64 [R1+0x58], R20 ;  /* 0x0000581401007387 */ /* 0x0001e40000100a00 */
[----:B0-----:R-:W-:Y:S02]  /*6d050*/  HMMA.16816.F32 R20, R12, R20, R4 ;  /* 0x000000140c14723c */ /* 0x001fe40000001804 */
        /* <DEDUP_REMOVED lines=8> */
[----:B------:R2:W-:Y:S02]  /*6d0e0*/  STL.64 [R1+0x50], R8 ;  /* 0x0000500801007387 */ /* 0x0005e40000100a00 */
[----:B--2---:R-:W-:Y:S02]  /*6d0f0*/  HMMA.16816.F32 R8, R12, R8, R20 ;  /* 0x000000080c08723c */ /* 0x004fe40000001814 */
[----:B------:R-:W2:Y:S04]  /*6d100*/  LDL.LU.64 R22, [R1+0x2d30] ;  /* 0x002d300001167983 */ /* 0x000ea80000300a00 */
[----:B------:R-:W2:-:S13]  /*6d110*/  LDL.LU.64 R20, [R1+0x2d28] ;  /* 0x002d280001147983 */ /* 0x000e9a0000300a00 */
[----:B------:R-:W-:Y:S04]  /*6d120*/  STL.64 [R1+0x200], R8 ;  /* 0x0002000801007387 */ /* 0x000fe80000100a00 */
[----:B------:R0:W-:Y:S04]  /*6d130*/  STL.64 [R1+0x208], R10 ;  /* 0x0002080a01007387 */ /* 0x0001e80000100a00 */
[----:B0-----:R-:W3:Y:S04]  /*6d140*/  LDL.LU.64 R10, [R1+0x2d20] ;  /* 0x002d2000010a7983 */ /* 0x001ee80000300a00 */
[----:B------:R-:W3:Y:S01]  /*6d150*/  LDL.LU.64 R8, [R1+0x2d18] ;  /* 0x002d180001087983 */ /* 0x000ee20000300a00 */
[----:B------:R-:W-:-:S02]  /*6d160*/  F2FP.F16.E5M2.UNPACK_B R4, R4.H1 ;  /* 0x00000004ff04723e */ /* 0x000fc400030004ff */
[----:B------:R-:W-:-:S05]  /*6d170*/  F2FP.F16.E5M2.UNPACK_B R5, R5.H1 ;  /* 0x00000005ff05723e */ /* 0x000fca00030004ff */
[----:B------:R-:W-:Y:S02]  /*6d180*/  STL.64 [R1+0x48], R4 ;  /* 0x0000480401007387 */ /* 0x000fe40000100a00 */
[----:B---3--:R-:W-:-:S15]  /*6d190*/  HMMA.16816.F32 R8, R12, R4, R8 ;  /* 0x000000040c08723c */ /* 0x008fde0000001808 */
[----:B------:R-:W-:-:S04]  /*6d1a0*/  NOP ;  /* 0x0000000000007918 */ /* 0x000fc80000000000 */
        /* <DEDUP_REMOVED lines=8> */
[----:B------:R-:W-:Y:S06]  /*6d230*/  STL.64 [R1+0x40], R2 ;  /* 0x0000400201007387 */ /* 0x000fec0000100a00 */
[C---:B--2---:R-:W-:Y:S08]  /*6d240*/  HMMA.16816.F32 R20, R12.reuse, R4, R20 ;  /* 0x000000040c14723c */ /* 0x044ff00000001814 */
[----:B---3--:R-:W-:-:S15]  /*6d250*/  HMMA.16816.F32 R8, R12, R2, R8 ;  /* 0x000000020c08723c */ /* 0x008fde0000001808 */
[----:B------:R-:W-:-:S04]  /*6d260*/  NOP ;  /* 0x0000000000007918 */ /* 0x000fc80000000000 */
[----:B------:R-:W-:Y:S04]  /*6d270*/  STL.64 [R1+0x240], R8 ;  /* 0x0002400801007387 */ /* 0x000fe80000100a00 */
[----:B------:R0:W-:Y:S04]  /*6d280*/  STL.64 [R1+0x248], R10 ;  /* 0x0002480a01007387 */ /* 0x0001e80000100a00 */
[----:B0-----:R-:W2:Y:S04]  /*6d290*/  LDL.LU.64 R10, [R1+0x2d00] ;  /* 0x002d0000010a7983 */ /* 0x001ea80000300a00 */
[----:B------:R-:W2:Y:S04]  /*6d2a0*/  LDL.LU.64 R8, [R1+0x2cf8] ;  /* 0x002cf80001087983 */ /* 0x000ea80000300a00 */
[----:B------:R-:W-:Y:S04]  /*6d2b0*/  STL.64 [R1+0x38], R4 ;  /* 0x0000380401007387 */ /* 0x000fe80000100a00 */
[----:B------:R-:W-:Y:S04]  /*6d2c0*/  STL.64 [R1+0x260], R20 ;  /* 0x0002601401007387 */ /* 0x000fe80000100a00 */
[----:B------:R0:W-:Y:S04]  /*6d2d0*/  STL.64 [R1+0x268], R22 ;  /* 0x0002681601007387 */ /* 0x0001e80000100a00 */
[----:B0-----:R-:W3:Y:S04]  /*6d2e0*/  LDL.LU.64 R22, [R1+0x2cf0] ;  /* 0x002cf00001167983 */ /* 0x001ee80000300a00 */
[----:B------:R-:W3:Y:S01]  /*6d2f0*/  LDL.LU.64 R20, [R1+0x2ce8] ;  /* 0x002ce80001147983 */ /* 0x000ee20000300a00 */
[----:B------:R-:W-:-:S02]  /*6d300*/  F2FP.F16.E5M2.UNPACK_B R2, R6.H1 ;  /* 0x00000006ff02723e */ /* 0x000fc400030004ff */
[----:B------:R-:W-:Y:S02]  /*6d310*/  F2FP.F16.E5M2.UNPACK_B R3, R7.H1 ;  /* 0x00000007ff03723e */ /* 0x000fe400030004ff */
[----:B----4-:R-:W-:Y:S02]  /*6d320*/  F2FP.F16.E5M2.UNPACK_B R4, R18.H1 ;  /* 0x00000012ff04723e */ /* 0x010fe400030004ff */
[----:B------:R-:W-:Y:S01]  /*6d330*/  F2FP.F16.E5M2.UNPACK_B R5, R19.H1 ;  /* 0x00000013ff05723e */ /* 0x000fe200030004ff */
[----:B------:R0:W-:Y:S01]  /*6d340*/  STL.64 [R1+0x30], R2 ;  /* 0x0000300201007387 */ /* 0x0001e20000100a00 */
[----:B------:R-:W-:Y:S01]  /*6d350*/  F2FP.F16.E5M2.UNPACK_B R0, R0.H1 ;  /* 0x00000000ff00723e */ /* 0x000fe200030004ff */
[----:B--2---:R-:W-:Y:S01]  /*6d360*/  HMMA.16816.F32 R8, R12, R2, R8 ;  /* 0x000000020c08723c */ /* 0x004fe20000001808 */
[----:B0-----:R-:W-:Y:S02]  /*6d370*/  F2FP.F16.E5M2.UNPACK_B R2, R28.H1 ;  /* 0x0000001cff02723e */ /* 0x001fe400030004ff */
[----:B------:R-:W-:-:S15]  /*6d380*/  F2FP.F16.E5M2.UNPACK_B R3, R29.H1 ;  /* 0x0000001dff03723e */ /* 0x000fde00030004ff */
[----:B------:R-:W-:Y:S01]  /*6d390*/  NOP ;  /* 0x0000000000007918 */ /* 0x000fe20000000000 */
[----:B------:R-:W-:Y:S04]  /*6d3a0*/  STL.64 [R1+0x280], R8 ;  /* 0x0002800801007387 */ /* 0x000fe80000100a00 */
[----:B------:R-:W-:Y:S04]  /*6d3b0*/  STL.64 [R1+0x288], R10 ;  /* 0x0002880a01007387 */ /* 0x000fe80000100a00 */
[----:B------:R3:W-:Y:S02]  /*6d3c0*/  STL.64 [R1+0x28], R4 ;  /* 0x0000280401007387 */ /* 0x0007e40000100a00 */
[----:B---3--:R-:W-:-:S15]  /*6d3d0*/  HMMA.16816.F32 R4, R12, R4, R20 ;  /* 0x000000040c04723c */ /* 0x008fde0000001814 */
[----:B------:R-:W-:-:S04]  /*6d3e0*/  NOP ;  /* 0x0000000000007918 */ /* 0x000fc80000000000 */
[----:B------:R-:W-:Y:S04]  /*6d3f0*/  STL.64 [R1+0x2a0], R4 ;  /* 0x0002a00401007387 */ /* 0x000fe80000100a00 */
[----:B------:R0:W-:Y:S02]  /*6d400*/  STL.64 [R1+0x2a8], R6 ;  /* 0x0002a80601007387 */ /* 0x0001e40000100a00 */
[----:B0-----:R-:W-:Y:S02]  /*6d410*/  HMMA.16816.F32 R4, R12, R2, R24 ;  /* 0x000000020c04723c */ /* 0x001fe40000001818 */
        /* <DEDUP_REMOVED lines=31> */
[----:B---3--:R0:W-:Y:S04]  /*6d610*/  STL.64 [R1+0x2c90], R18 ;  /* 0x002c901201007387 */ /* 0x0081e80000100a00 */
[----:B0-----:R-:W3:Y:S04]  /*6d620*/  LDL.LU R18, [R1+0x9d8] ;  /* 0x0009d80001127983 */ /* 0x001ee80000300800 */
[----:B------:R-:W3:Y:S04]  /*6d630*/  LDL.LU R19, [R1+0x9dc] ;  /* 0x0009dc0001137983 */ /* 0x000ee80000300800 */
[----:B--2---:R0:W-:Y:S04]  /*6d640*/  STL.64 [R1+0x2c88], R16 ;  /* 0x002c881001007387 */ /* 0x0041e80000100a00 */
[----:B0-----:R-:W2:Y:S04]  /*6d650*/  LDL.LU R17, [R1+0x9cc] ;  /* 0x0009cc0001117983 */ /* 0x001ea80000300800 */
[----:B---3--:R0:W-:Y:S04]  /*6d660*/  STL.64 [R1+0x2cd0], R18 ;  /* 0x002cd01201007387 */ /* 0x0081e80000100a00 */
[----:B0-----:R-:W3:Y:S04]  /*6d670*/  LDL.LU R19, [R1+0x9bc] ;  /* 0x0009bc0001137983 */ /* 0x001ee80000300800 */
[----:B------:R-:W3:Y:S04]  /*6d680*/  LDL.LU R16, [R1+0x9c8] ;  /* 0x0009c80001107983 */ /* 0x000ee80000300800 */
[----:B--2---:R-:W-:Y:S04]  /*6d690*/  STL [R1+0x2cc8], R17 ;  /* 0x002cc81101007387 */ /* 0x004fe80000100800 */
[----:B------:R-:W4:Y:S04]  /*6d6a0*/  LDL.LU R27, [R1+0xa0c] ;  /* 0x000a0c00011b7983 */ /* 0x000f280000300800 */
[----:B------:R-:W2:Y:S04]  /*6d6b0*/  LDL.LU R24, [R1+0xa18] ;  /* 0x000a180001187983 */ /* 0x000ea80000300800 */
[----:B------:R-:W2:Y:S04]  /*6d6c0*/  LDL.LU R25, [R1+0xa1c] ;  /* 0x000a1c0001197983 */ /* 0x000ea80000300800 */
[----:B----4-:R-:W-:Y:S04]  /*6d6d0*/  STL.64 [R1+0x2ca0], R26 ;  /* 0x002ca01a01007387 */ /* 0x010fe80000100a00 */
[----:B--2---:R0:W-:Y:S04]  /*6d6e0*/  STL.64 [R1+0x2c98], R24 ;  /* 0x002c981801007387 */ /* 0x0041e80000100a00 */
[----:B0-----:R-:W2:Y:S04]  /*6d6f0*/  LDL.LU R24, [R1+0x320] ;  /* 0x0003200001187983 */ /* 0x001ea80000300800 */
[----:B------:R-:W2:Y:S04]  /*6d700*/  LDL.LU R25, [R1+0x324] ;  /* 0x0003240001197983 */ /* 0x000ea80000300800 */
[----:B------:R-:W4:Y:S04]  /*6d710*/  LDL.LU R26, [R1+0x328] ;  /* 0x00032800011a7983 */ /* 0x000f280000300800 */
[----:B------:R-:W4:Y:S04]  /*6d720*/  LDL.LU R27, [R1+0x32c] ;  /* 0x00032c00011b7983 */ /* 0x000f280000300800 */
[----:B----4-:R-:W-:Y:S04]  /*6d730*/  STL.64 [R1+0x2cb0], R26 ;  /* 0x002cb01a01007387 */ /* 0x010fe80000100a00 */
[----:B--2---:R-:W-:Y:S04]  /*6d740*/  STL.64 [R1+0x2ca8], R24 ;  /* 0x002ca81801007387 */ /* 0x004fe80000100a00 */
[----:B------:R-:W2:Y:S04]  /*6d750*/  LDL.LU R22, [R1+0xa28] ;  /* 0x000a280001167983 */ /* 0x000ea80000300800 */
        /* <DEDUP_REMOVED lines=9> */
[----:B------:R-:W4:Y:S01]  /*6d7f0*/  LDL.LU R7, [R1+0x30c] ;  /* 0x00030c0001077983 */ /* 0x000f220000300800 */
[----:B------:R-:W-:Y:S01]  /*6d800*/  IMAD.MOV.U32 R18, RZ, RZ, R0 ;  /* 0x000000ffff127224 */ /* 0x000fe200078e0000 */
[----:B---3--:R-:W-:-:S02]  /*6d810*/  F2FP.F16.E5M2.UNPACK_B R19, R19.H1 ;  /* 0x00000013ff13723e */ /* 0x008fc400030004ff */
[----:B----4-:R-:W-:Y:S04]  /*6d820*/  STL.64 [R1+0x2ce0], R6 ;  /* 0x002ce00601007387 */ /* 0x010fe80000100a00 */
[----:B--2---:R0:W-:Y:S04]  /*6d830*/  STL.64 [R1+0x2cd8], R4 ;  /* 0x002cd80401007387 */ /* 0x0041e80000100a00 */
[----:B0-----:R-:W2:Y:S04]  /*6d840*/  LDL.LU R4, [R1+0x2e0] ;  /* 0x0002e00001047983 */ /* 0x001ea80000300800 */
[----:B------:R-:W2:Y:S04]  /*6d850*/  LDL.LU R5, [R1+0x2e4] ;  /* 0x0002e40001057983 */ /* 0x000ea80000300800 */
[----:B------:R-:W2:Y:S04]  /*6d860*/  LDL.LU R6, [R1+0x2e8] ;  /* 0x0002e80001067983 */ /* 0x000ea80000300800 */
[----:B------:R-:W2:Y:S04]  /*6d870*/  LDL.LU R7, [R1+0x2ec] ;  /* 0x0002ec0001077983 */ /* 0x000ea80000300800 */
[----:B------:R-:W3:Y:S04]  /*6d880*/  LDL.LU R23, [R1+0xa2c] ;  /* 0x000a2c0001177983 */ /* 0x000ee80000300800 */
[----:B------:R-:W4:Y:S04]  /*6d890*/  LDL.LU R20, [R1+0xa38] ;  /* 0x000a380001147983 */ /* 0x000f280000300800 */
[----:B------:R-:W3:Y:S04]  /*6d8a0*/  LDL.LU R21, [R1+0xa3c] ;  /* 0x000a3c0001157983 */ /* 0x000ee80000300800 */
[----:B------:R-:W3:Y:S04]  /*6d8b0*/  LDL.LU R0, [R1+0xa48] ;  /* 0x000a480001007983 */ /* 0x000ee80000300800 */
[----:B------:R-:W3:Y:S04]  /*6d8c0*/  LDL.LU R8, [R1+0x3e0] ;  /* 0x0003e00001087983 */ /* 0x000ee80000300800 */
[----:B------:R-:W3:Y:S04]  /*6d8d0*/  LDL.LU R9, [R1+0x3e4] ;  /* 0x0003e40001097983 */ /* 0x000ee80000300800 */
[----:B------:R-:W3:Y:S04]  /*6d8e0*/  LDL.LU R10, [R1+0x3e8] ;  /* 0x0003e800010a7983 */ /* 0x000ee80000300800 */
[----:B------:R-:W3:Y:S01]  /*6d8f0*/  LDL.LU R11, [R1+0x3ec] ;  /* 0x0003ec00010b7983 */ /* 0x000ee20000300800 */
[----:B------:R-:W-:-:S03]  /*6d900*/  F2FP.F16.E5M2.UNPACK_B R24, R16.H1 ;  /* 0x00000010ff18723e */ /* 0x000fc600030004ff */
[----:B------:R2:W-:Y:S02]  /*6d910*/  STL [R1+0x1c], R19 ;  /* 0x00001c1301007387 */ /* 0x0005e40000100800 */
[----:B--2---:R-:W-:Y:S02]  /*6d920*/  HMMA.16816.F32 R16, R12, R18, R4 ;  /* 0x000000120c10723c */ /* 0x004fe40000001804 */
[----:B------:R-:W2:Y:S04]  /*6d930*/  LDL.LU.64 R6, [R1+0x2ce0] ;  /* 0x002ce00001067983 */ /* 0x000ea80000300a00 */
[----:B------:R-:W2:-:S13]  /*6d940*/  LDL.LU.64 R4, [R1+0x2cd8] ;  /* 0x002cd80001047983 */ /* 0x000e9a0000300a00 */
[----:B------:R-:W-:Y:S04]  /*6d950*/  STL.64 [R1+0x2e0], R16 ;  /* 0x0002e01001007387 */ /* 0x000fe80000100a00 */
[----:B------:R0:W-:Y:S04]  /*6d960*/  STL.64 [R1+0x2e8], R18 ;  /* 0x0002e81201007387 */ /* 0x0001e80000100a00 */
[----:B0-----:R-:W2:Y:S04]  /*6d970*/  LDL.LU.64 R18, [R1+0x2cd0] ;  /* 0x002cd00001127983 */ /* 0x001ea80000300a00 */
        /* <DEDUP_REMOVED lines=39> */
[----:B------:R-:W-:Y:S04]  /*6dbf0*/  STL [R1+0x2bfc], R28 ;  /* 0x002bfc1c01007387 */ /* 0x000fe80000100800 */
[----:B------:R-:W-:Y:S01]  /*6dc00*/  STL [R1+0x2bf8], R29 ;  /* 0x002bf81d01007387 */ /* 0x000fe20000100800 */
[----:B------:R-:W-:Y:S02]  /*6dc10*/  F2FP.F16.E5M2.UNPACK_B R24, R24.H1 ;  /* 0x00000018ff18723e */ /* 0x000fe400030004ff */
[----:B------:R-:W-:Y:S01]  /*6dc20*/  F2FP.F16.E5M2.UNPACK_B R25, R25.H1 ;  /* 0x00000019ff19723e */ /* 0x000fe200030004ff */
[----:B--2---:R-:W-:-:S15]  /*6dc30*/  HMMA.16816.F32 R16, R12, R26, R16 ;  /* 0x0000001a0c10723c */ /* 0x004fde0000001810 */
[----:B------:R-:W-:-:S04]  /*6dc40*/  NOP ;  /* 0x0000000000007918 */ /* 0x000fc80000000000 */
[----:B------:R-:W-:Y:S04]  /*6dc50*/  STL.64 [R1+0x380], R16 ;  /* 0x0003801001007387 */ /* 0x000fe80000100a00 */
[----:B------:R0:W-:Y:S04]  /*6dc60*/  STL.64 [R1+0x388], R18 ;  /* 0x0003881201007387 */ /* 0x0001e80000100a00 */
[----:B0-----:R-:W2:Y:S04]  /*6dc70*/  LDL.LU.64 R18, [R1+0x2c60] ;  /* 0x002c600001127983 */ /* 0x001ea80000300a00 */
[----:B------:R-:W2:Y:S01]  /*6dc80*/  LDL.LU.64 R16, [R1+0x2c58] ;  /* 0x002c580001107983 */ /* 0x000ea20000300a00 */
[----:B------:R-:W-:Y:S01]  /*6dc90*/  HMMA.16816.F32 R4, R12, R24, R4 ;  /* 0x000000180c04723c */ /* 0x000fe20000001804 */
[----:B------:R-:W-:-:S02]  /*6dca0*/  F2FP.F16.E5M2.UNPACK_B R22, R22.H1 ;  /* 0x00000016ff16723e */ /* 0x000fc400030004ff */
[----:B---3--:R-:W-:Y:S01]  /*6dcb0*/  F2FP.F16.E5M2.UNPACK_B R23, R23.H1 ;  /* 0x00000017ff17723e */ /* 0x008fe200030004ff */
[----:B------:R-:W-:Y:S04]  /*6dcc0*/  STL.64 [R1+0x2a18], R26 ;  /* 0x002a181a01007387 */ /* 0x000fe80000100a00 */
[----:B------:R-:W-:Y:S11]  /*6dcd0*/  STL.64 [R1+0x2a10], R24 ;  /* 0x002a101801007387 */ /* 0x000ff60000100a00 */
[----:B------:R-:W-:Y:S04]  /*6dce0*/  STL.64 [R1+0x3a0], R4 ;  /* 0x0003a00401007387 */ /* 0x000fe80000100a00 */
[----:B------:R2:W-:Y:S01]  /*6dcf0*/  STL.64 [R1+0x3a8], R6 ;  /* 0x0003a80601007387 */ /* 0x0005e20000100a00 */
[----:B----4-:R-:W-:-:S02]  /*6dd00*/  F2FP.F16.E5M2.UNPACK_B R20, R20.H1 ;  /* 0x00000014ff14723e */ /* 0x010fc400030004ff */
[----:B------:R-:W-:Y:S01]  /*6dd10*/  F2FP.F16.E5M2.UNPACK_B R21, R21.H1 ;  /* 0x00000015ff15723e */ /* 0x000fe200030004ff */
[----:B--2---:R-:W-:-:S15]  /*6dd20*/  HMMA.16816.F32 R4, R12, R22, R16 ;  /* 0x000000160c04723c */ /* 0x004fde0000001810 */
[----:B------:R-:W-:-:S04]  /*6dd30*/  NOP ;  /* 0x0000000000007918 */ /* 0x000fc80000000000 */
[----:B------:R-:W-:Y:S04]  /*6dd40*/  STL.64 [R1+0x3c0], R4 ;  /* 0x0003c00401007387 */ /* 0x000fe80000100a00 */
[----:B------:R0:W-:Y:S04]  /*6dd50*/  STL.64 [R1+0x3c8], R6 ;  /* 0x0003c80601007387 */ /* 0x0001e80000100a00 */
[----:B------:R-:W2:Y:S04]  /*6dd60*/  LDL.LU R28, [R1+0x235c] ;  /* 0x00235c00011c7983 */ /* 0x000ea80000300800 */
[----:B------:R-:W3:Y:S01]  /*6dd70*/  LDL.LU R29, [R1+0x2364] ;  /* 0x00236400011d7983 */ /* 0x000ee20000300800 */
[----:B0-----:R-:W-:Y:S01]  /*6dd80*/  HMMA.16816.F32 R4, R12, R20, R8 ;  /* 0x000000140c04723c */ /* 0x001fe20000001808 */
[----:B------:R-:W-:-:S15]  /*6dd90*/  F2FP.F16.E5M2.UNPACK_B R18, R0.H1 ;  /* 0x00000000ff12723e */ /* 0x000fde00030004ff */
[----:B------:R-:W-:-:S03]  /*6dda0*/  NOP ;  /* 0x0000000000007918 */ /* 0x000fc60000000000 */
[----:B------:R-:W-:Y:S04]  /*6ddb0*/  STL.64 [R1+0x3e0], R4 ;  /* 0x0003e00401007387 */ /* 0x000fe80000100a00 */
[----:B------:R0:W-:Y:S04]  /*6ddc0*/  STL.64 [R1+0x3e8], R6 ;  /* 0x0003e80601007387 */ /* 0x0001e80000100a00 */
[----:B------:R-:W4:Y:S04]  /*6ddd0*/  LDL.LU R0, [R1+0x236c] ;  /* 0x00236c0001007983 */ /* 0x000f280000300800 */
[----:B------:R-:W2:Y:S04]  /*6dde0*/  LDL.LU R24, [R1+0x4a0] ;  /* 0x0004a00001187983 */ /* 0x000ea80000300800 */
[----:B------:R-:W2:Y:S04]  /*6ddf0*/  LDL.LU R25, [R1+0x4a4] ;  /* 0x0004a40001197983 */ /* 0x000ea80000300800 */
[----:B------:R-:W2:Y:S04]  /*6de00*/  LDL.LU R26, [R1+0x4a8] ;  /* 0x0004a800011a7983 */ /* 0x000ea80000300800 */
[----:B------:R-:W2:Y:S04]  /*6de10*/  LDL.LU R27, [R1+0x4ac] ;  /* 0x0004ac00011b7983 */ /* 0x000ea80000300800 */
[----:B0-----:R-:W3:Y:S04]  /*6de20*/  LDL.LU R7, [R1+0xa7c] ;  /* 0x000a7c0001077983 */ /* 0x001ee80000300800 */
[----:B------:R-:W3:Y:S04]  /*6de30*/  LDL.LU R8, [R1+0xa88] ;  /* 0x000a880001087983 */ /* 0x000ee80000300800 */
[----:B--2---:R-:W-:Y:S04]  /*6de40*/  STL.64 [R1+0x2c10], R26 ;  /* 0x002c101a01007387 */ /* 0x004fe80000100a00 */
[----:B------:R0:W-:Y:S04]  /*6de50*/  STL.64 [R1+0x2c08], R24 ;  /* 0x002c081801007387 */ /* 0x0001e80000100a00 */
[----:B0-----:R-:W2:Y:S04]  /*6de60*/  LDL.LU R24, [R1+0x4b0] ;  /* 0x0004b00001187983 */ /* 0x001ea80000300800 */
[----:B------:R-:W2:Y:S04]  /*6de70*/  LDL.LU R25, [R1+0x4b4] ;  /* 0x0004b40001197983 */ /* 0x000ea80000300800 */
[----:B------:R-:W2:Y:S04]  /*6de80*/  LDL.LU R26, [R1+0x4b8] ;  /* 0x0004b800011a7983 */ /* 0x000ea80000300800 */
[----:B------:R-:W2:Y:S04]  /*6de90*/  LDL.LU R27, [R1+0x4bc] ;  /* 0x0004bc00011b7983 */ /* 0x000ea80000300800 */
[----:B------:R-:W2:Y:S04]  /*6dea0*/  LDL.LU R3, [R1+0xa5c] ;  /* 0x000a5c0001037983 */ /* 0x000ea80000300800 */
[----:B------:R-:W2:Y:S04]  /*6deb0*/  LDL.LU R4, [R1+0xa68] ;  /* 0x000a680001047983 */ /* 0x000ea80000300800 */
[----:B------:R-:W2:Y:S04]  /*6dec0*/  LDL.LU R5, [R1+0xa6c] ;  /* 0x000a6c0001057983 */ /* 0x000ea80000300800 */
        /* <DEDUP_REMOVED lines=21> */
[----:B---3--:R-:W-:-:S02]  /*6e020*/  F2FP.F16.E5M2.UNPACK_B R19, R19.H1 ;  /* 0x00000013ff13723e */ /* 0x008fc400030004ff */
[----:B------:R-:W-:Y:S01]  /*6e030*/  F2FP.F16.E5M2.UNPACK_B R2, R2.H1 ;  /* 0x00000002ff02723e */ /* 0x000fe200030004ff */
[----:B--2---:R-:W-:Y:S04]  /*6e040*/  STL.64 [R1+0x2c40], R26 ;  /* 0x002c401a01007387 */ /* 0x004fe80000100a00 */
[----:B------:R0:W-:Y:S04]  /*6e050*/  STL.64 [R1+0x2c38], R24 ;  /* 0x002c381801007387 */ /* 0x0001e80000100a00 */
[----:B0-----:R-:W2:Y:S04]  /*6e060*/  LDL.LU R24, [R1+0x420] ;  /* 0x0004200001187983 */ /* 0x001ea80000300800 */
[----:B------:R-:W2:Y:S04]  /*6e070*/  LDL.LU R25, [R1+0x424] ;  /* 0x0004240001197983 */ /* 0x000ea80000300800 */
[----:B------:R-:W2:Y:S04]  /*6e080*/  LDL.LU R26, [R1+0x428] ;  /* 0x00042800011a7983 */ /* 0x000ea80000300800 */
[----:B------:R-:W2:Y:S01]  /*6e090*/  LDL.LU R27, [R1+0x42c] ;  /* 0x00042c00011b7983 */ /* 0x000ea20000300800 */
[----:B------:R-:W-:Y:S01]  /*6e0a0*/  HMMA.16816.F32 R4, R12, R18, R4 ;  /* 0x000000120c04723c */ /* 0x000fe20000001804 */
[----:B------:R-:W-:-:S02]  /*6e0b0*/  F2FP.F16.E5M2.UNPACK_B R3, R3.H1 ;  /* 0x00000003ff03723e */ /* 0x000fc400030004ff */
[----:B------:R-:W3:Y:S04]  /*6e0c0*/  LDL.LU R9, [R1+0xa8c] ;  /* 0x000a8c0001097983 */ /* 0x000ee80000300800 */
[----:B------:R-:W3:Y:S04]  /*6e0d0*/  LDL.LU R10, [R1+0xa98] ;  /* 0x000a9800010a7983 */ /* 0x000ee80000300800 */
[----:B------:R-:W3:Y:S04]  /*6e0e0*/  LDL.LU R11, [R1+0xa9c] ;  /* 0x000a9c00010b7983 */ /* 0x000ee80000300800 */
[----:B------:R-:W3:Y:S04]  /*6e0f0*/  LDL.LU R16, [R1+0xaa8] ;  /* 0x000aa80001107983 */ /* 0x000ee80000300800 */
[----:B------:R-:W3:Y:S04]  /*6e100*/  LDL.LU R17, [R1+0xaac] ;  /* 0x000aac0001117983 */ /* 0x000ee80000300800 */
[----:B------:R0:W-:Y:S04]  /*6e110*/  STL.64 [R1+0x2a28], R22 ;  /* 0x002a281601007387 */ /* 0x0001e80000100a00 */
[----:B0-----:R-:W3:Y:S04]  /*6e120*/  LDL.LU R22, [R1+0x2368] ;  /* 0x0023680001167983 */ /* 0x001ee80000300800 */
[----:B------:R-:W4:Y:S04]  /*6e130*/  LDL.LU R23, [R1+0x2370] ;  /* 0x0023700001177983 */ /* 0x000f280000300800 */
[----:B------:R0:W-:Y:S04]  /*6e140*/  STL.64 [R1+0x2a20], R20 ;  /* 0x002a201401007387 */ /* 0x0001e80000100a00 */
[----:B0-----:R-:W3:Y:S04]  /*6e150*/  LDL.LU R20, [R1+0x2354] ;  /* 0x0023540001147983 */ /* 0x001ee80000300800 */
[----:B------:R-:W3:Y:S04]  /*6e160*/  LDL.LU R21, [R1+0x2360] ;  /* 0x0023600001157983 */ /* 0x000ee80000300800 */
        /* <DEDUP_REMOVED lines=8> */
[----:B0-----:R-:W2:Y:S04]  /*6e1f0*/  LDL.LU.64 R26, [R1+0x2c40] ;  /* 0x002c4000011a7983 */ /* 0x001ea80000300a00 */
[----:B------:R-:W2:Y:S01]  /*6e200*/  LDL.LU.64 R24, [R1+0x2c38] ;  /* 0x002c380001187983 */ /* 0x000ea20000300a00 */
[----:B---3--:R-:W-:-:S02]  /*6e210*/  F2FP.F16.E5M2.UNPACK_B R4, R4.H1 ;  /* 0x00000004ff04723e */ /* 0x008fc400030004ff */
[----:B------:R-:W-:Y:S01]  /*6e220*/  F2FP.F16.E5M2.UNPACK_B R5, R5.H1 ;  /* 0x00000005ff05723e */ /* 0x000fe200030004ff */
[----:B------:R0:W-:Y:S04]  /*6e230*/  STL [R1+0x2c00], R3 ;  /* 0x002c000301007387 */ /* 0x0001e80000100800 */
[----:B0-----:R-:W3:Y:S02]  /*6e240*/  LDL.LU R3, [R1+0x2358] ;  /* 0x0023580001037983 */ /* 0x001ee40000300800 */
        /* <DEDUP_REMOVED lines=33> */
[----:B------:R-:W-:Y:S04]  /*6e460*/  STL.64 [R1+0x29b8], R10 ;  /* 0x0029b80a01007387 */ /* 0x000fe80000100a00 */
[----:B------:R0:W-:Y:S11]  /*6e470*/  STL.64 [R1+0x29b0], R8 ;  /* 0x0029b00801007387 */ /* 0x0001f60000100a00 */
[----:B------:R-:W-:Y:S04]  /*6e480*/  STL.64 [R1+0x8a0], R4 ;  /* 0x0008a00401007387 */ /* 0x000fe80000100a00 */
[----:B------:R2:W-:Y:S04]  /*6e490*/  STL.64 [R1+0x8a8], R6 ;  /* 0x0008a80601007387 */ /* 0x0005e80000100a00 */
[----:B0-----:R-:W3:Y:S01]  /*6e4a0*/  LDL.LU R8, [R1+0x740] ;  /* 0x0007400001087983 */ /* 0x001ee20000300800 */
[----:B--2---:R-:W-:-:S15]  /*6e4b0*/  HMMA.16816.F32 R4, R12, R16, R24 ;  /* 0x000000100c04723c */ /* 0x004fde0000001818 */
[----:B------:R-:W-:-:S04]  /*6e4c0*/  NOP ;  /* 0x0000000000007918 */ /* 0x000fc80000000000 */
[----:B------:R0:W-:Y:S04]  /*6e4d0*/  STL.64 [R1+0x4a0], R4 ;  /* 0x0004a00401007387 */ /* 0x0001e80000100a00 */
[----:B------:R1:W-:Y:S04]  /*6e4e0*/  STL.64 [R1+0x4a8], R6 ;  /* 0x0004a80601007387 */ /* 0x0003e80000100a00 */
[----:B------:R-:W3:Y:S04]  /*6e4f0*/  LDL.LU R9, [R1+0x744] ;  /* 0x0007440001097983 */ /* 0x000ee80000300800 */
[----:B------:R-:W2:Y:S04]  /*6e500*/  LDL.LU R10, [R1+0x748] ;  /* 0x00074800010a7983 */ /* 0x000ea80000300800 */
[----:B------:R-:W2:Y:S04]  /*6e510*/  LDL.LU R11, [R1+0x74c] ;  /* 0x00074c00010b7983 */ /* 0x000ea80000300800 */
[----:B--2---:R-:W-:Y:S04]  /*6e520*/  STL.64 [R1+0x2a38], R10 ;  /* 0x002a380a01007387 */ /* 0x004fe80000100a00 */
[----:B---3--:R2:W-:Y:S04]  /*6e530*/  STL.64 [R1+0x2a30], R8 ;  /* 0x002a300801007387 */ /* 0x0085e80000100a00 */
[----:B0-----:R-:W3:Y:S04]  /*6e540*/  LDL.LU R4, [R1+0x730] ;  /* 0x0007300001047983 */ /* 0x001ee80000300800 */
[----:B------:R-:W3:Y:S04]  /*6e550*/  LDL.LU R5, [R1+0x734] ;  /* 0x0007340001057983 */ /* 0x000ee80000300800 */
[----:B-1----:R-:W2:Y:S04]  /*6e560*/  LDL.LU R6, [R1+0x738] ;  /* 0x0007380001067983 */ /* 0x002ea80000300800 */
[----:B------:R-:W2:Y:S04]  /*6e570*/  LDL.LU R7, [R1+0x73c] ;  /* 0x00073c0001077983 */ /* 0x000ea80000300800 */
[----:B--2---:R0:W-:Y:S04]  /*6e580*/  STL.64 [R1+0x2a48], R6 ;  /* 0x002a480601007387 */ /* 0x0041e80000100a00 */
[----:B---3--:R-:W-:Y:S04]  /*6e590*/  STL.64 [R1+0x2a40], R4 ;  /* 0x002a400401007387 */ /* 0x008fe80000100a00 */
[----:B------:R-:W2:Y:S04]  /*6e5a0*/  LDL R26, [R1] ;  /* 0x00000000011a7983 */ /* 0x000ea80000100800 */
[----:B------:R-:W2:Y:S04]  /*6e5b0*/  LDL R27, [R1+0x4] ;  /* 0x00000400011b7983 */ /* 0x000ea80000100800 */
[----:B------:R-:W3:Y:S04]  /*6e5c0*/  LDL R24, [R1+0x8] ;  /* 0x0000080001187983 */ /* 0x000ee80000100800 */
[----:B------:R-:W3:Y:S04]  /*6e5d0*/  LDL R25, [R1+0xc] ;  /* 0x00000c0001197983 */ /* 0x000ee80000100800 */
[----:B--2---:R-:W-:Y:S04]  /*6e5e0*/  STL.64 [R1+0x2a58], R26 ;  /* 0x002a581a01007387 */ /* 0x004fe80000100a00 */
[----:B---3--:R1:W-:Y:S04]  /*6e5f0*/  STL.64 [R1+0x2a50], R24 ;  /* 0x002a501801007387 */ /* 0x0083e80000100a00 */
[----:B------:R-:W2:Y:S04]  /*6e600*/  LDL.LU R8, [R1+0x770] ;  /* 0x0007700001087983 */ /* 0x000ea80000300800 */
[----:B------:R-:W2:Y:S04]  /*6e610*/  LDL.LU R9, [R1+0x774] ;  /* 0x0007740001097983 */ /* 0x000ea80000300800 */
[----:B------:R-:W3:Y:S04]  /*6e620*/  LDL.LU R10, [R1+0x778] ;  /* 0x00077800010a7983 */ /* 0x000ee80000300800 */
[----:B------:R-:W3:Y:S04]  /*6e630*/  LDL.LU R11, [R1+0x77c] ;  /* 0x00077c00010b7983 */ /* 0x000ee80000300800 */
[----:B---3--:R-:W-:Y:S04]  /*6e640*/  STL.64 [R1+0x2a68], R10 ;  /* 0x002a680a01007387 */ /* 0x008fe80000100a00 */
[----:B--2---:R2:W-:Y:S04]  /*6e650*/  STL.64 [R1+0x2a60], R8 ;  /* 0x002a600801007387 */ /* 0x0045e80000100a00 */
[----:B0-----:R-:W3:Y:S04]  /*6e660*/  LDL R6, [R1+0x10] ;  /* 0x0000100001067983 */ /* 0x001ee80000100800 */
[----:B------:R-:W3:Y:S04]  /*6e670*/  LDL R7, [R1+0x14] ;  /* 0x0000140001077983 */ /* 0x000ee80000100800 */
[----:B-1----:R-:W2:Y:S04]  /*6e680*/  LDL.LU R24, [R1+0x780] ;  /* 0x0007800001187983 */ /* 0x002ea80000300800 */
[----:B------:R-:W2:Y:S04]  /*6e690*/  LDL.LU R25, [R1+0x784] ;  /* 0x0007840001197983 */ /* 0x000ea80000300800 */
[----:B------:R-:W2:Y:S04]  /*6e6a0*/  LDL.LU R26, [R1+0x788] ;  /* 0x00078800011a7983 */ /* 0x000ea80000300800 */
[----:B------:R-:W2:Y:S04]  /*6e6b0*/  LDL.LU R27, [R1+0x78c] ;  /* 0x00078c00011b7983 */ /* 0x000ea80000300800 */
[----:B--2---:R0:W-:Y:S04]  /*6e6c0*/  STL.64 [R1+0x2a78], R26 ;  /* 0x002a781a01007387 */ /* 0x0041e80000100a00 */
[----:B------:R1:W-:Y:S04]  /*6e6d0*/  STL.64 [R1+0x2a70], R24 ;  /* 0x002a701801007387 */ /* 0x0003e80000100a00 */
[----:B------:R-:W2:Y:S04]  /*6e6e0*/  LDL R4, [R1+0x18] ;  /* 0x0000180001047983 */ /* 0x000ea80000100800 */
[----:B------:R-:W2:Y:S04]  /*6e6f0*/  LDL R5, [R1+0x1c] ;  /* 0x00001c0001057983 */ /* 0x000ea80000100800 */
        /* <DEDUP_REMOVED lines=10> */
[----:B-1----:R-:W2:Y:S04]  /*6e7a0*/  LDL R24, [R1+0x28] ;  /* 0x0000280001187983 */ /* 0x002ea80000100800 */
[----:B------:R-:W2:Y:S04]  /*6e7b0*/  LDL R25, [R1+0x2c] ;  /* 0x00002c0001197983 */ /* 0x000ea80000100800 */
[----:B---3--:R0:W-:Y:S04]  /*6e7c0*/  STL.64 [R1+0x2aa8], R26 ;  /* 0x002aa81a01007387 */ /* 0x0081e80000100a00 */
[----:B--2---:R-:W-:Y:S04]  /*6e7d0*/  STL.64 [R1+0x2aa0], R24 ;  /* 0x002aa01801007387 */ /* 0x004fe80000100a00 */
[----:B------:R-:W2:Y:S04]  /*6e7e0*/  LDL.LU R8, [R1+0x7b0] ;  /* 0x0007b00001087983 */ /* 0x000ea80000300800 */
[----:B------:R-:W2:Y:S04]  /*6e7f0*/  LDL.LU R9, [R1+0x7b4] ;  /* 0x0007b40001097983 */ /* 0x000ea80000300800 */
[----:B------:R-:W3:Y:S04]  /*6e800*/  LDL.LU R10, [R1+0x7b8] ;  /* 0x0007b800010a7983 */ /* 0x000ee80000300800 */
[----:B------:R-:W3:Y:S04]  /*6e810*/  LDL.LU R11, [R1+0x7bc] ;  /* 0x0007bc00010b7983 */ /* 0x000ee80000300800 */
[----:B---3--:R-:W-:Y:S04]  /*6e820*/  STL.64 [R1+0x2ab8], R10 ;  /* 0x002ab80a01007387 */ /* 0x008fe80000100a00 */
[----:B--2---:R1:W-:Y:S04]  /*6e830*/  STL.64 [R1+0x2ab0], R8 ;  /* 0x002ab00801007387 */ /* 0x0043e80000100a00 */
[----:B0-----:R-:W2:Y:S04]  /*6e840*/  LDL R26, [R1+0x30] ;  /* 0x00003000011a7983 */ /* 0x001ea80000100800 */
[----:B------:R-:W2:Y:S04]  /*6e850*/  LDL R27, [R1+0x34] ;  /* 0x00003400011b7983 */ /* 0x000ea80000100800 */
[----:B--2---:R-:W-:Y:S04]  /*6e860*/  STL.64 [R1+0x2ac0], R26 ;  /* 0x002ac01a01007387 */ /* 0x004fe80000100a00 */
[----:B-1----:R-:W2:Y:S04]  /*6e870*/  LDL.LU R8, [R1+0x7c0] ;  /* 0x0007c00001087983 */ /* 0x002ea80000300800 */
[----:B------:R-:W2:Y:S04]  /*6e880*/  LDL.LU R9, [R1+0x7c4] ;  /* 0x0007c40001097983 */ /* 0x000ea80000300800 */
[----:B------:R-:W3:Y:S04]  /*6e890*/  LDL.LU R10, [R1+0x7c8] ;  /* 0x0007c800010a7983 */ /* 0x000ee80000300800 */
[----:B------:R-:W3:Y:S04]  /*6e8a0*/  LDL.LU R11, [R1+0x7cc] ;  /* 0x0007cc00010b7983 */ /* 0x000ee80000300800 */
[----:B---3--:R-:W-:Y:S04]  /*6e8b0*/  STL.64 [R1+0x2ad0], R10 ;  /* 0x002ad00a01007387 */ /* 0x008fe80000100a00 */
[----:B--2---:R0:W-:Y:S04]  /*6e8c0*/  STL.64 [R1+0x2ac8], R8 ;  /* 0x002ac80801007387 */ /* 0x0041e80000100a00 */
[----:B------:R-:W2:Y:S04]  /*6e8d0*/  LDL R24, [R1+0x38] ;  /* 0x0000380001187983 */ /* 0x000ea80000100800 */
[----:B------:R-:W2:Y:S04]  /*6e8e0*/  LDL R25, [R1+0x3c] ;  /* 0x00003c0001197983 */ /* 0x000ea80000100800 */
[----:B--2---:R1:W-:Y:S04]  /*6e8f0*/  STL.64 [R1+0x2ad8], R24 ;  /* 0x002ad81801007387 */ /* 0x0043e80000100a00 */
[----:B0-----:R-:W2:Y:S04]  /*6e900*/  LDL.LU R8, [R1+0x7d0] ;  /* 0x0007d00001087983 */ /* 0x001ea80000300800 */
[----:B------:R-:W2:Y:S04]  /*6e910*/  LDL.LU R9, [R1+0x7d4] ;  /* 0x0007d40001097983 */ /* 0x000ea80000300800 */
[----:B------:R-:W3:Y:S04]  /*6e920*/  LDL.LU R10, [R1+0x7d8] ;  /* 0x0007d800010a7983 */ /* 0x000ee80000300800 */
[----:B------:R-:W3:Y:S04]  /*6e930*/  LDL.LU R11, [R1+0x7dc] ;  /* 0x0007dc00010b7983 */ /* 0x000ee80000300800 */
[----:B---3--:R-:W-:Y:S04]  /*6e940*/  STL.64 [R1+0x2ae8], R10 ;  /* 0x002ae80a01007387 */ /* 0x008fe80000100a00 */
[----:B--2---:R0:W-:Y:S04]  /*6e950*/  STL.64 [R1+0x2ae0], R8 ;  /* 0x002ae00801007387 */ /* 0x0041e80000100a00 */
[----:B------:R-:W2:Y:S04]  /*6e960*/  LDL R26, [R1+0x40] ;  /* 0x00004000011a7983 */ /* 0x000ea80000100800 */
[----:B------:R-:W2:Y:S04]  /*6e970*/  LDL R27, [R1+0x44] ;  /* 0x00004400011b7983 */ /* 0x000ea80000100800 */
[----:B-1----:R-:W3:Y:S04]  /*6e980*/  LDL R24, [R1+0x48] ;  /* 0x0000480001187983 */ /* 0x002ee80000100800 */
[----:B------:R-:W3:Y:S04]  /*6e990*/  LDL R25, [R1+0x4c] ;  /* 0x00004c0001197983 */ /* 0x000ee80000100800 */
[----:B--2---:R1:W-:Y:S04]  /*6e9a0*/  STL.64 [R1+0x2af0], R26 ;  /* 0x002af01a01007387 */ /* 0x0043e80000100a00 */
[----:B---3--:R-:W-:Y:S04]  /*6e9b0*/  STL.64 [R1+0x2b08], R24 ;  /* 0x002b081801007387 */ /* 0x008fe80000100a00 */
[----:B0-----:R-:W2:Y:S04]  /*6e9c0*/  LDL.LU R8, [R1+0x7e0] ;  /* 0x0007e00001087983 */ /* 0x001ea80000300800 */
[----:B------:R-:W2:Y:S04]  /*6e9d0*/  LDL.LU R9, [R1+0x7e4] ;  /* 0x0007e40001097983 */ /* 0x000ea80000300800 */
[----:B------:R-:W3:Y:S04]  /*6e9e0*/  LDL.LU R10, [R1+0x7e8] ;  /* 0x0007e800010a7983 */ /* 0x000ee80000300800 */
[----:B------:R-:W3:Y:S04]  /*6e9f0*/  LDL.LU R11, [R1+0x7ec] ;  /* 0x0007ec00010b7983 */ /* 0x000ee80000300800 */
[----:B-1----:R-:W2:Y:S04]  /*6ea00*/  LDL R26, [R1+0x50] ;  /* 0x00005000011a7983 */ /* 0x002ea80000100800 */
[----:B------:R-:W2:Y:S04]  /*6ea10*/  LDL R27, [R1+0x54] ;  /* 0x00005400011b7983 */ /* 0x000ea80000100800 */
[----:B--2---:R-:W-:Y:S04]  /*6ea20*/  STL.64 [R1+0x2b20], R26 ;  /* 0x002b201a01007387 */ /* 0x004fe80000100a00 */
[----:B---3--:R-:W-:Y:S04]  /*6ea30*/  STL.64 [R1+0x2b00], R10 ;  /* 0x002b000a01007387 */ /* 0x008fe80000100a00 */
[----:B------:R0:W-:Y:S04]  /*6ea40*/  STL.64 [R1+0x2af8], R8 ;  /* 0x002af80801007387 */ /* 0x0001e80000100a00 */
[----:B0-----:R-:W2:Y:S04]  /*6ea50*/  LDL.LU R8, [R1+0x7f0] ;  /* 0x0007f00001087983 */ /* 0x001ea80000300800 */
[----:B------:R-:W2:Y:S04]  /*6ea60*/  LDL.LU R9, [R1+0x7f4] ;  /* 0x0007f40001097983 */ /* 0x000ea80000300800 */
[----:B------:R-:W3:Y:S04]  /*6ea70*/  LDL.LU R10, [R1+0x7f8] ;  /* 0x0007f800010a7983 */ /* 0x000ee80000300800 */
[----:B------:R-:W3:Y:S04]  /*6ea80*/  LDL.LU R11, [R1+0x7fc] ;  /* 0x0007fc00010b7983 */ /* 0x000ee80000300800 */
[----:B------:R-:W2:Y:S04]  /*6ea90*/  LDL R24, [R1+0x58] ;  /* 0x0000580001187983 */ /* 0x000ea80000100800 */
[----:B------:R-:W4:Y:S04]  /*6eaa0*/  LDL R25, [R1+0x5c] ;  /* 0x00005c0001197983 */ /* 0x000f280000100800 */
[----:B---3--:R-:W-:Y:S04]  /*6eab0*/  STL.64 [R1+0x2b18], R10 ;  /* 0x002b180a01007387 */ /* 0x008fe80000100a00 */
[----:B--2---:R0:W-:Y:S04]  /*6eac0*/  STL.64 [R1+0x2b10], R8 ;  /* 0x002b100801007387 */ /* 0x0041e80000100a00 */
[----:B0-----:R-:W2:Y:S04]  /*6ead0*/  LDL.LU R8, [R1+0x800] ;  /* 0x0008000001087983 */ /* 0x001ea80000300800 */
[----:B------:R-:W2:Y:S04]  /*6eae0*/  LDL.LU R9, [R1+0x804] ;  /* 0x0008040001097983 */ /* 0x000ea80000300800 */
[----:B------:R-:W3:Y:S04]  /*6eaf0*/  LDL.LU R10, [R1+0x808] ;  /* 0x00080800010a7983 */ /* 0x000ee80000300800 */
[----:B------:R-:W3:Y:S04]  /*6eb00*/  LDL.LU R11, [R1+0x80c] ;  /* 0x00080c00010b7983 */ /* 0x000ee80000300800 */
[----:B------:R-:W2:Y:S04]  /*6eb10*/  LDL.64 R26, [R1+0x60] ;  /* 0x00006000011a7983 */ /* 0x000ea80000100a00 */
[----:B--2---:R-:W-:Y:S04]  /*6eb20*/  STL.64 [R1+0x2b50], R26 ;  /* 0x002b501a01007387 */ /* 0x004fe80000100a00 */
[----:B----4-:R-:W-:Y:S04]  /*6eb30*/  STL.64 [R1+0x2b48], R24 ;  /* 0x002b481801007387 */ /* 0x010fe80000100a00 */
        /* <DEDUP_REMOVED lines=70> */
[----:B------:R-:W-:Y:S02]  /*6efa0*/  IMAD R29, R29, 0x100, R22 ;  /* 0x000001001d1d7824 */ /* 0x000fe400078e0216 */
[----:B------:R-:W-:Y:S01]  /*6efb0*/  IMAD R0, R0, 0x100, R23 ;  /* 0x0000010000007824 */ /* 0x000fe200078e0217 */
[----:B---3--:R-:W-:Y:S04]  /*6efc0*/  STL.64 [R1+0x2bf0], R10 ;  /* 0x002bf00a01007387 */ /* 0x008fe80000100a00 */
[----:B--2---:R0:W-:Y:S04]  /*6efd0*/  STL.64 [R1+0x2be8], R8 ;  /* 0x002be80801007387 */ /* 0x0041e80000100a00 */
[----:B0-----:R-:W4:Y:S04]  /*6efe0*/  LDL.LU R8, [R1+0x890] ;  /* 0x0008900001087983 */ /* 0x001f280000300800 */
[----:B------:R-:W4:Y:S04]  /*6eff0*/  LDL.LU R9, [R1+0x894] ;  /* 0x0008940001097983 */ /* 0x000f280000300800 */
[----:B------:R-:W4:Y:S04]  /*6f000*/  LDL.LU R10, [R1+0x898] ;  /* 0x00089800010a7983 */ /* 0x000f280000300800 */
[----:B------:R-:W4:Y:S01]  /*6f010*/  LDL.LU R11, [R1+0x89c] ;  /* 0x00089c00010b7983 */ /* 0x000f220000300800 */
[----:B------:R-:W-:-:S02]  /*6f020*/  F2FP.F16.E5M2.UNPACK_B R12, R3 ;  /* 0x00000003ff0c723e */ /* 0x000fc400020004ff */
[----:B------:R-:W-:Y:S02]  /*6f030*/  F2FP.F16.E5M2.UNPACK_B R13, R28 ;  /* 0x0000001cff0d723e */ /* 0x000fe400020004ff */
[----:B------:R-:W-:Y:S02]  /*6f040*/  F2FP.F16.E5M2.UNPACK_B R14, R29 ;  /* 0x0000001dff0e723e */ /* 0x000fe400020004ff */
[----:B------:R-:W-:Y:S01]  /*6f050*/  F2FP.F16.E5M2.UNPACK_B R15, R0 ;  /* 0x00000000ff0f723e */ /* 0x000fe200020004ff */
        /* <DEDUP_REMOVED lines=59> */
[----:B------:R-:W2:Y:S01]  /*6f410*/  LDL.LU.64 R24, [R1+0x2b48] ;  /* 0x002b480001187983 */ /* 0x000ea20000300a00 */
[----:B----4-:R-:W-:-:S15]  /*6f420*/  HMMA.16816.F32 R8, R12, R26, R8 ;  /* 0x0000001a0c08723c */ /* 0x010fde0000001808 */
[----:B------:R-:W-:-:S04]  /*6f430*/  NOP ;  /* 0x0000000000007918 */ /* 0x000fc80000000000 */
[----:B------:R-:W-:Y:S04]  /*6f440*/  STL.64 [R1+0x820], R8 ;  /* 0x0008200801007387 */ /* 0x000fe80000100a00 */
[----:B------:R0:W-:Y:S04]  /*6f450*/  STL.64 [R1+0x828], R10 ;  /* 0x0008280a01007387 */ /* 0x0001e80000100a00 */
[----:B0-----:R-:W2:Y:S04]  /*6f460*/  LDL.LU.64 R10, [R1+0x2b40] ;  /* 0x002b4000010a7983 */ /* 0x001ea80000300a00 */
[----:B------:R-:W2:Y:S01]  /*6f470*/  LDL.LU.64 R8, [R1+0x2b38] ;  /* 0x002b380001087983 */ /* 0x000ea20000300a00 */
[----:B------:R-:W-:-:S02]  /*6f480*/  IMAD.MOV.U32 R0, RZ, RZ, R27 ;  /* 0x000000ffff007224 */ /* 0x000fc400078e001b */
[----:B--2---:R-:W-:Y:S01]  /*6f490*/  HMMA.16816.F32 R24, R12, R24, R8 ;  /* 0x000000180c18723c */ /* 0x004fe20000001808 */
[----:B------:R-:W2:Y:S04]  /*6f4a0*/  LDL.LU.64 R10, [R1+0x2b30] ;  /* 0x002b3000010a7983 */ /* 0x000ea80000300a00 */
[----:B------:R-:W2:-:S14]  /*6f4b0*/  LDL.LU.64 R8, [R1+0x2b28] ;  /* 0x002b280001087983 */ /* 0x000e9c0000300a00 */
        /* <DEDUP_REMOVED lines=32> */
[----:B0-----:R-:W4:Y:S04]  /*6f6c0*/  LDL.LU.64 R26, [R1+0x2aa8] ;  /* 0x002aa800011a7983 */ /* 0x001f280000300a00 */
[----:B------:R-:W2:Y:S02]  /*6f6d0*/  LDL.LU.64 R24, [R1+0x2aa0] ;  /* 0x002aa00001187983 */ /* 0x000ea40000300a00 */
[C---:B--2---:R-:W-:Y:S08]  /*6f6e0*/  HMMA.16816.F32 R8, R12.reuse, R24, R8 ;  /* 0x000000180c08723c */ /* 0x044ff00000001808 */
[C---:B----4-:R-:W-:Y:S11]  /*6f6f0*/  HMMA.16816.F32 R24, R12.reuse, R26, R4 ;  /* 0x0000001a0c18723c */ /* 0x050ff60000001804 */
[----:B------:R-:W-:Y:S04]  /*6f700*/  STL.64 [R1+0x7b0], R8 ;  /* 0x0007b00801007387 */ /* 0x000fe80000100a00 */
[----:B------:R0:W-:Y:S04]  /*6f710*/  STL.64 [R1+0x7b8], R10 ;  /* 0x0007b80a01007387 */ /* 0x0001e80000100a00 */
[----:B0-----:R-:W2:Y:S04]  /*6f720*/  LDL.LU.64 R10, [R1+0x2a98] ;  /* 0x002a9800010a7983 */ /* 0x001ea80000300a00 */
[----:B------:R-:W2:Y:S04]  /*6f730*/  LDL.LU.64 R8, [R1+0x2a90] ;  /* 0x002a900001087983 */ /* 0x000ea80000300a00 */
[----:B------:R-:W4:Y:S04]  /*6f740*/  LDL.LU.64 R6, [R1+0x2a88] ;  /* 0x002a880001067983 */ /* 0x000f280000300a00 */
[----:B------:R-:W2:Y:S04]  /*6f750*/  LDL.LU.64 R4, [R1+0x2a80] ;  /* 0x002a800001047983 */ /* 0x000ea80000300a00 */
[----:B------:R-:W-:Y:S04]  /*6f760*/  STL.64 [R1+0x7a0], R24 ;  /* 0x0007a01801007387 */ /* 0x000fe80000100a00 */
[----:B------:R0:W-:Y:S04]  /*6f770*/  STL.64 [R1+0x7a8], R26 ;  /* 0x0007a81a01007387 */ /* 0x0001e80000100a00 */
[----:B0-----:R-:W4:Y:S04]  /*6f780*/  LDL.LU.64 R26, [R1+0x2a78] ;  /* 0x002a7800011a7983 */ /* 0x001f280000300a00 */
[----:B------:R-:W4:Y:S01]  /*6f790*/  LDL.LU.64 R24, [R1+0x2a70] ;  /* 0x002a700001187983 */ /* 0x000f220000300a00 */
[C---:B--2---:R-:W-:Y:S08]  /*6f7a0*/  HMMA.16816.F32 R8, R12.reuse, R4, R8 ;  /* 0x000000040c08723c */ /* 0x044ff00000001808 */
[C---:B----4-:R-:W-:Y:S11]  /*6f7b0*/  HMMA.16816.F32 R4, R12.reuse, R6, R24 ;  /* 0x000000060c04723c */ /* 0x050ff60000001818 */
[----:B------:R-:W-:Y:S04]  /*6f7c0*/  STL.64 [R1+0x790], R8 ;  /* 0x0007900801007387 */ /* 0x000fe80000100a00 */
[----:B------:R0:W-:Y:S04]  /*6f7d0*/  STL.64 [R1+0x798], R10 ;  /* 0x0007980a01007387 */ /* 0x0001e80000100a00 */
[----:B0-----:R-:W2:Y:S04]  /*6f7e0*/  LDL.LU.64 R10, [R1+0x2a68] ;  /* 0x002a6800010a7983 */ /* 0x001ea80000300a00 */
[----:B------:R-:W2:Y:S04]  /*6f7f0*/  LDL.LU.64 R8, [R1+0x2a60] ;  /* 0x002a600001087983 */ /* 0x000ea80000300a00 */
[----:B------:R-:W3:Y:S04]  /*6f800*/  LDL.LU.64 R26, [R1+0x2a58] ;  /* 0x002a5800011a7983 */ /* 0x000ee80000300a00 */
[----:B------:R-:W2:Y:S04]  /*6f810*/  LDL.LU.64 R24, [R1+0x2a50] ;  /* 0x002a500001187983 */ /* 0x000ea80000300a00 */
[----:B------:R-:W-:Y:S04]  /*6f820*/  STL.64 [R1+0x780], R4 ;  /* 0x0007800401007387 */ /* 0x000fe80000100a00 */
[----:B------:R0:W-:Y:S04]  /*6f830*/  STL.64 [R1+0x788], R6 ;  /* 0x0007880601007387 */ /* 0x0001e80000100a00 */
[----:B0-----:R-:W4:Y:S04]  /*6f840*/  LDL.LU.64 R6, [R1+0x2a48] ;  /* 0x002a480001067983 */ /* 0x001f280000300a00 */
[----:B------:R-:W4:Y:S01]  /*6f850*/  LDL.LU.64 R4, [R1+0x2a40] ;  /* 0x002a400001047983 */ /* 0x000f220000300a00 */
[C---:B--2---:R-:W-:Y:S08]  /*6f860*/  HMMA.16816.F32 R8, R12.reuse, R24, R8 ;  /* 0x000000180c08723c */ /* 0x044ff00000001808 */
[C---:B---3--:R-:W-:Y:S11]  /*6f870*/  HMMA.16816.F32 R24, R12.reuse, R26, R20 ;  /* 0x0000001a0c18723c */ /* 0x048ff60000001814 */
        /* <DEDUP_REMOVED lines=8> */
[----:B0-----:R-:W2:Y:S04]  /*6f900*/  LDL.LU.64 R26, [R1+0x2a18] ;  /* 0x002a1800011a7983 */ /* 0x001ea80000300a00 */
[----:B------:R-:W4:Y:S01]  /*6f910*/  LDL.LU.64 R24, [R1+0x2a10] ;  /* 0x002a100001187983 */ /* 0x000f220000300a00 */
[----:B------:R-:W-:Y:S03]  /*6f920*/  HMMA.16816.F32 R16, R12, R28, R16 ;  /* 0x0000001c0c10723c */ /* 0x000fe60000001810 */
[----:B------:R-:W-:-:S15]  /*6f930*/  STL.64 [R1+0x2948], R28 ;  /* 0x0029481c01007387 */ /* 0x000fde0000100a00 */
[----:B------:R-:W-:Y:S01]  /*6f940*/  NOP ;  /* 0x0000000000007918 */ /* 0x000fe20000000000 */
[----:B------:R-:W-:Y:S04]  /*6f950*/  STL.64 [R1+0x750], R16 ;  /* 0x0007501001007387 */ /* 0x000fe80000100a00 */
[----:B------:R2:W-:Y:S02]  /*6f960*/  STL.64 [R1+0x758], R18 ;  /* 0x0007581201007387 */ /* 0x0005e40000100a00 */
[C---:B--2---:R-:W-:Y:S08]  /*6f970*/  HMMA.16816.F32 R16, R12.reuse, R26, R8 ;  /* 0x0000001a0c10723c */ /* 0x044ff00000001808 */
[C---:B----4-:R-:W-:Y:S01]  /*6f980*/  HMMA.16816.F32 R4, R12.reuse, R24, R4 ;  /* 0x000000180c04723c */ /* 0x050fe20000001804 */
[----:B------:R-:W2:Y:S10]  /*6f990*/  LDL.LU R8, [R1+0x6d0] ;  /* 0x0006d00001087983 */ /* 0x000eb40000300800 */
[----:B------:R-:W-:Y:S04]  /*6f9a0*/  STL.64 [R1+0x740], R16 ;  /* 0x0007401001007387 */ /* 0x000fe80000100a00 */
[----:B------:R-:W-:Y:S04]  /*6f9b0*/  STL.64 [R1+0x748], R18 ;  /* 0x0007481201007387 */ /* 0x000fe80000100a00 */
[----:B------:R0:W-:Y:S04]  /*6f9c0*/  STL.64 [R1+0x730], R4 ;  /* 0x0007300401007387 */ /* 0x0001e80000100a00 */
[----:B------:R1:W-:Y:S04]  /*6f9d0*/  STL.64 [R1+0x738], R6 ;  /* 0x0007380601007387 */ /* 0x0003e80000100a00 */
[----:B------:R-:W2:Y:S04]  /*6f9e0*/  LDL.LU R9, [R1+0x6d4] ;  /* 0x0006d40001097983 */ /* 0x000ea80000300800 */
[----:B------:R-:W4:Y:S04]  /*6f9f0*/  LDL.LU R10, [R1+0x6d8] ;  /* 0x0006d800010a7983 */ /* 0x000f280000300800 */
[----:B------:R-:W4:Y:S04]  /*6fa00*/  LDL.LU R11, [R1+0x6dc] ;  /* 0x0006dc00010b7983 */ /* 0x000f280000300800 */
[----:B0-----:R-:W2:Y:S04]  /*6fa10*/  LDL.LU R4, [R1+0x6f0] ;  /* 0x0006f00001047983 */ /* 0x001ea80000300800 */
[----:B------:R-:W2:Y:S04]  /*6fa20*/  LDL.LU R5, [R1+0x6f4] ;  /* 0x0006f40001057983 */ /* 0x000ea80000300800 */
[----:B-1----:R-:W2:Y:S04]  /*6fa30*/  LDL.LU R6, [R1+0x6f8] ;  /* 0x0006f80001067983 */ /* 0x002ea80000300800 */
[----:B------:R-:W2:Y:S04]  /*6fa40*/  LDL.LU R7, [R1+0x6fc] ;  /* 0x0006fc0001077983 */ /* 0x000ea80000300800 */
[----:B------:R-:W2:Y:S04]  /*6fa50*/  LDL.LU R16, [R1+0x710] ;  /* 0x0007100001107983 */ /* 0x000ea80000300800 */
[----:B------:R-:W2:Y:S04]  /*6fa60*/  LDL.LU R17, [R1+0x714] ;  /* 0x0007140001117983 */ /* 0x000ea80000300800 */
[----:B------:R-:W2:Y:S04]  /*6fa70*/  LDL.LU R18, [R1+0x718] ;  /* 0x0007180001127983 */ /* 0x000ea80000300800 */
[----:B------:R-:W2:Y:S04]  /*6fa80*/  LDL.LU R19, [R1+0x71c] ;  /* 0x00071c0001137983 */ /* 0x000ea80000300800 */
[----:B--2---:R-:W-:Y:S04]  /*6fa90*/  STL.64 [R1+0x2a08], R18 ;  /* 0x002a081201007387 */ /* 0x004fe80000100a00 */
        /* <DEDUP_REMOVED lines=15> */
[----:B------:R-:W4:Y:S04]  /*6fb90*/  LDL.LU R10, [R1+0x6e8] ;  /* 0x0006e800010a7983 */ /* 0x000f280000300800 */
[----:B------:R-:W4:Y:S04]  /*6fba0*/  LDL.LU R11, [R1+0x6ec] ;  /* 0x0006ec00010b7983 */ /* 0x000f280000300800 */
[----:B------:R-:W2:Y:S04]  /*6fbb0*/  LDL.LU.64 R28, [R1+0x98] ;  /* 0x00009800011c7983 */ /* 0x000ea80000300a00 */
        /* <DEDUP_REMOVED lines=47> */
[----:B------:R0:W-:Y:S04]  /*6feb0*/  STL [R1+0x27f4], R2 ;  /* 0x0027f40201007387 */ /* 0x0001e80000100800 */
[----:B0-----:R-:W2:Y:S04]  /*6fec0*/  LDL.LU R2, [R1+0x238c] ;  /* 0x00238c0001027983 */ /* 0x001ea80000300800 */
[----:B------:R0:W-:Y:S04]  /*6fed0*/  STL [R1+0x27f0], R3 ;  /* 0x0027f00301007387 */ /* 0x0001e80000100800 */
[----:B0-----:R-:W2:Y:S01]  /*6fee0*/  LDL.LU R3, [R1+0x2384] ;  /* 0x0023840001037983 */ /* 0x001ea20000300800 */
[----:B----4-:R-:W-:-:S15]  /*6fef0*/  HMMA.16816.F32 R8, R12, R4, R8 ;  /* 0x000000040c08723c */ /* 0x010fde0000001808 */
        /* <DEDUP_REMOVED lines=11> */
[----:B------:R0:W-:Y:S04]  /*6ffb0*/  STL.64 [R1+0x27e8], R6 ;  /* 0x0027e80601007387 */ /* 0x0001e80000100a00 */
[----:B0-----:R-:W4:Y:S04]  /*6ffc0*/  LDL.LU R6, [R1+0x2388] ;  /* 0x0023880001067983 */ /* 0x001f280000300800 */
        /* <DEDUP_REMOVED lines=8> */
[----:B0-----:R-:W3:Y:S04]  /*70050*/  LDL.LU.64 R26, [R1+0x29a8] ;  /* 0x0029a800011a7983 */ /* 0x001ee80000300a00 */
[----:B------:R-:W3:Y:S04]  /*70060*/  LDL.LU.64 R24, [R1+0x29a0] ;  /* 0x0029a00001187983 */ /* 0x000ee80000300a00 */
[----:B------:R0:W-:Y:S04]  /*70070*/  STL [R1+0x27b4], R8 ;  /* 0x0027b40801007387 */ /* 0x0001e80000100800 */
[----:B0-----:R-:W2:Y:S04]  /*70080*/  LDL.LU R8, [R1+0x2380] ;  /* 0x0023800001087983 */ /* 0x001ea80000300800 */
[----:B------:R0:W-:Y:S04]  /*70090*/  STL [R1+0x27ac], R9 ;  /* 0x0027ac0901007387 */ /* 0x0001e80000100800 */
[----:B0-----:R-:W2:Y:S01]  /*700a0*/  LDL.LU R9, [R1+0x2378] ;  /* 0x0023780001097983 */ /* 0x001ea20000300800 */
[----:B---3--:R-:W-:-:S15]  /*700b0*/  HMMA.16816.F32 R24, R12, R10, R24 ;  /* 0x0000000a0c18723c */ /* 0x008fde0000001818 */
[----:B------:R-:W-:-:S04]  /*700c0*/  NOP ;  /* 0x0000000000007918 */ /* 0x000fc80000000000 */
[----:B------:R-:W-:Y:S04]  /*700d0*/  STL.64 [R1+0x6b0], R24 ;  /* 0x0006b01801007387 */ /* 0x000fe80000100a00 */
[----:B------:R0:W-:Y:S04]  /*700e0*/  STL.64 [R1+0x6b8], R26 ;  /* 0x0006b81a01007387 */ /* 0x0001e80000100a00 */
[----:B0-----:R-:W3:Y:S04]  /*700f0*/  LDL.LU.64 R26, [R1+0x2998] ;  /* 0x00299800011a7983 */ /* 0x001ee80000300a00 */
[----:B------:R-:W3:Y:S01]  /*70100*/  LDL.LU.64 R24, [R1+0x2990] ;  /* 0x0029900001187983 */ /* 0x000ee20000300a00 */
[----:B--2---:R-:W-:-:S02]  /*70110*/  IMAD R5, R5, 0x100, R9 ;  /* 0x0000010005057824 */ /* 0x004fc400078e0209 */
[----:B------:R-:W-:Y:S02]  /*70120*/  IMAD R4, R4, 0x100, R8 ;  /* 0x0000010004047824 */ /* 0x000fe400078e0208 */
[----:B----4-:R-:W-:Y:S02]  /*70130*/  IMAD R3, R3, 0x100, R6 ;  /* 0x0000010003037824 */ /* 0x010fe400078e0206 */
[----:B------:R-:W-:Y:S01]  /*70140*/  IMAD R2, R2, 0x100, R7 ;  /* 0x0000010002027824 */ /* 0x000fe200078e0207 */
[----:B------:R-:W-:Y:S04]  /*70150*/  STL [R1+0x27bc], R10 ;  /* 0x0027bc0a01007387 */ /* 0x000fe80000100800 */
[----:B------:R0:W-:Y:S02]  /*70160*/  STL [R1+0x27b8], R11 ;  /* 0x0027b80b01007387 */ /* 0x0001e40000100800 */
[----:B0-----:R-:W-:Y:S01]  /*70170*/  HMMA.16816.F32 R8, R12, R16, R20 ;  /* 0x000000100c08723c */ /* 0x001fe20000001814 */
[----:B------:R-:W-:-:S02]  /*70180*/  F2FP.F16.E5M2.UNPACK_B R12, R5 ;  /* 0x00000005ff0c723e */ /* 0x000fc400020004ff */
[----:B------:R-:W-:Y:S02]  /*70190*/  F2FP.F16.E5M2.UNPACK_B R13, R4 ;  /* 0x00000004ff0d723e */ /* 0x000fe400020004ff */
[----:B------:R-:W-:Y:S02]  /*701a0*/  F2FP.F16.E5M2.UNPACK_B R14, R3 ;  /* 0x00000003ff0e723e */ /* 0x000fe400020004ff */
[----:B------:R-:W-:Y:S01]  /*701b0*/  F2FP.F16.E5M2.UNPACK_B R15, R2 ;  /* 0x00000002ff0f723e */ /* 0x000fe200020004ff */
[----:B------:R-:W-:Y:S04]  /*701c0*/  STL [R1+0x2780], R16 ;  /* 0x0027801001007387 */ /* 0x000fe80000100800 */
[----:B------:R-:W-:Y:S07]  /*701d0*/  STL [R1+0x277c], R17 ;  /* 0x00277c1101007387 */ /* 0x000fee0000100800 */
[----:B------:R0:W-:Y:S04]  /*701e0*/  STL.64 [R1+0x490], R8 ;  /* 0x0004900801007387 */ /* 0x0001e80000100a00 */
[----:B------:R-:W-:Y:S04]  /*701f0*/  STL.64 [R1+0x498], R10 ;  /* 0x0004980a01007387 */ /* 0x000fe80000100a00 */
[----:B0-----:R-:W2:Y:S01]  /*70200*/  LDL.LU.64 R8, [R1+0x90] ;  /* 0x0000900001087983 */ /* 0x001ea20000300a00 */
[----:B---3--:R-:W-:-:S15]  /*70210*/  HMMA.16816.F32 R4, R12, R28, R24 ;  /* 0x0000001c0c04723c */ /* 0x008fde0000001818 */
[----:B------:R-:W-:-:S04]  /*70220*/  NOP ;  /* 0x0000000000007918 */ /* 0x000fc80000000000 */
[----:B------:R0:W-:Y:S04]  /*70230*/  STL.64 [R1+0x6a0], R4 ;  /* 0x0006a00401007387 */ /* 0x0001e80000100a00 */
[----:B------:R1:W-:Y:S04]  /*70240*/  STL.64 [R1+0x6a8], R6 ;  /* 0x0006a80601007387 */ /* 0x0003e80000100a00 */
[----:B------:R-:W3:Y:S04]  /*70250*/  LDL.LU.64 R2, [R1+0x78] ;  /* 0x0000780001027983 */ /* 0x000ee80000300a00 */
[----:B------:R-:W4:Y:S04]  /*70260*/  LDL.LU.64 R20, [R1+0x70] ;  /* 0x0000700001147983 */ /* 0x000f280000300a00 */
[----:B0-----:R-:W2:Y:S04]  /*70270*/  LDL.LU R4, [R1+0x640] ;  /* 0x0006400001047983 */ /* 0x001ea80000300800 */
[----:B------:R-:W2:Y:S04]  /*70280*/  LDL.LU R5, [R1+0x644] ;  /* 0x0006440001057983 */ /* 0x000ea80000300800 */
[----:B-1----:R-:W2:Y:S04]  /*70290*/  LDL.LU R6, [R1+0x648] ;  /* 0x0006480001067983 */ /* 0x002ea80000300800 */
[----:B------:R-:W2:Y:S04]  /*702a0*/  LDL.LU R7, [R1+0x64c] ;  /* 0x00064c0001077983 */ /* 0x000ea80000300800 */
[----:B--2---:R-:W-:Y:S04]  /*702b0*/  STL.64 [R1+0x2968], R6 ;  /* 0x0029680601007387 */ /* 0x004fe80000100a00 */
        /* <DEDUP_REMOVED lines=17> */
[----:B------:R-:W-:-:S03]  /*703d0*/  IMAD.MOV.U32 R17, RZ, RZ, R28 ;  /* 0x000000ffff117224 */ /* 0x000fc600078e001c */
[----:B------:R-:W3:Y:S01]  /*703e0*/  LDL.LU.64 R22, [R1+0x68] ;  /* 0x0000680001167983 */ /* 0x000ee20000300a00 */
[----:B------:R-:W-:-:S03]  /*703f0*/  IMAD.MOV.U32 R16, RZ, RZ, R29 ;  /* 0x000000ffff107224 */ /* 0x000fc600078e001d */
[----:B------:R-:W3:Y:S04]  /*70400*/  LDL R28, [R1+0x60] ;  /* 0x00006000011c7983 */ /* 0x000ee80000100800 */
[----:B------:R-:W3:Y:S04]  /*70410*/  LDL.LU R24, [R1+0x630] ;  /* 0x0006300001187983 */ /* 0x000ee80000300800 */
[----:B------:R-:W3:Y:S04]  /*70420*/  LDL.LU R25, [R1+0x634] ;  /* 0x0006340001197983 */ /* 0x000ee80000300800 */
[----:B------:R-:W3:Y:S04]  /*70430*/  LDL.LU R26, [R1+0x638] ;  /* 0x00063800011a7983 */ /* 0x000ee80000300800 */
[----:B------:R-:W3:Y:S04]  /*70440*/  LDL.LU R27, [R1+0x63c] ;  /* 0x00063c00011b7983 */ /* 0x000ee80000300800 */
[----:B------:R-:W-:Y:S04]  /*70450*/  STL [R1+0x27c4], R16 ;  /* 0x0027c41001007387 */ /* 0x000fe80000100800 */
[----:B------:R0:W-:Y:S01]  /*70460*/  STL [R1+0x27c0], R17 ;  /* 0x0027c01101007387 */ /* 0x0001e20000100800 */
[----:B------:R-:W-:-:S02]  /*70470*/  IMAD.MOV.U32 R29, RZ, RZ, R0 ;  /* 0x000000ffff1d7224 */ /* 0x000fc400078e0000 */
[----:B------:R-:W-:Y:S01]  /*70480*/  IMAD.MOV.U32 R0, RZ, RZ, R8 ;  /* 0x000000ffff007224 */ /* 0x000fe200078e0008 */
[----:B0-----:R-:W3:Y:S01]  /*70490*/  LDL.LU.64 R16, [R1+0x88] ;  /* 0x0000880001107983 */ /* 0x001ee20000300a00 */
[----:B--2---:R-:W-:-:S15]  /*704a0*/  HMMA.16816.F32 R4, R12, R8, R4 ;  /* 0x000000080c04723c */ /* 0x004fde0000001804 */
[----:B------:R-:W-:-:S04]  /*704b0*/  NOP ;  /* 0x0000000000007918 */ /* 0x000fc80000000000 */
[----:B------:R-:W-:Y:S04]  /*704c0*/  STL.64 [R1+0x690], R4 ;  /* 0x0006900401007387 */ /* 0x000fe80000100a00 */
[----:B------:R0:W-:Y:S04]  /*704d0*/  STL.64 [R1+0x698], R6 ;  /* 0x0006980601007387 */ /* 0x0001e80000100a00 */
[----:B0-----:R-:W2:Y:S04]  /*704e0*/  LDL.LU.64 R6, [R1+0x2988] ;  /* 0x0029880001067983 */ /* 0x001ea80000300a00 */
[----:B------:R-:W2:Y:S04]  /*704f0*/  LDL.LU.64 R4, [R1+0x2980] ;  /* 0x0029800001047983 */ /* 0x000ea80000300a00 */
[----:B------:R0:W-:Y:S04]  /*70500*/  STL [R1+0x27cc], R9 ;  /* 0x0027cc0901007387 */ /* 0x0001e80000100800 */
[----:B------:R-:W3:Y:S04]  /*70510*/  LDL.LU R8, [R1+0x680] ;  /* 0x0006800001087983 */ /* 0x000ee80000300800 */
[----:B0-----:R-:W3:Y:S04]  /*70520*/  LDL.LU R9, [R1+0x684] ;  /* 0x0006840001097983 */ /* 0x001ee80000300800 */
[----:B------:R-:W3:Y:S04]  /*70530*/  LDL.LU R10, [R1+0x688] ;  /* 0x00068800010a7983 */ /* 0x000ee80000300800 */
[----:B------:R-:W3:Y:S04]  /*70540*/  LDL.LU R11, [R1+0x68c] ;  /* 0x00068c00010b7983 */ /* 0x000ee80000300800 */
[----:B------:R-:W-:Y:S01]  /*70550*/  STL [R1+0x27c8], R0 ;  /* 0x0027c80001007387 */ /* 0x000fe20000100800 */
[----:B---3--:R-:W-:-:S15]  /*70560*/  HMMA.16816.F32 R8, R12, R16, R8 ;  /* 0x000000100c08723c */ /* 0x008fde0000001808 */
[----:B------:R-:W-:-:S04]  /*70570*/  NOP ;  /* 0x0000000000007918 */ /* 0x000fc80000000000 */
[----:B------:R0:W-:Y:S04]  /*70580*/  STL.64 [R1+0x680], R8 ;  /* 0x0006800801007387 */ /* 0x0001e80000100a00 */
[----:B------:R-:W-:Y:S01]  /*70590*/  STL.64 [R1+0x688], R10 ;  /* 0x0006880a01007387 */ /* 0x000fe20000100a00 */
[----:B0-----:R-:W-:-:S05]  /*705a0*/  IMAD.MOV.U32 R8, RZ, RZ, R17 ;  /* 0x000000ffff087224 */ /* 0x001fca00078e0011 */
[----:B------:R0:W-:Y:S04]  /*705b0*/  STL [R1+0x27d4], R8 ;  /* 0x0027d40801007387 */ /* 0x0001e80000100800 */
[----:B0-----:R-:W2:Y:S01]  /*705c0*/  LDL.LU.64 R8, [R1+0x80] ;  /* 0x0000800001087983 */ /* 0x001ea20000300a00 */
[----:B------:R-:W-:-:S05]  /*705d0*/  IMAD.MOV.U32 R11, RZ, RZ, R16 ;  /* 0x000000ffff0b7224 */ /* 0x000fca00078e0010 */
[----:B------:R-:W-:Y:S01]  /*705e0*/  STL [R1+0x27d0], R11 ;  /* 0x0027d00b01007387 */ /* 0x000fe20000100800 */
[----:B--2---:R-:W-:-:S15]  /*705f0*/  HMMA.16816.F32 R4, R12, R8, R4 ;  /* 0x000000080c04723c */ /* 0x004fde0000001804 */
[----:B------:R-:W-:-:S04]  /*70600*/  NOP ;  /* 0x0000000000007918 */ /* 0x000fc80000000000 */
[----:B------:R-:W-:Y:S04]  /*70610*/  STL.64 [R1+0x670], R4 ;  /* 0x0006700401007387 */ /* 0x000fe80000100a00 */
[----:B------:R0:W-:Y:S04]  /*70620*/  STL.64 [R1+0x678], R6 ;  /* 0x0006780601007387 */ /* 0x0001e80000100a00 */
[----:B0-----:R-:W2:Y:S04]  /*70630*/  LDL.LU.64 R6, [R1+0x2978] ;  /* 0x0029780001067983 */ /* 0x001ea80000300a00 */
[----:B------:R-:W2:Y:S01]  /*70640*/  LDL.LU.64 R4, [R1+0x2970] ;  /* 0x0029700001047983 */ /* 0x000ea20000300a00 */
[----:B------:R-:W-:-:S02]  /*70650*/  IMAD.MOV.U32 R10, RZ, RZ, R9 ;  /* 0x000000ffff0a7224 */ /* 0x000fc400078e0009 */
[----:B------:R-:W-:-:S03]  /*70660*/  IMAD.MOV.U32 R17, RZ, RZ, R8 ;  /* 0x000000ffff117224 */ /* 0x000fc600078e0008 */
[----:B------:R0:W-:Y:S04]  /*70670*/  STL [R1+0x27f8], R10 ;  /* 0x0027f80a01007387 */ /* 0x0001e80000100800 */
[----:B------:R-:W4:Y:S04]  /*70680*/  LDL.LU R8, [R1+0x650] ;  /* 0x0006500001087983 */ /* 0x000f280000300800 */
[----:B------:R-:W4:Y:S04]  /*70690*/  LDL.LU R9, [R1+0x654] ;  /* 0x0006540001097983 */ /* 0x000f280000300800 */
[----:B0-----:R-:W4:Y:S04]  /*706a0*/  LDL.LU R10, [R1+0x658] ;  /* 0x00065800010a7983 */ /* 0x001f280000300800 */
[----:B------:R-:W4:Y:S04]  /*706b0*/  LDL.LU R11, [R1+0x65c] ;  /* 0x00065c00010b7983 */ /* 0x000f280000300800 */
[----:B------:R-:W-:Y:S01]  /*706c0*/  STL [R1+0x27d8], R17 ;  /* 0x0027d81101007387 */ /* 0x000fe20000100800 */
[----:B--2---:R-:W-:-:S15]  /*706d0*/  HMMA.16816.F32 R4, R12, R2, R4 ;  /* 0x000000020c04723c */ /* 0x004fde0000001804 */
[----:B------:R-:W-:-:S04]  /*706e0*/  NOP ;  /* 0x0000000000007918 */ /* 0x000fc80000000000 */
[----:B------:R-:W-:Y:S04]  /*706f0*/  STL.64 [R1+0x660], R4 ;  /* 0x0006600401007387 */ /* 0x000fe80000100a00 */
[----:B------:R0:W-:Y:S04]  /*70700*/  STL.64 [R1+0x668], R6 ;  /* 0x0006680601007387 */ /* 0x0001e80000100a00 */
[----:B0-----:R-:W2:Y:S04]  /*70710*/  LDL.LU.64 R6, [R1+0x2968] ;  /* 0x0029680001067983 */ /* 0x001ea80000300a00 */
[----:B------:R-:W2:Y:S01]  /*70720*/  LDL.LU.64 R4, [R1+0x2960] ;  /* 0x0029600001047983 */ /* 0x000ea20000300a00 */
[----:B----4-:R-:W-:Y:S01]  /*70730*/  HMMA.16816.F32 R8, R12, R20, R8 ;  /* 0x000000140c08723c */ /* 0x010fe20000001808 */
[----:B------:R-:W-:-:S05]  /*70740*/  IMAD.MOV.U32 R0, RZ, RZ, R2 ;  /* 0x000000ffff007224 */ /* 0x000fca00078e0002 */
[----:B------:R-:W-:-:S13]  /*70750*/  STL [R1+0x27fc], R0 ;  /* 0x0027fc0001007387 */ /* 0x000fda0000100800 */
[----:B------:R0:W-:Y:S04]  /*70760*/  STL.64 [R1+0x650], R8 ;  /* 0x0006500801007387 */ /* 0x0001e80000100a00 */
[----:B------:R1:W-:Y:S01]  /*70770*/  STL.64 [R1+0x658], R10 ;  /* 0x0006580a01007387 */ /* 0x0003e20000100a00 */
[----:B------:R-:W-:Y:S02]  /*70780*/  IMAD.MOV.U32 R16, RZ, RZ, R3 ;  /* 0x000000ffff107224 */ /* 0x000fe400078e0003 */
[----:B------:R-:W-:Y:S02]  /*70790*/  IMAD.MOV.U32 R17, RZ, RZ, R22 ;  /* 0x000000ffff117224 */ /* 0x000fe400078e0016 */
[----:B0-----:R-:W-:Y:S02]  /*707a0*/  IMAD.MOV.U32 R9, RZ, RZ, R21 ;  /* 0x000000ffff097224 */ /* 0x001fe400078e0015 */
[----:B-1----:R-:W-:-:S02]  /*707b0*/  IMAD.MOV.U32 R11, RZ, RZ, R20 ;  /* 0x000000ffff0b7224 */ /* 0x002fc400078e0014 */
[----:B------:R-:W-:Y:S01]  /*707c0*/  IMAD.MOV.U32 R8, RZ, RZ, R23 ;  /* 0x000000ffff087224 */ /* 0x000fe200078e0017 */
[----:B--2---:R-:W-:-:S15]  /*707d0*/  HMMA.16816.F32 R4, R12, R22, R4 ;  /* 0x000000160c04723c */ /* 0x004fde0000001804 */
[----:B------:R-:W-:-:S04]  /*707e0*/  NOP ;  /* 0x0000000000007918 */ /* 0x000fc80000000000 */
[----:B------:R-:W-:Y:S04]  /*707f0*/  STL.64 [R1+0x640], R4 ;  /* 0x0006400401007387 */ /* 0x000fe80000100a00 */
[----:B------:R0:W-:Y:S02]  /*70800*/  STL.64 [R1+0x648], R6 ;  /* 0x0006480601007387 */ /* 0x0001e40000100a00 */
[C---:B0-----:R-:W-:Y:S02]  /*70810*/  HMMA.16816.F32 R4, R12.reuse, R28, R24 ;  /* 0x0000001c0c04723c */ /* 0x041fe40000001818 */
[----:B------:R-:W-:Y:S04]  /*70820*/  STL [R1+0x2940], R11 ;  /* 0x0029400b01007387 */ /* 0x000fe80000100800 */
[----:B------:R-:W-:Y:S04]  /*70830*/  STL.64 [R1+0x2938], R8 ;  /* 0x0029380801007387 */ /* 0x000fe80000100a00 */
[----:B------:R-:W-:Y:S04]  /*70840*/  STL.64 [R1+0x2808], R18 ;  /* 0x0028081201007387 */ /* 0x000fe80000100a00 */
[----:B------:R-:W-:Y:S04]  /*70850*/  STL.64 [R1+0x2800], R16 ;  /* 0x0028001001007387 */ /* 0x000fe80000100a00 */
[----:B------:R-:W2:Y:S04]  /*70860*/  LDL.LU R20, [R1+0x540] ;  /* 0x0005400001147983 */ /* 0x000ea80000300800 */
[----:B------:R-:W-:Y:S04]  /*70870*/  STL.64 [R1+0x630], R4 ;  /* 0x0006300401007387 */ /* 0x000fe80000100a00 */
[----:B------:R0:W-:Y:S04]  /*70880*/  STL.64 [R1+0x638], R6 ;  /* 0x0006380601007387 */ /* 0x0001e80000100a00 */
[----:B------:R-:W2:Y:S04]  /*70890*/  LDL.LU R21, [R1+0x544] ;  /* 0x0005440001157983 */ /* 0x000ea80000300800 */
[----:B------:R-:W3:Y:S04]  /*708a0*/  LDL.LU R22, [R1+0x548] ;  /* 0x0005480001167983 */ /* 0x000ee80000300800 */
[----:B------:R-:W3:Y:S04]  /*708b0*/  LDL.LU R23, [R1+0x54c] ;  /* 0x00054c0001177983 */ /* 0x000ee80000300800 */
[----:B0-----:R-:W4:Y:S04]  /*708c0*/  LDL R6, [R1] ;  /* 0x0000000001067983 */ /* 0x001f280000100800 */
        /* <DEDUP_REMOVED lines=86> */
[----:B------:R-:W2:Y:S04]  /*70e30*/  LDL.LU.64 R28, [R1+0x58] ;  /* 0x00005800011c7983 */ /* 0x000ea80000300a00 */
[----:B------:R-:W2:Y:S04]  /*70e40*/  LDL.LU.64 R6, [R1+0x50] ;  /* 0x0000500001067983 */ /* 0x000ea80000300a00 */
        /* <DEDUP_REMOVED lines=24> */
[----:B------:R-:W2:Y:S04]  /*70fd0*/  LDL.LU R18, [R1+0x528] ;  /* 0x0005280001127983 */ /* 0x000ea80000300800 */
[----:B------:R-:W2:Y:S01]  /*70fe0*/  LDL.LU R19, [R1+0x52c] ;  /* 0x00052c0001137983 */ /* 0x000ea20000300800 */
[----:B------:R-:W-:Y:S03]  /*70ff0*/  HMMA.16816.F32 R8, R12, R28, R8 ;  /* 0x0000001c0c08723c */ /* 0x000fe60000001808 */
[----:B--2---:R-:W-:Y:S04]  /*71000*/  STL.64 [R1+0x2818], R18 ;  /* 0x0028181201007387 */ /* 0x004fe80000100a00 */
[----:B---3--:R0:W-:Y:S04]  /*71010*/  STL.64 [R1+0x2810], R16 ;  /* 0x0028101001007387 */ /* 0x0081e80000100a00 */
[----:B0-----:R-:W2:Y:S04]  /*71020*/  LDL.LU R16, [R1+0x530] ;  /* 0x0005300001107983 */ /* 0x001ea80000300800 */
[----:B------:R-:W2:Y:S04]  /*71030*/  LDL.LU R17, [R1+0x534] ;  /* 0x0005340001117983 */ /* 0x000ea80000300800 */
[----:B------:R-:W2:Y:S04]  /*71040*/  LDL.LU R18, [R1+0x538] ;  /* 0x0005380001127983 */ /* 0x000ea80000300800 */
[----:B------:R-:W2:Y:S04]  /*71050*/  LDL.LU R19, [R1+0x53c] ;  /* 0x00053c0001137983 */ /* 0x000ea80000300800 */
[----:B------:R-:W-:Y:S04]  /*71060*/  STL.64 [R1+0x620], R8 ;  /* 0x0006200801007387 */ /* 0x000fe80000100a00 */
[----:B------:R0:W-:Y:S04]  /*71070*/  STL.64 [R1+0x628], R10 ;  /* 0x0006280a01007387 */ /* 0x0001e80000100a00 */
[----:B0-----:R-:W3:Y:S04]  /*71080*/  LDL.LU.64 R10, [R1+0x2958] ;  /* 0x00295800010a7983 */ /* 0x001ee80000300a00 */
[----:B------:R-:W3:Y:S01]  /*71090*/  LDL.LU.64 R8, [R1+0x2950] ;  /* 0x0029500001087983 */ /* 0x000ee20000300a00 */
[----:B------:R-:W-:-:S02]  /*710a0*/  IMAD.MOV.U32 R2, RZ, RZ, R28 ;  /* 0x000000ffff027224 */ /* 0x000fc400078e001c */
[----:B------:R-:W-:Y:S02]  /*710b0*/  IMAD.MOV.U32 R3, RZ, RZ, R29 ;  /* 0x000000ffff037224 */ /* 0x000fe400078e001d */
[----:B------:R-:W2:Y:S01]  /*710c0*/  LDL.LU.64 R28, [R1+0x2948] ;  /* 0x00294800011c7983 */ /* 0x000ea20000300a00 */
[----:B------:R-:W-:Y:S01]  /*710d0*/  IMAD.MOV.U32 R0, RZ, RZ, R6 ;  /* 0x000000ffff007224 */ /* 0x000fe200078e0006 */
[----:B---3--:R-:W-:-:S15]  /*710e0*/  HMMA.16816.F32 R8, R12, R6, R8 ;  /* 0x000000060c08723c */ /* 0x008fde0000001808 */
[----:B------:R-:W-:-:S04]  /*710f0*/  NOP ;  /* 0x0000000000007918 */ /* 0x000fc80000000000 */
[----:B------:R-:W-:Y:S04]  /*71100*/  STL.64 [R1+0x610], R8 ;  /* 0x0006100801007387 */ /* 0x000fe80000100a00 */
[----:B------:R0:W-:Y:S02]  /*71110*/  STL.64 [R1+0x618], R10 ;  /* 0x0006180a01007387 */ /* 0x0001e40000100a00 */
[----:B0-----:R-:W-:Y:S02]  /*71120*/  IMAD.MOV.U32 R10, RZ, RZ, R7 ;  /* 0x000000ffff0a7224 */ /* 0x001fe400078e0007 */
[----:B------:R-:W3:Y:S01]  /*71130*/  LDL.LU R11, [R1+0x2940] ;  /* 0x00294000010b7983 */ /* 0x000ee20000300800 */
[C---:B----4-:R-:W-:Y:S03]  /*71140*/  HMMA.16816.F32 R4, R12.reuse, R4, R20 ;  /* 0x000000040c04723c */ /* 0x050fe60000001814 */
[----:B------:R-:W4:Y:S04]  /*71150*/  LDL.LU.64 R8, [R1+0x2938] ;  /* 0x0029380001087983 */ /* 0x000f280000300a00 */
[----:B------:R-:W2:Y:S04]  /*71160*/  LDL.LU.64 R22, [R1+0x2930] ;  /* 0x0029300001167983 */ /* 0x000ea80000300a00 */
[----:B------:R-:W2:Y:S08]  /*71170*/  LDL.LU.64 R20, [R1+0x2928] ;  /* 0x0029280001147983 */ /* 0x000eb00000300a00 */
        /* <DEDUP_REMOVED lines=50> */
[----:B0-----:R-:W2:Y:S01]  /*714a0*/  LDL.LU.64 R6, [R1+0x2860] ;  /* 0x0028600001067983 */ /* 0x001ea20000300a00 */
[C---:B------:R-:W-:Y:S08]  /*714b0*/  HMMA.16816.F32 R24, R12.reuse, R28, R24 ;  /* 0x0000001c0c18723c */ /* 0x040ff00000001818 */
[----:B--2---:R-:W-:Y:S01]  /*714c0*/  HMMA.16816.F32 R4, R12, R6, R20 ;  /* 0x000000060c04723c */ /* 0x004fe20000001814 */
[----:B------:R-:W2:Y:S04]  /*714d0*/  LDL.LU.64 R22, [R1+0x2858] ;  /* 0x0028580001167983 */ /* 0x000ea80000300a00 */
[----:B------:R-:W2:-:S14]  /*714e0*/  LDL.LU.64 R20, [R1+0x2850] ;  /* 0x0028500001147983 */ /* 0x000e9c0000300a00 */
[----:B------:R0:W-:Y:S04]  /*714f0*/  STL.64 [R1+0x570], R4 ;  /* 0x0005700401007387 */ /* 0x0001e80000100a00 */
[----:B------:R1:W-:Y:S04]  /*71500*/  STL.64 [R1+0x578], R6 ;  /* 0x0005780601007387 */ /* 0x0003e80000100a00 */
[----:B0-----:R-:W2:Y:S04]  /*71510*/  LDL.LU R4, [R1+0x500] ;  /* 0x0005000001047983 */ /* 0x001ea80000300800 */
[----:B------:R-:W2:Y:S04]  /*71520*/  LDL.LU R5, [R1+0x504] ;  /* 0x0005040001057983 */ /* 0x000ea80000300800 */
[----:B-1----:R-:W2:Y:S04]  /*71530*/  LDL.LU R6, [R1+0x508] ;  /* 0x0005080001067983 */ /* 0x002ea80000300800 */
[----:B------:R-:W2:Y:S04]  /*71540*/  LDL.LU R7, [R1+0x50c] ;  /* 0x00050c0001077983 */ /* 0x000ea80000300800 */
        /* <DEDUP_REMOVED lines=35> */
[----:B------:R2:W-:Y:S02]  /*71780*/  STL.64 [R1+0x2590], R20 ;  /* 0x0025901401007387 */ /* 0x0005e40000100a00 */
[----:B--2---:R-:W-:Y:S01]  /*71790*/  HMMA.16816.F32 R20, R12, R18, R24 ;  /* 0x000000120c14723c */ /* 0x004fe20000001818 */
[----:B------:R-:W-:-:S02]  /*717a0*/  IMAD.MOV.U32 R26, RZ, RZ, R0 ;  /* 0x000000ffff1a7224 */ /* 0x000fc400078e0000 */
[----:B------:R-:W2:Y:S01]  /*717b0*/  LDL.LU R0, [R1+0x27fc] ;  /* 0x0027fc0001007983 */ /* 0x000ea20000300800 */
[----:B------:R-:W-:Y:S02]  /*717c0*/  IMAD.MOV.U32 R27, RZ, RZ, R10 ;  /* 0x000000ffff1b7224 */ /* 0x000fe400078e000a */
[----:B------:R-:W-:Y:S02]  /*717d0*/  IMAD.MOV.U32 R24, RZ, RZ, R2 ;  /* 0x000000ffff187224 */ /* 0x000fe400078e0002 */
[----:B------:R-:W-:-:S11]  /*717e0*/  IMAD.MOV.U32 R25, RZ, RZ, R3 ;  /* 0x000000ffff197224 */ /* 0x000fd600078e0003 */
[----:B------:R-:W-:Y:S04]  /*717f0*/  STL.64 [R1+0x510], R20 ;  /* 0x0005101401007387 */ /* 0x000fe80000100a00 */
[----:B------:R-:W-:Y:S04]  /*71800*/  STL.64 [R1+0x518], R22 ;  /* 0x0005181601007387 */ /* 0x000fe80000100a00 */
        /* <DEDUP_REMOVED lines=31> */
[----:B------:R-:W2:-:S15]  /*71a00*/  LDL.LU R17, [R1+0x27d8] ;  /* 0x0027d80001117983 */ /* 0x000e9e0000300800 */
[----:B------:R0:W-:Y:S04]  /*71a10*/  STL.64 [R1+0x4e0], R20 ;  /* 0x0004e01401007387 */ /* 0x0001e80000100a00 */
[----:B------:R1:W-:Y:S04]  /*71a20*/  STL.64 [R1+0x4e8], R22 ;  /* 0x0004e81601007387 */ /* 0x0003e80000100a00 */
[----:B------:R-:W3:Y:S04]  /*71a30*/  LDL.LU R8, [R1+0x27d4] ;  /* 0x0027d40001087983 */ /* 0x000ee80000300800 */
[----:B------:R-:W-:Y:S04]  /*71a40*/  STL.64 [R1+0x26d8], R26 ;  /* 0x0026d81a01007387 */ /* 0x000fe80000100a00 */
[----:B0-----:R-:W4:Y:S04]  /*71a50*/  LDL.LU R20, [R1+0x3b0] ;  /* 0x0003b00001147983 */ /* 0x001f280000300800 */
[----:B------:R-:W4:Y:S04]  /*71a60*/  LDL.LU R21, [R1+0x3b4] ;  /* 0x0003b40001157983 */ /* 0x000f280000300800 */
[----:B-1----:R-:W2:Y:S04]  /*71a70*/  LDL.LU R22, [R1+0x3b8] ;  /* 0x0003b80001167983 */ /* 0x002ea80000300800 */
[----:B------:R-:W2:Y:S01]  /*71a80*/  LDL.LU R23, [R1+0x3bc] ;  /* 0x0003bc0001177983 */ /* 0x000ea20000300800 */
[----:B------:R-:W-:-:S02]  /*71a90*/  IMAD.MOV.U32 R24, RZ, RZ, R11 ;  /* 0x000000ffff187224 */ /* 0x000fc400078e000b */
[----:B------:R-:W-:Y:S01]  /*71aa0*/  IMAD.MOV.U32 R25, RZ, RZ, R9 ;  /* 0x000000ffff197224 */ /* 0x000fe200078e0009 */
[----:B--2---:R-:W-:Y:S04]  /*71ab0*/  STL.64 [R1+0x26e8], R22 ;  /* 0x0026e81601007387 */ /* 0x004fe80000100a00 */
[----:B----4-:R0:W-:Y:S04]  /*71ac0*/  STL.64 [R1+0x26e0], R20 ;  /* 0x0026e01401007387 */ /* 0x0101e80000100a00 */
[----:B------:R-:W2:Y:S04]  /*71ad0*/  LDL.LU R11, [R1+0x27d0] ;  /* 0x0027d000010b7983 */ /* 0x000ea80000300800 */
[----:B------:R-:W4:Y:S04]  /*71ae0*/  LDL.LU R9, [R1+0x27cc] ;  /* 0x0027cc0001097983 */ /* 0x000f280000300800 */
[----:B------:R-:W-:Y:S04]  /*71af0*/  STL.64 [R1+0x26f0], R24 ;  /* 0x0026f01801007387 */ /* 0x000fe80000100a00 */
[----:B0-----:R-:W2:Y:S04]  /*71b00*/  LDL.LU R20, [R1+0x3d0] ;  /* 0x0003d00001147983 */ /* 0x001ea80000300800 */
[----:B------:R-:W2:Y:S04]  /*71b10*/  LDL.LU R21, [R1+0x3d4] ;  /* 0x0003d40001157983 */ /* 0x000ea80000300800 */
[----:B------:R-:W2:Y:S04]  /*71b20*/  LDL.LU R22, [R1+0x3d8] ;  /* 0x0003d80001167983 */ /* 0x000ea80000300800 */
[----:B------:R-:W2:Y:S01]  /*71b30*/  LDL.LU R23, [R1+0x3dc] ;  /* 0x0003dc0001177983 */ /* 0x000ea20000300800 */
[----:B------:R-:W-:-:S02]  /*71b40*/  IMAD.MOV.U32 R26, RZ, RZ, R0 ;  /* 0x000000ffff1a7224 */ /* 0x000fc400078e0000 */
[----:B------:R-:W-:Y:S01]  /*71b50*/  IMAD.MOV.U32 R27, RZ, RZ, R16 ;  /* 0x000000ffff1b7224 */ /* 0x000fe200078e0010 */
[----:B--2---:R-:W-:Y:S04]  /*71b60*/  STL.64 [R1+0x2700], R22 ;  /* 0x0027001601007387 */ /* 0x004fe80000100a00 */
[----:B------:R0:W-:Y:S04]  /*71b70*/  STL.64 [R1+0x26f8], R20 ;  /* 0x0026f81401007387 */ /* 0x0001e80000100a00 */
[----:B------:R-:W2:Y:S04]  /*71b80*/  LDL.LU R0, [R1+0x27c8] ;  /* 0x0027c80001007983 */ /* 0x000ea80000300800 */
[----:B------:R-:W2:Y:S04]  /*71b90*/  LDL.LU R16, [R1+0x27c4] ;  /* 0x0027c40001107983 */ /* 0x000ea80000300800 */
[----:B------:R1:W-:Y:S04]  /*71ba0*/  STL.64 [R1+0x2708], R26 ;  /* 0x0027081a01007387 */ /* 0x0003e80000100a00 */
[----:B0-----:R-:W2:Y:S04]  /*71bb0*/  LDL.LU R20, [R1+0x3f0] ;  /* 0x0003f00001147983 */ /* 0x001ea80000300800 */
[----:B------:R-:W2:Y:S04]  /*71bc0*/  LDL.LU R21, [R1+0x3f4] ;  /* 0x0003f40001157983 */ /* 0x000ea80000300800 */
[----:B------:R-:W2:Y:S04]  /*71bd0*/  LDL.LU R22, [R1+0x3f8] ;  /* 0x0003f80001167983 */ /* 0x000ea80000300800 */
[----:B------:R-:W2:Y:S01]  /*71be0*/  LDL.LU R23, [R1+0x3fc] ;  /* 0x0003fc0001177983 */ /* 0x000ea20000300800 */
[----:B------:R-:W-:-:S02]  /*71bf0*/  IMAD.MOV.U32 R24, RZ, RZ, R17 ;  /* 0x000000ffff187224 */ /* 0x000fc400078e0011 */
[----:B------:R-:W-:Y:S02]  /*71c00*/  IMAD.MOV.U32 R25, RZ, RZ, R10 ;  /* 0x000000ffff197224 */ /* 0x000fe400078e000a */
[----:B-1----:R-:W-:Y:S02]  /*71c10*/  IMAD.MOV.U32 R26, RZ, RZ, R11 ;  /* 0x000000ffff1a7224 */ /* 0x002fe400078e000b */
[----:B---3--:R-:W-:Y:S01]  /*71c20*/  IMAD.MOV.U32 R27, RZ, RZ, R8 ;  /* 0x000000ffff1b7224 */ /* 0x008fe200078e0008 */
[----:B--2---:R-:W-:Y:S04]  /*71c30*/  STL.64 [R1+0x2718], R22 ;  /* 0x0027181601007387 */ /* 0x004fe80000100a00 */
[----:B------:R0:W-:Y:S04]  /*71c40*/  STL.64 [R1+0x2710], R20 ;  /* 0x0027101401007387 */ /* 0x0001e80000100a00 */
[----:B------:R-:W2:Y:S04]  /*71c50*/  LDL.LU R17, [R1+0x27c0] ;  /* 0x0027c00001117983 */ /* 0x000ea80000300800 */
[----:B------:R-:W3:Y:S04]  /*71c60*/  LDL.LU R10, [R1+0x27bc] ;  /* 0x0027bc00010a7983 */ /* 0x000ee80000300800 */
[----:B------:R-:W3:Y:S04]  /*71c70*/  LDL.LU R11, [R1+0x27b8] ;  /* 0x0027b800010b7983 */ /* 0x000ee80000300800 */
[----:B------:R-:W3:Y:S04]  /*71c80*/  LDL.LU R8, [R1+0x27b4] ;  /* 0x0027b40001087983 */ /* 0x000ee80000300800 */
[----:B------:R1:W-:Y:S04]  /*71c90*/  STL.64 [R1+0x2720], R24 ;  /* 0x0027201801007387 */ /* 0x0003e80000100a00 */
[----:B------:R1:W-:Y:S04]  /*71ca0*/  STL.64 [R1+0x2738], R26 ;  /* 0x0027381a01007387 */ /* 0x0003e80000100a00 */
[----:B0-----:R-:W3:Y:S04]  /*71cb0*/  LDL.LU R20, [R1+0x410] ;  /* 0x0004100001147983 */ /* 0x001ee80000300800 */
[----:B------:R-:W3:Y:S04]  /*71cc0*/  LDL.LU R21, [R1+0x414] ;  /* 0x0004140001157983 */ /* 0x000ee80000300800 */
[----:B------:R-:W3:Y:S04]  /*71cd0*/  LDL.LU R22, [R1+0x418] ;  /* 0x0004180001167983 */ /* 0x000ee80000300800 */
[----:B------:R-:W3:Y:S01]  /*71ce0*/  LDL.LU R23, [R1+0x41c] ;  /* 0x00041c0001177983 */ /* 0x000ee20000300800 */
[----:B-1----:R-:W-:-:S03]  /*71cf0*/  IMAD.MOV.U32 R24, RZ, RZ, R0 ;  /* 0x000000ffff187224 */ /* 0x002fc600078e0000 */
[----:B------:R-:W3:Y:S01]  /*71d00*/  LDL.LU R0, [R1+0x27b0] ;  /* 0x0027b00001007983 */ /* 0x000ee20000300800 */
[----:B----4-:R-:W-:-:S03]  /*71d10*/  IMAD.MOV.U32 R25, RZ, RZ, R9 ;  /* 0x000000ffff197224 */ /* 0x010fc600078e0009 */
[----:B------:R-:W4:Y:S04]  /*71d20*/  LDL.LU R9, [R1+0x27ac] ;  /* 0x0027ac0001097983 */ /* 0x000f280000300800 */
[----:B------:R-:W-:Y:S01]  /*71d30*/  STL.64 [R1+0x2750], R24 ;  /* 0x0027501801007387 */ /* 0x000fe20000100a00 */
[----:B------:R-:W-:Y:S02]  /*71d40*/  IMAD.MOV.U32 R27, RZ, RZ, R16 ;  /* 0x000000ffff1b7224 */ /* 0x000fe400078e0010 */
[----:B--2---:R-:W-:Y:S01]  /*71d50*/  IMAD.MOV.U32 R26, RZ, RZ, R17 ;  /* 0x000000ffff1a7224 */ /* 0x004fe200078e0011 */
[----:B---3--:R-:W-:Y:S04]  /*71d60*/  STL.64 [R1+0x2730], R22 ;  /* 0x0027301601007387 */ /* 0x008fe80000100a00 */
[----:B------:R0:W-:Y:S04]  /*71d70*/  STL.64 [R1+0x2728], R20 ;  /* 0x0027281401007387 */ /* 0x0001e80000100a00 */
[----:B0-----:R-:W2:Y:S04]  /*71d80*/  LDL.LU R20, [R1+0x430] ;  /* 0x0004300001147983 */ /* 0x001ea80000300800 */
[----:B------:R-:W2:Y:S04]  /*71d90*/  LDL.LU R21, [R1+0x434] ;  /* 0x0004340001157983 */ /* 0x000ea80000300800 */
[----:B------:R-:W3:Y:S01]  /*71da0*/  LDL.LU R22, [R1+0x438] ;  /* 0x0004380001167983 */ /* 0x000ee20000300800 */
[----:B------:R-:W-:-:S03]  /*71db0*/  IMAD.MOV.U32 R23, RZ, RZ, R0 ;  /* 0x000000ffff177224 */ /* 0x000fc600078e0000 */
[----:B------:R-:W2:Y:S04]  /*71dc0*/  LDL.LU R0, [R1+0x27a8] ;  /* 0x0027a80001007983 */ /* 0x000ea80000300800 */
        /* <DEDUP_REMOVED lines=9> */
[----:B--2---:R-:W-:Y:S04]  /*71e60*/  STL.64 [R1+0x27a0], R18 ;  /* 0x0027a01201007387 */ /* 0x004fe80000100a00 */
[----:B------:R0:W-:Y:S04]  /*71e70*/  STL.64 [R1+0x2798], R16 ;  /* 0x0027981001007387 */ /* 0x0001e80000100a00 */
[----:B0-----:R-:W4:Y:S04]  /*71e80*/  LDL.LU R16, [R1+0x4d0] ;  /* 0x0004d00001107983 */ /* 0x001f280000300800 */
[----:B------:R-:W4:Y:S04]  /*71e90*/  LDL.LU R17, [R1+0x4d4] ;  /* 0x0004d40001117983 */ /* 0x000f280000300800 */
[----:B------:R-:W4:Y:S01]  /*71ea0*/  LDL.LU R18, [R1+0x4d8] ;  /* 0x0004d80001127983 */ /* 0x000f220000300800 */
[----:B------:R-:W-:-:S03]  /*71eb0*/  IMAD.MOV.U32 R19, RZ, RZ, R0 ;  /* 0x000000ffff137224 */ /* 0x000fc600078e0000 */
        /* <DEDUP_REMOVED lines=35> */
[----:B0-----:R-:W4:Y:S04]  /*720f0*/  LDL.LU.64 R18, [R1+0x2790] ;  /* 0x0027900001127983 */ /* 0x001f280000300a00 */
[----:B------:R-:W2:Y:S04]  /*72100*/  LDL.LU.64 R16, [R1+0x2788] ;  /* 0x0027880001107983 */ /* 0x000ea80000300a00 */
[----:B------:R0:W-:Y:S04]  /*72110*/  STL.64 [R1+0x2538], R10 ;  /* 0x0025380a01007387 */ /* 0x0001e80000100a00 */
[----:B0-----:R-:W3:Y:S04]  /*72120*/  LDL.LU R10, [R1+0x60] ;  /* 0x00006000010a7983 */ /* 0x001ee80000300800 */
[----:B------:R-:W3:Y:S04]  /*72130*/  LDL.LU R11, [R1+0x64] ;  /* 0x00006400010b7983 */ /* 0x000ee80000300800 */
[----:B------:R0:W-:Y:S04]  /*72140*/  STL.64 [R1+0x2530], R8 ;  /* 0x0025300801007387 */ /* 0x0001e80000100a00 */
[----:B0-----:R-:W3:Y:S04]  /*72150*/  LDL.LU R9, [R1+0x239c] ;  /* 0x00239c0001097983 */ /* 0x001ee80000300800 */
[----:B------:R-:W4:Y:S01]  /*72160*/  LDL.LU R8, [R1+0x23a4] ;  /* 0x0023a40001087983 */ /* 0x000f220000300800 */
[----:B--2---:R-:W-:-:S03]  /*72170*/  IMAD R24, R24, 0x100, R16 ;  /* 0x0000010018187824 */ /* 0x004fc600078e0210 */
[----:B------:R-:W2:Y:S01]  /*72180*/  LDL.LU R16, [R1+0x2780] ;  /* 0x0027800001107983 */ /* 0x000ea20000300800 */
[----:B---3--:R-:W-:-:S03]  /*72190*/  IMAD R9, R9, 0x100, R17 ;  /* 0x0000010009097824 */ /* 0x008fc600078e0211 */
[----:B------:R-:W2:Y:S01]  /*721a0*/  LDL.LU R17, [R1+0x277c] ;  /* 0x00277c0001117983 */ /* 0x000ea20000300800 */
[----:B----4-:R-:W-:-:S03]  /*721b0*/  IMAD R8, R8, 0x100, R0 ;  /* 0x0000010008087824 */ /* 0x010fc600078e0200 */
[----:B------:R-:W3:Y:S01]  /*721c0*/  LDL.LU R0, [R1+0x2778] ;  /* 0x0027780001007983 */ /* 0x000ee20000300800 */
[----:B--2---:R-:W-:Y:S03]  /*721d0*/  HMMA.16816.F32 R12, R12, R16, R20 ;  /* 0x000000100c0c723c */ /* 0x004fe60000001814 */
[----:B------:R-:W2:Y:S04]  /*721e0*/  LDL.LU.64 R22, [R1+0x2770] ;  /* 0x0027700001167983 */ /* 0x000ea80000300a00 */
[----:B------:R-:W2:Y:S01]  /*721f0*/  LDL.LU.64 R20, [R1+0x2768] ;  /* 0x0027680001147983 */ /* 0x000ea20000300a00 */
[----:B---3--:R-:W-:-:S03]  /*72200*/  IMAD R0, R0, 0x100, R25 ;  /* 0x0000010000007824 */ /* 0x008fc600078e0219 */
[----:B------:R-:W-:Y:S04]  /*72210*/  STL.64 [R1+0x2578], R18 ;  /* 0x0025781201007387 */ /* 0x000fe80000100a00 */
[----:B------:R0:W-:Y:S04]  /*72220*/  STL.64 [R1+0x2570], R16 ;  /* 0x0025701001007387 */ /* 0x0001e80000100a00 */
[----:B------:R1:W-:Y:S04]  /*72230*/  STL.64 [R1+0x480], R12 ;  /* 0x0004800c01007387 */ /* 0x0003e80000100a00 */
[----:B------:R3:W-:Y:S04]  /*72240*/  STL.64 [R1+0x488], R14 ;  /* 0x0004880e01007387 */ /* 0x0007e80000100a00 */
[----:B0-----:R-:W4:Y:S04]  /*72250*/  LDL.LU R16, [R1+0x390] ;  /* 0x0003900001107983 */ /* 0x001f280000300800 */
[----:B------:R-:W4:Y:S04]  /*72260*/  LDL.LU R17, [R1+0x394] ;  /* 0x0003940001117983 */ /* 0x000f280000300800 */
[----:B------:R-:W4:Y:S04]  /*72270*/  LDL.LU R18, [R1+0x398] ;  /* 0x0003980001127983 */ /* 0x000f280000300800 */
[----:B------:R-:W4:Y:S01]  /*72280*/  LDL.LU R19, [R1+0x39c] ;  /* 0x00039c0001137983 */ /* 0x000f220000300800 */
[----:B-1----:R-:W-:-:S02]  /*72290*/  F2FP.F16.E5M2.UNPACK_B R12, R24 ;  /* 0x00000018ff0c723e */ /* 0x002fc400020004ff */
[----:B------:R-:W-:Y:S02]  /*722a0*/  F2FP.F16.E5M2.UNPACK_B R13, R9 ;  /* 0x00000009ff0d723e */ /* 0x000fe400020004ff */
[----:B---3--:R-:W-:Y:S02]  /*722b0*/  F2FP.F16.E5M2.UNPACK_B R14, R8 ;  /* 0x00000008ff0e723e */ /* 0x008fe400020004ff */
        /* <DEDUP_REMOVED lines=44> */
[----:B----4-:R-:W-:Y:S03]  /*72580*/  HMMA.16816.F32 R8, R12, R10, R16 ;  /* 0x0000000a0c08723c */ /* 0x010fe60000001810 */
[----:B------:R-:W4:-:S15]  /*72590*/  LDL.LU R0, [R1+0x12cc] ;  /* 0x0012cc0001007983 */ /* 0x000f1e0000300800 */
[----:B------:R-:W-:Y:S01]  /*725a0*/  NOP ;  /* 0x0000000000007918 */ /* 0x000fe20000000000 */
[----:B------:R0:W-:Y:S04]  /*725b0*/  STL.64 [R1+0x390], R8 ;  /* 0x0003900801007387 */ /* 0x0001e80000100a00 */
[----:B------:R1:W-:Y:S04]  /*725c0*/  STL.64 [R1+0x398], R10 ;  /* 0x0003980a01007387 */ /* 0x0003e80000100a00 */
[----:B0-----:R-:W4:Y:S01]  /*725d0*/  LDL.LU R8, [R1+0xf0] ;  /* 0x0000f00001087983 */ /* 0x001f220000300800 */
[C---:B---3--:R-:W-:Y:S08]  /*725e0*/  HMMA.16816.F32 R16, R12.reuse, R24, R4 ;  /* 0x000000180c10723c */ /* 0x048ff00000001804 */
[C---:B--2---:R-:W-:Y:S11]  /*725f0*/  HMMA.16816.F32 R4, R12.reuse, R26, R20 ;  /* 0x0000001a0c04723c */ /* 0x044ff60000001814 */
[----:B------:R-:W-:Y:S04]  /*72600*/  STL.64 [R1+0x370], R16 ;  /* 0x0003701001007387 */ /* 0x000fe80000100a00 */
[----:B------:R-:W-:Y:S04]  /*72610*/  STL.64 [R1+0x378], R18 ;  /* 0x0003781201007387 */ /* 0x000fe80000100a00 */
[----:B------:R0:W-:Y:S04]  /*72620*/  STL.64 [R1+0x350], R4 ;  /* 0x0003500401007387 */ /* 0x0001e80000100a00 */
[----:B------:R2:W-:Y:S04]  /*72630*/  STL.64 [R1+0x358], R6 ;  /* 0x0003580601007387 */ /* 0x0005e80000100a00 */
[----:B------:R-:W4:Y:S04]  /*72640*/  LDL.LU R9, [R1+0xf4] ;  /* 0x0000f40001097983 */ /* 0x000f280000300800 */
[----:B-1----:R-:W3:Y:S04]  /*72650*/  LDL.LU R10, [R1+0xf8] ;  /* 0x0000f800010a7983 */ /* 0x002ee80000300800 */
[----:B------:R-:W3:Y:S04]  /*72660*/  LDL.LU R11, [R1+0xfc] ;  /* 0x0000fc00010b7983 */ /* 0x000ee80000300800 */
[----:B0-----:R-:W3:Y:S04]  /*72670*/  LDL.LU R4, [R1+0x130] ;  /* 0x0001300001047983 */ /* 0x001ee80000300800 */
[----:B------:R-:W3:Y:S04]  /*72680*/  LDL.LU R5, [R1+0x134] ;  /* 0x0001340001057983 */ /* 0x000ee80000300800 */
[----:B--2---:R-:W2:Y:S04]  /*72690*/  LDL.LU R6, [R1+0x138] ;  /* 0x0001380001067983 */ /* 0x004ea80000300800 */
        /* <DEDUP_REMOVED lines=13> */
[----:B--2---:R0:W-:Y:S04]  /*72770*/  STL.64 [R1+0x25c8], R26 ;  /* 0x0025c81a01007387 */ /* 0x0041e80000100a00 */
[----:B0-----:R-:W2:Y:S04]  /*72780*/  LDL.LU R26, [R1] ;  /* 0x00000000011a7983 */ /* 0x001ea80000300800 */
[----:B------:R-:W2:Y:S04]  /*72790*/  LDL.LU R27, [R1+0x4] ;  /* 0x00000400011b7983 */ /* 0x000ea80000300800 */
[----:B------:R-:W-:Y:S04]  /*727a0*/  STL.64 [R1+0x25c0], R24 ;  /* 0x0025c01801007387 */ /* 0x000fe80000100a00 */
[----:B--2---:R-:W-:Y:S04]  /*727b0*/  STL.64 [R1+0x25e0], R26 ;  /* 0x0025e01a01007387 */ /* 0x004fe80000100a00 */
        /* <DEDUP_REMOVED lines=104> */
[----:B------:R-:W-:Y:S04]  /*72e40*/  STL.64 [R1+0x2548], R10 ;  /* 0x0025480a01007387 */ /* 0x000fe80000100a00 */
[----:B----4-:R0:W-:Y:S04]  /*72e50*/  STL.64 [R1+0x2540], R8 ;  /* 0x0025400801007387 */ /* 0x0101e80000100a00 */
        /* <DEDUP_REMOVED lines=71> */
[----:B------:R-:W3:Y:S04]  /*732d0*/  LDL.LU R28, [R1+0xe90] ;  /* 0x000e9000011c7983 */ /* 0x000ee80000300800 */
[----:B------:R-:W3:Y:S01]  /*732e0*/  LDL.LU R29, [R1+0x12d4] ;  /* 0x0012d400011d7983 */ /* 0x000ee20000300800 */
[----:B--2---:R-:W-:-:S15]  /*732f0*/  HMMA.16816.F32 R20, R12, R26, R20 ;  /* 0x0000001a0c14723c */ /* 0x004fde0000001814 */
[----:B------:R-:W-:-:S04]  /*73300*/  NOP ;  /* 0x0000000000007918 */ /* 0x000fc80000000000 */
[----:B------:R-:W-:Y:S04]  /*73310*/  STL.64 [R1+0x1d0], R20 ;  /* 0x0001d01401007387 */ /* 0x000fe80000100a00 */
[----:B------:R0:W-:Y:S04]  /*73320*/  STL.64 [R1+0x1d8], R22 ;  /* 0x0001d81601007387 */ /* 0x0001e80000100a00 */
[----:B0-----:R-:W3:Y:S04]  /*73330*/  LDL.LU.64 R22, [R1+0x25a8] ;  /* 0x0025a80001167983 */ /* 0x001ee80000300a00 */
[----:B------:R-:W3:Y:S04]  /*73340*/  LDL.LU.64 R20, [R1+0x25a0] ;  /* 0x0025a00001147983 */ /* 0x000ee80000300a00 */
[----:B------:R-:W2:Y:S01]  /*73350*/  LDL.LU R27, [R1+0x1078] ;  /* 0x00107800011b7983 */ /* 0x000ea20000300800 */
[----:B---3--:R-:W-:-:S15]  /*73360*/  HMMA.16816.F32 R20, R12, R24, R20 ;  /* 0x000000180c14723c */ /* 0x008fde0000001814 */
[----:B------:R-:W-:-:S04]  /*73370*/  NOP ;  /* 0x0000000000007918 */ /* 0x000fc80000000000 */
[----:B------:R-:W-:Y:S04]  /*73380*/  STL.64 [R1+0x1b0], R20 ;  /* 0x0001b01401007387 */ /* 0x000fe80000100a00 */
[----:B------:R0:W-:Y:S04]  /*73390*/  STL.64 [R1+0x1b8], R22 ;  /* 0x0001b81601007387 */ /* 0x0001e80000100a00 */
[----:B0-----:R-:W3:Y:S04]  /*733a0*/  LDL.LU.64 R22, [R1+0x2598] ;  /* 0x0025980001167983 */ /* 0x001ee80000300a00 */
[----:B------:R-:W4:Y:S04]  /*733b0*/  LDL.LU.64 R20, [R1+0x2590] ;  /* 0x0025900001147983 */ /* 0x000f280000300a00 */
[----:B--2---:R0:W-:Y:S04]  /*733c0*/  STL [R1+0x2528], R27 ;  /* 0x0025281b01007387 */ /* 0x0041e80000100800 */
[----:B------:R-:W2:Y:S04]  /*733d0*/  LDL.LU R24, [R1+0xd0] ;  /* 0x0000d00001187983 */ /* 0x000ea80000300800 */
[----:B------:R-:W2:Y:S04]  /*733e0*/  LDL.LU R25, [R1+0xd4] ;  /* 0x0000d40001197983 */ /* 0x000ea80000300800 */
[----:B------:R-:W2:Y:S04]  /*733f0*/  LDL.LU R26, [R1+0xd8] ;  /* 0x0000d800011a7983 */ /* 0x000ea80000300800 */
[----:B0-----:R-:W2:Y:S01]  /*73400*/  LDL.LU R27, [R1+0xdc] ;  /* 0x0000dc00011b7983 */ /* 0x001ea20000300800 */
[----:B---3--:R-:W-:-:S15]  /*73410*/  HMMA.16816.F32 R16, R12, R22, R16 ;  /* 0x000000160c10723c */ /* 0x008fde0000001810 */
[----:B------:R-:W-:-:S04]  /*73420*/  NOP ;  /* 0x0000000000007918 */ /* 0x000fc80000000000 */
[----:B------:R-:W-:Y:S04]  /*73430*/  STL.64 [R1+0x190], R16 ;  /* 0x0001901001007387 */ /* 0x000fe80000100a00 */
[----:B------:R0:W-:Y:S04]  /*73440*/  STL.64 [R1+0x198], R18 ;  /* 0x0001981201007387 */ /* 0x0001e80000100a00 */
[----:B0-----:R-:W4:Y:S04]  /*73450*/  LDL.LU.64 R18, [R1+0x2588] ;  /* 0x0025880001127983 */ /* 0x001f280000300a00 */
[----:B------:R-:W4:Y:S02]  /*73460*/  LDL.LU.64 R16, [R1+0x2580] ;  /* 0x0025800001107983 */ /* 0x000f240000300a00 */
[----:B----4-:R-:W-:Y:S02]  /*73470*/  HMMA.16816.F32 R20, R12, R20, R16 ;  /* 0x000000140c14723c */ /* 0x010fe40000001810 */
[----:B------:R-:W3:Y:S04]  /*73480*/  LDL.LU.64 R18, [R1+0x2578] ;  /* 0x0025780001127983 */ /* 0x000ee80000300a00 */
[----:B------:R-:W4:-:S13]  /*73490*/  LDL.LU.64 R16, [R1+0x2570] ;  /* 0x0025700001107983 */ /* 0x000f1a0000300a00 */
        /* <DEDUP_REMOVED lines=33> */
[----:B---3--:R-:W-:-:S15]  /*736b0*/  HMMA.16816.F32 R24, R12, R8, R24 ;  /* 0x000000080c18723c */ /* 0x008fde0000001818 */
[----:B------:R-:W-:-:S04]  /*736c0*/  NOP ;  /* 0x0000000000007918 */ /* 0x000fc80000000000 */
[----:B------:R0:W-:Y:S04]  /*736d0*/  STL.64 [R1+0xd0], R24 ;  /* 0x0000d01801007387 */ /* 0x0001e80000100a00 */
[----:B------:R1:W-:Y:S01]  /*736e0*/  STL.64 [R1+0xd8], R26 ;  /* 0x0000d81a01007387 */ /* 0x0003e20000100a00 */
[----:B0-----:R-:W0:Y:S03]  /*736f0*/  LDC R25, c[0x0][0x3a8] ;  /* 0x0000ea00ff197b82 */ /* 0x001e260000000800 */
[----:B-1----:R-:W3:Y:S01]  /*73700*/  LDL.LU R27, [R1+0x2528] ;  /* 0x00252800011b7983 */ /* 0x002ee20000300800 */
[----:B--2---:R-:W-:-:S15]  /*73710*/  HMMA.16816.F32 R4, R12, R10, R4 ;  /* 0x0000000a0c04723c */ /* 0x004fde0000001804 */
[----:B------:R-:W-:-:S04]  /*73720*/  NOP ;  /* 0x0000000000007918 */ /* 0x000fc80000000000 */
[----:B------:R-:W-:Y:S04]  /*73730*/  STL.64 [R1+0xac0], R4 ;  /* 0x000ac00401007387 */ /* 0x000fe80000100a00 */
[----:B------:R4:W-:Y:S02]  /*73740*/  STL.64 [R1+0xac8], R6 ;  /* 0x000ac80601007387 */ /* 0x0009e40000100a00 */
[----:B----4-:R-:W-:Y:S01]  /*73750*/  HMMA.16816.F32 R4, R12, R16, R20 ;  /* 0x000000100c04723c */ /* 0x010fe20000001814 */
[----:B---3--:R-:W-:-:S05]  /*73760*/  VIADD R27, R27, 0x1 ;  /* 0x000000011b1b7836 */ /* 0x008fca0000000000 */
[----:B------:R-:W-:-:S13]  /*73770*/  STL [R1+0x1078], R27 ;  /* 0x0010781b01007387 */ /* 0x000fda0000100800 */
[----:B------:R-:W-:Y:S04]  /*73780*/  STL.64 [R1+0xab0], R4 ;  /* 0x000ab00401007387 */ /* 0x000fe80000100a00 */
[----:B------:R-:W-:Y:S04]  /*73790*/  STL.64 [R1+0xab8], R6 ;  /* 0x000ab80601007387 */ /* 0x000fe80000100a00 */
[----:B------:R-:W2:Y:S01]  /*737a0*/  LDL.LU R12, [R1+0xe6c] ;  /* 0x000e6c00010c7983 */ /* 0x000ea20000300800 */
[----:B0-----:R-:W-:-:S05]  /*737b0*/  IMAD.SHL.U32 R25, R25, 0x40, RZ ;  /* 0x0000004019197824 */ /* 0x001fca00078e00ff */
[C---:B------:R-:W-:Y:S02]  /*737c0*/  IADD3 R28, P4, PT, R25.reuse, R28, RZ ;  /* 0x0000001c191c7210 */ /* 0x040fe40007f9e0ff */
[----:B------:R-:W-:-:S03]  /*737d0*/  IADD3 R29, P5, PT, R25, R29, RZ ;  /* 0x0000001d191d7210 */ /* 0x000fc60007fbe0ff */
[----:B------:R-:W-:Y:S04]  /*737e0*/  STL [R1+0xe90], R28 ;  /* 0x000e901c01007387 */ /* 0x000fe80000100800 */
[----:B--2---:R0:W-:Y:S04]  /*737f0*/  STL [R1+0x251c], R12 ;  /* 0x00251c0c01007387 */ /* 0x0041e80000100800 */
[----:B------:R-:W-:Y:S04]  /*73800*/  STL [R1+0x12d4], R29 ;  /* 0x0012d41d01007387 */ /* 0x000fe80000100800 */
[----:B0-----:R-:W2:Y:S01]  /*73810*/  LDL.LU R12, [R1+0x12b4] ;  /* 0x0012b400010c7983 */ /* 0x001ea20000300800 */
[----:B------:R-:W-:-:S05]  /*73820*/  IADD3 R0, P6, PT, R25, R0, RZ ;  /* 0x0000000019007210 */ /* 0x000fca0007fde0ff */
[----:B------:R-:W-:Y:S04]  /*73830*/  STL [R1+0x12cc], R0 ;  /* 0x0012cc0001007387 */ /* 0x000fe80000100800 */
        /* <DEDUP_REMOVED lines=25> */
[----:B------:R-:W-:-:S03]  /*739d0*/  ISETP.NE.U32.AND P0, PT, R27, UR7, PT ;  /* 0x000000071b007c0c */ /* 0x000fc6000bf05070 */
[----:B------:R-:W3:Y:S04]  /*739e0*/  LDL.LU R26, [R1+0x1280] ;  /* 0x00128000011a7983 */ /* 0x000ee80000300800 */
[----:B------:R-:W3:Y:S04]  /*739f0*/  LDL.LU R27, [R1+0x1254] ;  /* 0x00125400011b7983 */ /* 0x000ee80000300800 */
[----:B------:R-:W3:Y:S04]  /*73a00*/  LDL.LU R28, [R1+0x1278] ;  /* 0x00127800011c7983 */ /* 0x000ee80000300800 */
[----:B------:R-:W3:Y:S04]  /*73a10*/  LDL.LU R29, [R1+0x124c] ;  /* 0x00124c00011d7983 */ /* 0x000ee80000300800 */
[----:B------:R-:W3:Y:S01]  /*73a20*/  LDL.LU R0, [R1+0x1270] ;  /* 0x0012700001007983 */ /* 0x000ee20000300800 */
[----:B--2---:R-:W-:-:S05]  /*73a30*/  IADD3 R12, P1, PT, R25, R12, RZ ;  /* 0x0000000c190c7210 */ /* 0x004fca0007f3e0ff */
[----:B------:R0:W-:Y:S04]  /*73a40*/  STL [R1+0x12c4], R12 ;  /* 0x0012c40c01007387 */ /* 0x0001e80000100800 */
[----:B0-----:R-:W2:Y:S02]  /*73a50*/  LDL.LU R12, [R1+0x2524] ;  /* 0x00252400010c7983 */ /* 0x001ea40000300800 */
[----:B--2---:R-:W-:-:S05]  /*73a60*/  IADD3 R12, P2, PT, R25, R12, RZ ;  /* 0x0000000c190c7210 */ /* 0x004fca0007f5e0ff */
[----:B------:R0:W-:Y:S04]  /*73a70*/  STL [R1+0x12bc], R12 ;  /* 0x0012bc0c01007387 */ /* 0x0001e80000100800 */
[----:B0-----:R-:W2:Y:S02]  /*73a80*/  LDL.LU R12, [R1+0x2520] ;  /* 0x00252000010c7983 */ /* 0x001ea40000300800 */
[----:B--2---:R-:W-:-:S05]  /*73a90*/  IADD3 R12, P3, PT, R25, R12, RZ ;  /* 0x0000000c190c7210 */ /* 0x004fca0007f7e0ff */
[----:B------:R0:W-:Y:S04]  /*73aa0*/  STL [R1+0x12b4], R12 ;  /* 0x0012b40c01007387 */ /* 0x0001e80000100800 */
[----:B0-----:R-:W2:Y:S01]  /*73ab0*/  LDL.LU R12, [R1+0x251c] ;  /* 0x00251c00010c7983 */ /* 0x001ea20000300800 */
[----:B------:R-:W-:-:S05]  /*73ac0*/  SHF.R.S32.HI R15, RZ, 0x1f, R25 ;  /* 0x0000001fff0f7819 */ /* 0x000fca0000011419 */
[----:B----4-:R-:W-:Y:S01]  /*73ad0*/  IMAD.X R14, R15, 0x1, R14, P5 ;  /* 0x000000010f0e7824 */ /* 0x010fe200028e060e */
[----:B---3--:R-:W-:Y:S01]  /*73ae0*/  IADD3 R16, P5, PT, R25, R16, RZ ;  /* 0x0000001019107210 */ /* 0x008fe20007fbe0ff */
[----:B------:R-:W-:Y:S01]  /*73af0*/  IMAD.X R17, R15, 0x1, R17, P6 ;  /* 0x000000010f117824 */ /* 0x000fe200030e0611 */
[----:B------:R-:W-:Y:S01]  /*73b00*/  IADD3 R10, P6, PT, R25, R10, RZ ;  /* 0x0000000a190a7210 */ /* 0x000fe20007fde0ff */
        /* <DEDUP_REMOVED lines=16> */
[----:B------:R-:W-:-:S02]  /*73c10*/  IMAD.X R0, R15, 0x1, R0, P5 ;  /* 0x000000010f007824 */ /* 0x000fc400028e0600 */
[----:B--2---:R-:W-:Y:S01]  /*73c20*/  IMAD.X R12, R15, 0x1, R12, P4 ;  /* 0x000000010f0c7824 */ /* 0x004fe200020e060c */
[----:B------:R-:W-:-:S04]  /*73c30*/  IADD3 R13, P4, PT, R25, R13, RZ ;  /* 0x0000000d190d7210 */ /* 0x000fc80007f9e0ff */
        /* <DEDUP_REMOVED lines=8> */
[----:B------:R-:W-:-:S03]  /*73cc0*/  IMAD.X R5, R15, 0x1, R5, P4 ;  /* 0x000000010f057824 */ /* 0x000fc600020e0605 */
[----:B------:R-:W-:Y:S01]  /*73cd0*/  STL [R1+0x12b8], R9 ;  /* 0x0012b80901007387 */ /* 0x000fe20000100800 */
[----:B------:R-:W-:-:S03]  /*73ce0*/  IADD3 R2, P4, PT, R25, R2, RZ ;  /* 0x0000000219027210 */ /* 0x000fc60007f9e0ff */
        /* <DEDUP_REMOVED lines=17> */
[----:B------:R0:W-:Y:S04]  /*73e00*/  STL [R1+0x2518], R15 ;  /* 0x0025180f01007387 */ /* 0x0001e80000100800 */
[----:B------:R-:W-:Y:S04]  /*73e10*/  STL [R1+0x1278], R28 ;  /* 0x0012781c01007387 */ /* 0x000fe80000100800 */
[----:B0-----:R-:W2:Y:S04]  /*73e20*/  LDL.LU R15, [R1+0x1244] ;  /* 0x00124400010f7983 */ /* 0x001ea80000300800 */
[----:B------:R-:W-:Y:S04]  /*73e30*/  STL [R1+0x124c], R29 ;  /* 0x00124c1d01007387 */ /* 0x000fe80000100800 */
[----:B------:R-:W3:Y:S04]  /*73e40*/  LDL.LU R12, [R1+0x1234] ;  /* 0x00123400010c7983 */ /* 0x000ee80000300800 */
[----:B------:R-:W-:Y:S04]  /*73e50*/  STL [R1+0x1270], R0 ;  /* 0x0012700001007387 */ /* 0x000fe80000100800 */
[----:B---3--:R0:W-:Y:S04]  /*73e60*/  STL [R1+0x250c], R12 ;  /* 0x00250c0c01007387 */ /* 0x0081e80000100800 */
[----:B0-----:R-:W3:Y:S04]  /*73e70*/  LDL.LU R12, [R1+0x1260] ;  /* 0x00126000010c7983 */ /* 0x001ee80000300800 */
[----:B---3--:R0:W-:Y:S04]  /*73e80*/  STL [R1+0x2510], R12 ;  /* 0x0025100c01007387 */ /* 0x0081e80000100800 */
[----:B0-----:R-:W3:Y:S01]  /*73e90*/  LDL.LU R12, [R1+0x123c] ;  /* 0x00123c00010c7983 */ /* 0x001ee20000300800 */
[----:B--2---:R-:W-:-:S03]  /*73ea0*/  IADD3 R15, P5, PT, R25, R15, RZ ;  /* 0x0000000f190f7210 */ /* 0x004fc60007fbe0ff */
[----:B---3--:R0:W-:Y:S04]  /*73eb0*/  STL [R1+0x2514], R12 ;  /* 0x0025140c01007387 */ /* 0x0081e80000100800 */
[----:B0-----:R-:W2:Y:S04]  /*73ec0*/  LDL.LU R12, [R1+0x1268] ;  /* 0x00126800010c7983 */ /* 0x001ea80000300800 */
[----:B------:R-:W3:Y:S04]  /*73ed0*/  LDL.LU R13, [R1+0x1258] ;  /* 0x00125800010d7983 */ /* 0x000ee80000300800 */
        /* <DEDUP_REMOVED lines=25> */
[----:B------:R0:W-:Y:S04]  /*74070*/  STL [R1+0x1244], R15 ;  /* 0x0012440f01007387 */ /* 0x0001e80000100800 */
[----:B0-----:R-:W2:Y:S02]  /*74080*/  LDL.LU R15, [R1+0x2518] ;  /* 0x00251800010f7983 */ /* 0x001ea40000300800 */
[----:B--2---:R-:W-:-:S05]  /*74090*/  IMAD.X R12, R15, 0x1, R12, P6 ;  /* 0x000000010f0c7824 */ /* 0x004fca00030e060c */
[----:B------:R0:W-:Y:S04]  /*740a0*/  STL [R1+0x1268], R12 ;  /* 0x0012680c01007387 */ /* 0x0001e80000100800 */
[----:B0-----:R-:W2:Y:S02]  /*740b0*/  LDL.LU R12, [R1+0x2514] ;  /* 0x00251400010c7983 */ /* 0x001ea40000300800 */
[----:B--2---:R-:W-:-:S05]  /*740c0*/  IADD3 R12, P6, PT, R25, R12, RZ ;  /* 0x0000000c190c7210 */ /* 0x004fca0007fde0ff */
[----:B------:R0:W-:Y:S04]  /*740d0*/  STL [R1+0x123c], R12 ;  /* 0x00123c0c01007387 */ /* 0x0001e80000100800 */
[----:B0-----:R-:W2:Y:S02]  /*740e0*/  LDL.LU R12, [R1+0x2510] ;  /* 0x00251000010c7983 */ /* 0x001ea40000300800 */
[----:B--2---:R-:W-:-:S05]  /*740f0*/  IMAD.X R12, R15, 0x1, R12, P1 ;  /* 0x000000010f0c7824 */ /* 0x004fca00008e060c */
[----:B------:R0:W-:Y:S04]  /*74100*/  STL [R1+0x1260], R12 ;  /* 0x0012600c01007387 */ /* 0x0001e80000100800 */
[----:B0-----:R-:W2:Y:S01]  /*74110*/  LDL.LU R12, [R1+0x250c] ;  /* 0x00250c00010c7983 */ /* 0x001ea20000300800 */
[----:B---3--:R-:W-:Y:S01]  /*74120*/  IMAD.X R13, R15, 0x1, R13, P2 ;  /* 0x000000010f0d7824 */ /* 0x008fe200010e060d */
[----:B----4-:R-:W-:Y:S01]  /*74130*/  IADD3 R14, P2, PT, R25, R14, RZ ;  /* 0x0000000e190e7210 */ /* 0x010fe20007f5e0ff */
        /* <DEDUP_REMOVED lines=19> */
[----:B------:R-:W-:-:S02]  /*74270*/  IADD3 R0, P2, PT, R25, R0, RZ ;  /* 0x0000000019007210 */ /* 0x000fc40007f5e0ff */
[----:B--2---:R-:W-:-:S05]  /*74280*/  IADD3 R12, P1, PT, R25, R12, RZ ;  /* 0x0000000c190c7210 */ /* 0x004fca0007f3e0ff */
        /* <DEDUP_REMOVED lines=22> */
[----:B------:R-:W-:Y:S04]  /*743f0*/  STL [R1+0x1210], R22 ;  /* 0x0012101601007387 */ /* 0x000fe80000100800 */
[----:B------:R-:W-:Y:S01]  /*74400*/  STL [R1+0x11e4], R23 ;  /* 0x0011e41701007387 */ /* 0x000fe20000100800 */
[----:B------:R-:W-:-:S03]  /*74410*/  IADD3 R28, P1, PT, R25, R28, RZ ;  /* 0x0000001c191c7210 */ /* 0x000fc60007f3e0ff */
[----:B------:R-:W-:Y:S04]  /*74420*/  STL [R1+0x1208], R24 ;  /* 0x0012081801007387 */ /* 0x000fe80000100800 */
        /* <DEDUP_REMOVED lines=12> */
[----:B--2---:R-:W-:-:S03]  /*744f0*/  IMAD.X R25, R15, 0x1, R25, P3 ;  /* 0x000000010f197824 */ /* 0x004fc600018e0619 */
        /* <DEDUP_REMOVED lines=30> */
[----:B--2---:R-:W-:-:S05]  /*746e0*/  IADD3 R12, P3, PT, R25, R12, RZ ;  /* 0x0000000c190c7210 */ /* 0x004fca0007f7e0ff */
[----:B------:R0:W-:Y:S04]  /*746f0*/  STL [R1+0x11c4], R12 ;  /* 0x0011c40c01007387 */ /* 0x0001e80000100800 */
[----:B0-----:R-:W2:Y:S02]  /*74700*/  LDL.LU R12, [R1+0x2504] ;  /* 0x00250400010c7983 */ /* 0x001ea40000300800 */
[----:B--2---:R-:W-:-:S05]  /*74710*/  IMAD.X R12, R15, 0x1, R12, P4 ;  /* 0x000000010f0c7824 */ /* 0x004fca00020e060c */
[----:B------:R0:W-:Y:S04]  /*74720*/  STL [R1+0x11e8], R12 ;  /* 0x0011e80c01007387 */ /* 0x0001e80000100800 */
[----:B0-----:R-:W2:Y:S02]  /*74730*/  LDL.LU R12, [R1+0x2500] ;  /* 0x00250000010c7983 */ /* 0x001ea40000300800 */
[----:B--2---:R-:W-:-:S05]  /*74740*/  IADD3 R12, P4, PT, R25, R12, RZ ;  /* 0x0000000c190c7210 */ /* 0x004fca0007f9e0ff */
[----:B------:R0:W-:Y:S04]  /*74750*/  STL [R1+0x11bc], R12 ;  /* 0x0011bc0c01007387 */ /* 0x0001e80000100800 */
[----:B0-----:R-:W2:Y:S01]  /*74760*/  LDL.LU R12, [R1+0x24fc] ;  /* 0x0024fc00010c7983 */ /* 0x001ea20000300800 */
[----:B----4-:R-:W-:Y:S01]  /*74770*/  IMAD.X R14, R15, 0x1, R14, P6 ;  /* 0x000000010f0e7824 */ /* 0x010fe200030e060e */
        /* <DEDUP_REMOVED lines=21> */
[----:B---3--:R-:W-:-:S04]  /*748d0*/  IADD3 R13, P5, PT, R25, R13, RZ ;  /* 0x0000000d190d7210 */ /* 0x008fc80007fbe0ff */
        /* <DEDUP_REMOVED lines=99> */
[----:B------:R0:W-:Y:S04]  /*74f10*/  STL [R1+0x113c], R12 ;  /* 0x00113c0c01007387 */ /* 0x0001e80000100800 */
        /* <DEDUP_REMOVED lines=22> */
[----:B------:R-:W-:Y:S04]  /*75080*/  STL [R1+0x10ec], R23 ;  /* 0x0010ec1701007387 */ /* 0x000fe80000100800 */
[----:B------:R-:W-:Y:S04]  /*75090*/  STL [R1+0x1110], R24 ;  /* 0x0011101801007387 */ /* 0x000fe80000100800 */
[----:B------:R-:W-:Y:S04]  /*750a0*/  STL [R1+0x10e4], R26 ;  /* 0x0010e41a01007387 */ /* 0x000fe80000100800 */
[----:B------:R-:W-:Y:S04]  /*750b0*/  STL [R1+0x1108], R27 ;  /* 0x0011081b01007387 */ /* 0x000fe80000100800 */
[----:B0-----:R-:W2:Y:S01]  /*750c0*/  LDL.LU R12, [R1+0x2160] ;  /* 0x00216000010c7983 */ /* 0x001ea20000300800 */
[----:B------:R-:W-:Y:S01]  /*750d0*/  IADD3 R28, P2, PT, R28, UR6, RZ ;  /* 0x000000061c1c7c10 */ /* 0x000fe2000ff5e0ff */
[----:B------:R-:W-:-:S04]  /*750e0*/  IMAD.X R29, R15, 0x1, R29, P3 ;  /* 0x000000010f1d7824 */ /* 0x000fc800018e061d */
[----:B------:R-:W-:Y:S04]  /*750f0*/  STL [R1+0x2168], R28 ;  /* 0x0021681c01007387 */ /* 0x000fe80000100800 */
[----:B--2---:R0:W-:Y:S04]  /*75100*/  STL [R1+0x24e0], R12 ;  /* 0x0024e00c01007387 */ /* 0x0041e80000100800 */
[----:B------:R-:W-:Y:S04]  /*75110*/  STL [R1+0x1100], R29 ;  /* 0x0011001d01007387 */ /* 0x000fe80000100800 */
[----:B0-----:R-:W2:Y:S01]  /*75120*/  LDL.LU R12, [R1+0x10f0] ;  /* 0x0010f000010c7983 */ /* 0x001ea20000300800 */
[----:B------:R-:W-:-:S05]  /*75130*/  IADD3 R0, P3, PT, R0, UR6, RZ ;  /* 0x0000000600007c10 */ /* 0x000fca000ff7e0ff */
        /* <DEDUP_REMOVED lines=32> */
[----:B--2---:R-:W-:-:S05]  /*75340*/  IMAD.X R12, R15, 0x1, R12, P4 ;  /* 0x000000010f0c7824 */ /* 0x004fca00020e060c */
[----:B------:R0:W-:Y:S04]  /*75350*/  STL [R1+0x10f8], R12 ;  /* 0x0010f80c01007387 */ /* 0x0001e80000100800 */
[----:B0-----:R-:W2:Y:S02]  /*75360*/  LDL.LU R12, [R1+0x24e8] ;  /* 0x0024e800010c7983 */ /* 0x001ea40000300800 */
[----:B--2---:R-:W-:-:S05]  /*75370*/  IADD3 R12, P4, PT, R12, UR6, RZ ;  /* 0x000000060c0c7c10 */ /* 0x004fca000ff9e0ff */
[----:B------:R0:W-:Y:S04]  /*75380*/  STL [R1+0x2164], R12 ;  /* 0x0021640c01007387 */ /* 0x0001e80000100800 */
[----:B0-----:R-:W2:Y:S02]  /*75390*/  LDL.LU R12, [R1+0x24e4] ;  /* 0x0024e400010c7983 */ /* 0x001ea40000300800 */
[----:B--2---:R-:W-:-:S05]  /*753a0*/  IMAD.X R12, R15, 0x1, R12, P5 ;  /* 0x000000010f0c7824 */ /* 0x004fca00028e060c */
[----:B------:R0:W-:Y:S04]  /*753b0*/  STL [R1+0x10f0], R12 ;  /* 0x0010f00c01007387 */ /* 0x0001e80000100800 */
[----:B0-----:R-:W2:Y:S01]  /*753c0*/  LDL.LU R12, [R1+0x24e0] ;  /* 0x0024e000010c7983 */ /* 0x001ea20000300800 */
[C---:B---3--:R-:W-:Y:S01]  /*753d0*/  IMAD.X R13, R15.reuse, 0x1, R13, P6 ;  /* 0x000000010f0d7824 */ /* 0x048fe200030e060d */
[----:B----4-:R-:W-:Y:S01]  /*753e0*/  IADD3 R14, P6, PT, R14, UR6, RZ ;  /* 0x000000060e0e7c10 */ /* 0x010fe2000ffde0ff */
[----:B------:R-:W-:Y:S01]  /*753f0*/  IMAD.X R16, R15, 0x1, R16, P1 ;  /* 0x000000010f107824 */ /* 0x000fe200008e0610 */
[----:B------:R-:W-:Y:S02]  /*75400*/  IADD3 R17, P1, PT, R17, UR6, RZ ;  /* 0x0000000611117c10 */ /* 0x000fe4000ff3e0ff */
[----:B------:R-:W-:-:S02]  /*75410*/  IADD3.X R10, PT, PT, R10, UR4, RZ, P2, !PT ;  /* 0x000000040a0a7c10 */ /* 0x000fc400097fe4ff */
[----:B------:R-:W-:Y:S02]  /*75420*/  IADD3 R11, P2, PT, R11, UR6, RZ ;  /* 0x000000060b0b7c10 */ /* 0x000fe4000ff5e0ff */
[----:B------:R-:W-:Y:S02]  /*75430*/  IADD3.X R8, PT, PT, R8, UR4, RZ, P3, !PT ;  /* 0x0000000408087c10 */ /* 0x000fe40009ffe4ff */
[----:B------:R-:W-:Y:S02]  /*75440*/  IADD3 R9, P3, PT, R9, UR6, RZ ;  /* 0x0000000609097c10 */ /* 0x000fe4000ff7e0ff */
[----:B------:R-:W-:Y:S02]  /*75450*/  IADD3.X R6, PT, PT, R6, UR4, RZ, P4, !PT ;  /* 0x0000000406067c10 */ /* 0x000fe4000a7fe4ff */
        /* <DEDUP_REMOVED lines=11> */
[----:B--2---:R-:W-:-:S05]  /*75510*/  IADD3 R12, P5, PT, R12, UR6, RZ ;  /* 0x000000060c0c7c10 */ /* 0x004fca000ffbe0ff */
[----:B------:R0:W-:Y:S04]  /*75520*/  STL [R1+0x2160], R12 ;  /* 0x0021600c01007387 */ /* 0x0001e80000100800 */
[----:B------:R-:W-:Y:S04]  /*75530*/  STL [R1+0x10e8], R13 ;  /* 0x0010e80d01007387 */ /* 0x000fe80000100800 */
[----:B------:R-:W-:Y:S04]  /*75540*/  STL [R1+0x215c], R14 ;  /* 0x00215c0e01007387 */ /* 0x000fe80000100800 */
[----:B------:R-:W-:Y:S04]  /*75550*/  STL [R1+0x10e0], R16 ;  /* 0x0010e01001007387 */ /* 0x000fe80000100800 */
[----:B------:R-:W-:Y:S04]  /*75560*/  STL [R1+0x2158], R17 ;  /* 0x0021581101007387 */ /* 0x000fe80000100800 */
[----:B------:R-:W-:Y:S04]  /*75570*/  STL [R1+0x12ec], R10 ;  /* 0x0012ec0a01007387 */ /* 0x000fe80000100800 */
[----:B------:R-:W-:Y:S01]  /*75580*/  STL [R1+0x2154], R11 ;  /* 0x0021540b01007387 */ /* 0x000fe20000100800 */
[----:B------:R-:W-:-:S03]  /*75590*/  IADD3.X R4, PT, PT, R4, UR4, RZ, P5, !PT ;  /* 0x0000000404047c10 */ /* 0x000fc6000affe4ff */
[----:B------:R-:W-:Y:S01]  /*755a0*/  STL [R1+0x10dc], R8 ;  /* 0x0010dc0801007387 */ /* 0x000fe20000100800 */
[----:B------:R-:W-:-:S03]  /*755b0*/  IADD3 R5, P5, PT, R5, UR6, RZ ;  /* 0x0000000605057c10 */ /* 0x000fc6000ffbe0ff */
        /* <DEDUP_REMOVED lines=19> */
[----:B0-----:R-:W2:Y:S01]  /*756f0*/  LDL.LU R12, [R1+0x20f4] ;  /* 0x0020f400010c7983 */ /* 0x001ea20000300800 */
[----:B------:R-:W-:-:S02]  /*75700*/  IADD3.X R28, PT, PT, R28, UR4, RZ, P6, !PT ;  /* 0x000000041c1c7c10 */ /* 0x000fc4000b7fe4ff */
[----:B------:R-:W-:-:S03]  /*75710*/  IADD3 R29, P6, PT, R29, UR6, RZ ;  /* 0x000000061d1d7c10 */ /* 0x000fc6000ffde0ff */
[----:B------:R-:W-:Y:S04]  /*75720*/  STL [R1+0x2130], R28 ;  /* 0x0021301c01007387 */ /* 0x000fe80000100800 */
[----:B--2---:R0:W-:Y:S04]  /*75730*/  STL [R1+0x24d8], R12 ;  /* 0x0024d80c01007387 */ /* 0x0041e80000100800 */
[----:B------:R-:W-:Y:S04]  /*75740*/  STL [R1+0x2104], R29 ;  /* 0x0021041d01007387 */ /* 0x000fe80000100800 */
[----:B0-----:R-:W2:Y:S01]  /*75750*/  LDL.LU R12, [R1+0x2120] ;  /* 0x00212000010c7983 */ /* 0x001ea20000300800 */
[----:B------:R-:W-:-:S05]  /*75760*/  IADD3.X R0, PT, PT, R0, UR4, RZ, P1, !PT ;  /* 0x0000000400007c10 */ /* 0x000fca0008ffe4ff */
[----:B------:R-:W-:Y:S04]  /*75770*/  STL [R1+0x2128], R0 ;  /* 0x0021280001007387 */ /* 0x000fe80000100800 */
        /* <DEDUP_REMOVED lines=30> */
[----:B--2---:R-:W-:-:S05]  /*75960*/  IADD3 R12, P1, PT, R12, UR6, RZ ;  /* 0x000000060c0c7c10 */ /* 0x004fca000ff3e0ff */
[----:B------:R0:W-:Y:S04]  /*75970*/  STL [R1+0x20fc], R12 ;  /* 0x0020fc0c01007387 */ /* 0x0001e80000100800 */
[----:B0-----:R-:W2:Y:S02]  /*75980*/  LDL.LU R12, [R1+0x24dc] ;  /* 0x0024dc00010c7983 */ /* 0x001ea40000300800 */
[----:B--2---:R-:W-:-:S05]  /*75990*/  IADD3.X R12, PT, PT, R12, UR4, RZ, P2, !PT ;  /* 0x000000040c0c7c10 */ /* 0x004fca00097fe4ff */
[----:B------:R0:W-:Y:S04]  /*759a0*/  STL [R1+0x2120], R12 ;  /* 0x0021200c01007387 */ /* 0x0001e80000100800 */
[----:B0-----:R-:W2:Y:S01]  /*759b0*/  LDL.LU R12, [R1+0x24d8] ;  /* 0x0024d800010c7983 */ /* 0x001ea20000300800 */
[----:B---3--:R-:W-:Y:S02]  /*759c0*/  IADD3.X R13, PT, PT, R13, UR4, RZ, P3, !PT ;  /* 0x000000040d0d7c10 */ /* 0x008fe40009ffe4ff */
[----:B----4-:R-:W-:Y:S02]  /*759d0*/  IADD3 R14, P3, PT, R14, UR6, RZ ;  /* 0x000000060e0e7c10 */ /* 0x010fe4000ff7e0ff */
[----:B------:R-:W-:Y:S02]  /*759e0*/  IADD3.X R15, PT, PT, R15, UR4, RZ, P4, !PT ;  /* 0x000000040f0f7c10 */ /* 0x000fe4000a7fe4ff */
[----:B------:R-:W-:-:S02]  /*759f0*/  IADD3 R16, P4, PT, R16, UR6, RZ ;  /* 0x0000000610107c10 */ /* 0x000fc4000ff9e0ff */
[----:B------:R-:W-:Y:S02]  /*75a00*/  IADD3.X R17, PT, PT, R17, UR4, RZ, P5, !PT ;  /* 0x0000000411117c10 */ /* 0x000fe4000affe4ff */
[----:B------:R-:W-:Y:S02]  /*75a10*/  IADD3 R10, P5, PT, R10, UR6, RZ ;  /* 0x000000060a0a7c10 */ /* 0x000fe4000ffbe0ff */
[----:B------:R-:W-:Y:S02]  /*75a20*/  IADD3.X R11, PT, PT, R11, UR4, RZ, P6, !PT ;  /* 0x000000040b0b7c10 */ /* 0x000fe4000b7fe4ff */
[----:B------:R-:W-:Y:S02]  /*75a30*/  IADD3 R8, P6, PT, R8, UR6, RZ ;  /* 0x0000000608087c10 */ /* 0x000fe4000ffde0ff */
        /* <DEDUP_REMOVED lines=44> */
[----:B0-----:R-:W2:Y:S01]  /*75d00*/  LDL.LU R12, [R1+0x20a0] ;  /* 0x0020a000010c7983 */ /* 0x001ea20000300800 */
[----:B------:R-:W-:-:S02]  /*75d10*/  IADD3 R28, P3, PT, R28, UR6, RZ ;  /* 0x000000061c1c7c10 */ /* 0x000fc4000ff7e0ff */
[----:B------:R-:W-:-:S03]  /*75d20*/  IADD3.X R29, PT, PT, R29, UR4, RZ, P4, !PT ;  /* 0x000000041d1d7c10 */ /* 0x000fc6000a7fe4ff */
        /* <DEDUP_REMOVED lines=36> */
[----:B--2---:R-:W-:-:S05]  /*75f70*/  IADD3.X R12, PT, PT, R12, UR4, RZ, P5, !PT ;  /* 0x000000040c0c7c10 */ /* 0x004fca000affe4ff */
[----:B------:R0:W-:Y:S04]  /*75f80*/  STL [R1+0x20a8], R12 ;  /* 0x0020a80c01007387 */ /* 0x0001e80000100800 */
[----:B0-----:R-:W2:Y:S02]  /*75f90*/  LDL.LU R12, [R1+0x24d4] ;  /* 0x0024d400010c7983 */ /* 0x001ea40000300800 */
[----:B--2---:R-:W-:-:S05]  /*75fa0*/  IADD3 R12, P5, PT, R12, UR6, RZ ;  /* 0x000000060c0c7c10 */ /* 0x004fca000ffbe0ff */
[----:B------:R0:W-:Y:S04]  /*75fb0*/  STL [R1+0x207c], R12 ;  /* 0x00207c0c01007387 */ /* 0x0001e80000100800 */
[----:B0-----:R-:W2:Y:S01]  /*75fc0*/  LDL.LU R12, [R1+0x24d0] ;  /* 0x0024d000010c7983 */ /* 0x001ea20000300800 */
[----:B----4-:R-:W-:Y:S02]  /*75fd0*/  IADD3.X R14, PT, PT, R14, UR4, RZ, P1, !PT ;  /* 0x000000040e0e7c10 */ /* 0x010fe40008ffe4ff */
[----:B---3--:R-:W-:Y:S02]  /*75fe0*/  IADD3 R15, P1, PT, R15, UR6, RZ ;  /* 0x000000060f0f7c10 */ /* 0x008fe4000ff3e0ff */
        /* <DEDUP_REMOVED lines=18> */
[----:B--2---:R-:W-:Y:S02]  /*76110*/  IADD3.X R12, PT, PT, R12, UR4, RZ, P6, !PT ;  /* 0x000000040c0c7c10 */ /* 0x004fe4000b7fe4ff */
[----:B------:R-:W-:-:S03]  /*76120*/  IADD3 R13, P6, PT, R13, UR6, RZ ;  /* 0x000000060d0d7c10 */ /* 0x000fc6000ffde0ff */
[----:B------:R0:W-:Y:S04]  /*76130*/  STL [R1+0x20a0], R12 ;  /* 0x0020a00c01007387 */ /* 0x0001e80000100800 */
        /* <DEDUP_REMOVED lines=2811> */
[----:B------:R-:W-:-:S02]  /*810f0*/  IADD3.X R29, PT, PT, R29, UR4, RZ, P1, !PT ;  /* 0x000000041d1d7c10 */ /* 0x000fc40008ffe4ff */
[----:B------:R-:W-:Y:S02]  /*81100*/  IADD3 R0, P1, PT, R0, UR6, RZ ;  /* 0x0000000600007c10 */ /* 0x000fe4000ff3e0ff */
[----:B------:R-:W-:Y:S02]  /*81110*/  IADD3 R28, P6, PT, R28, UR6, RZ ;  /* 0x000000061c1c7c10 */ /* 0x000fe4000ffde0ff */
[----:B--2---:R-:W-:-:S05]  /*81120*/  IADD3 R12, P5, PT, R12, UR6, RZ ;  /* 0x000000060c0c7c10 */ /* 0x004fca000ffbe0ff */
        /* <DEDUP_REMOVED lines=30> */
[----:B------:R0:W-:Y:S04]  /*81310*/  STL [R1+0x2278], R0 ;  /* 0x0022780001007387 */ /* 0x0001e80000100800 */
[----:B------:R-:W-:Y:S04]  /*81320*/  STL [R1+0x2270], R28 ;  /* 0x0022701c01007387 */ /* 0x000fe80000100800 */
[----:B0-----:R-:W2:Y:S04]  /*81330*/  LDL.LU R0, [R1+0x2224] ;  /* 0x0022240001007983 */ /* 0x001ea80000300800 */
        /* <DEDUP_REMOVED lines=49> */
[----:B--2---:R-:W-:-:S05]  /*81650*/  IADD3.X R0, PT, PT, R0, UR4, RZ, P3, !PT ;  /* 0x0000000400007c10 */ /* 0x004fca0009ffe4ff */
[----:B------:R0:W-:Y:S04]  /*81660*/  STL [R1+0x2224], R0 ;  /* 0x0022240001007387 */ /* 0x0001e80000100800 */
[----:B0-----:R-:W2:Y:S01]  /*81670*/  LDL.LU R0, [R1+0x23dc] ;  /* 0x0023dc0001007983 */ /* 0x001ea20000300800 */
[----:B------:R-:W-:-:S05]  /*81680*/  IADD3 R12, P3, PT, R12, UR6, RZ ;  /* 0x000000060c0c7c10 */ /* 0x000fca000ff7e0ff */
        /* <DEDUP_REMOVED lines=36> */
[----:B------:R-:W-:Y:S04]  /*818d0*/  STL [R1+0x227c], R23 ;  /* 0x00227c1701007387 */ /* 0x000fe80000100800 */
[----:B------:R-:W-:Y:S01]  /*818e0*/  STL [R1+0x22c0], R24 ;  /* 0x0022c01801007387 */ /* 0x000fe20000100800 */
[----:B------:R-:W-:-:S03]  /*818f0*/  IADD3.X R28, PT, PT, R28, UR4, RZ, P5, !PT ;  /* 0x000000041c1c7c10 */ /* 0x000fc6000affe4ff */
[----:B------:R-:W-:Y:S01]  /*81900*/  STL [R1+0x2284], R25 ;  /* 0x0022841901007387 */ /* 0x000fe20000100800 */
[----:B------:R-:W-:-:S03]  /*81910*/  IADD3.X R29, PT, PT, R29, UR4, RZ, P6, !PT ;  /* 0x000000041d1d7c10 */ /* 0x000fc6000b7fe4ff */
[----:B------:R-:W-:Y:S04]  /*81920*/  STL [R1+0x22bc], R26 ;  /* 0x0022bc1a01007387 */ /* 0x000fe80000100800 */
[----:B------:R-:W-:Y:S01]  /*81930*/  STL [R1+0x228c], R27 ;  /* 0x00228c1b01007387 */ /* 0x000fe20000100800 */
[----:B--2---:R-:W-:-:S05]  /*81940*/  IADD3.X R0, PT, PT, R0, UR4, RZ, P1, !PT ;  /* 0x0000000400007c10 */ /* 0x004fca0008ffe4ff */
[----:B------:R0:W-:Y:S04]  /*81950*/  STL [R1+0x22a4], R0 ;  /* 0x0022a40001007387 */ /* 0x0001e80000100800 */
[----:B------:R1:W-:Y:S04]  /*81960*/  STL [R1+0x2294], R28 ;  /* 0x0022941c01007387 */ /* 0x0003e80000100800 */
[----:B0-----:R0:W5:Y:S04]  /*81970*/  LDL.LU R0, [R1+0x23d8] ;  /* 0x0023d80001007983 */ /* 0x0011680000300800 */
[----:B------:R2:W-:Y:S04]  /*81980*/  STL [R1+0x229c], R29 ;  /* 0x00229c1d01007387 */ /* 0x0005e80000100800 */
[----:B-1----:R-:W3:Y:S04]  /*81990*/  LDL.LU R28, [R1+0x22ac] ;  /* 0x0022ac00011c7983 */ /* 0x002ee80000300800 */
[----:B--2---:R-:W2:Y:S01]  /*819a0*/  LDL.LU R29, [R1+0x22b4] ;  /* 0x0022b400011d7983 */ /* 0x004ea20000300800 */
[----:B---3--:R-:W-:-:S02]  /*819b0*/  IADD3.X R28, PT, PT, R28, UR4, RZ, P2, !PT ;  /* 0x000000041c1c7c10 */ /* 0x008fc400097fe4ff */
[----:B--2---:R-:W-:-:S05]  /*819c0*/  IADD3.X R29, PT, PT, R29, UR4, RZ, P3, !PT ;  /* 0x000000041d1d7c10 */ /* 0x004fca0009ffe4ff */
[----:B------:R0:W-:Y:S04]  /*819d0*/  STL [R1+0x22b4], R29 ;  /* 0x0022b41d01007387 */ /* 0x0001e80000100800 */
[----:B------:R0:W-:Y:S01]  /*819e0*/  STL [R1+0x22ac], R28 ;  /* 0x0022ac1c01007387 */ /* 0x0001e20000100800 */
[----:B------:R-:W-:Y:S05]  /*819f0*/  @P0 BRA `(.L_x_2) ;  /* 0xfffffb9c00b00947 */ /* 0x000fea000383ffff */
.L_x_1:
[----:B------:R3:W-:Y:S01]  /*81a00*/  STL [R1+0x2500], R5 ;  /* 0x0025000501007387 */ /* 0x0007e20000100800 */
[----:B------:R-:W4:Y:S03]  /*81a10*/  LDCU UR20, c[0x0][0x3b8] ;  /* 0x00007700ff1477ac */ /* 0x000f260008000800 */
[----:B------:R-:W-:Y:S01]  /*81a20*/  STL [R1+0x24fc], R6 ;  /* 0x0024fc0601007387 */ /* 0x000fe20000100800 */
[----:B------:R-:W0:Y:S03]  /*81a30*/  LDCU UR16, c[0x0][0x3b4] ;  /* 0x00007680ff1077ac */ /* 0x000e260008000800 */
[----:B------:R-:W-:Y:S01]  /*81a40*/  STL [R1+0x24f8], R7 ;  /* 0x0024f80701007387 */ /* 0x000fe20000100800 */
[----:B------:R-:W1:Y:S01]  /*81a50*/  LDCU.64 UR38, c[0x0][0x398] ;  /* 0x00007300ff2677ac */ /* 0x000e620008000a00 */
[----:B---3--:R-:W-:-:S02]  /*81a60*/  MOV.SPILL R5, UR41 ;  /* 0x0000002900057c02 */ /* 0x008fc40009000f00 */
[----:B------:R-:W-:Y:S01]  /*81a70*/  STL [R1+0x24f4], R16 ;  /* 0x0024f41001007387 */ /* 0x000fe20000100800 */
[----:B------:R-:W3:Y:S03]  /*81a80*/  LDCU UR77, c[0x0][0x39c] ;  /* 0x00007380ff4d77ac */ /* 0x000ee60008000800 */
[----:B------:R-:W-:Y:S01]  /*81a90*/  STL [R1+0x24f0], R4 ;  /* 0x0024f00401007387 */ /* 0x000fe20000100800 */
[----:B------:R-:W2:Y:S03]  /*81aa0*/  LDCU.64 UR42, c[0x0][0x390] ;  /* 0x00007200ff2a77ac */ /* 0x000ea60008000a00 */
[----:B------:R0:W-:Y:S01]  /*81ab0*/  STL [R1+0x24ec], R3 ;  /* 0x0024ec0301007387 */ /* 0x0001e20000100800 */
[C---:B----45:R-:W-:Y:S01]  /*81ac0*/  IMAD R10, R0.reuse, UR20, RZ ;  /* 0x00000014000a7c24 */ /* 0x070fe2000f8e02ff */
[----:B------:R-:W4:Y:S02]  /*81ad0*/  LDCU UR15, c[0x0][0x3b8] ;  /* 0x00007700ff0f77ac */ /* 0x000f240008000800 */
[----:B------:R-:W-:Y:S01]  /*81ae0*/  STL [R1+0x24d8], R27 ;  /* 0x0024d81b01007387 */ /* 0x000fe20000100800 */
[----:B------:R-:W-:Y:S01]  /*81af0*/  VIADD R11, R0, 0x1ff ;  /* 0x000001ff000b7836 */ /* 0x000fe20000000000 */
[----:B------:R-:W1:Y:S02]  /*81b00*/  LDCU UR19, c[0x0][0x3b8] ;  /* 0x00007700ff1377ac */ /* 0x000e640008000800 */
[----:B------:R-:W-:Y:S01]  /*81b10*/  STL [R1+0x24d4], R26 ;  /* 0x0024d41a01007387 */ /* 0x000fe20000100800 */
[----:B0-----:R-:W-:Y:S01]  /*81b20*/  MOV.SPILL R3, UR40 ;  /* 0x0000002800037c02 */ /* 0x001fe20009000f00 */
[----:B------:R-:W-:-:S02]  /*81b30*/  VIADD R9, R10, UR20 ;  /* 0x000000140a097c36 */ /* 0x000fc40008000000 */
[----:B------:R-:W-:Y:S01]  /*81b40*/  STL [R1+0x24d0], R25 ;  /* 0x0024d01901007387 */ /* 0x000fe20000100800 */
[----:B--2---:R-:W-:Y:S01]  /*81b50*/  LOP3.LUT R2, R2, 0xfeffffff, RZ, 0xc0, !PT ;  /* 0xfeffffff02027812 */ /* 0x004fe200078ec0ff */
[----:B------:R-:W0:Y:S02]  /*81b60*/  LDCU UR9, c[0x0][0x3b8] ;  /* 0x00007700ff0977ac */ /* 0x000e240008000800 */
[----:B------:R-:W-:Y:S01]  /*81b70*/  STL [R1+0x24cc], R24 ;  /* 0x0024cc1801007387 */ /* 0x000fe20000100800 */
[----:B------:R-:W2:Y:S03]  /*81b80*/  LDCU UR10, c[0x0][0x3b8] ;  /* 0x00007700ff0a77ac */ /* 0x000ea60008000800 */
[----:B------:R-:W-:Y:S01]  /*81b90*/  STL [R1+0x24c8], R23 ;  /* 0x0024c81701007387 */ /* 0x000fe20000100800 */
[----:B------:R-:W0:Y:S03]  /*81ba0*/  LDCU UR8, c[0x0][0x3b8] ;  /* 0x00007700ff0877ac */ /* 0x000e260008000800 */
        /* <DEDUP_REMOVED lines=8> */
[----:B-1----:R-:W2:Y:S01]  /*81c30*/  LDL.LU R4, [R1+0x23d4] ;  /* 0x0023d40001047983 */ /* 0x002ea20000300800 */
[----:B------:R-:W-:Y:S01]  /*81c40*/  VIADD R8, R9, UR20 ;  /* 0x0000001409087c36 */ /* 0x000fe20008000000 */
[----:B------:R-:W1:Y:S01]  /*81c50*/  LDCU UR14, c[0x0][0x3b8] ;  /* 0x00007700ff0e77ac */ /* 0x000e620008000800 */
[----:B------:R-:W0:Y:S01]  /*81c60*/  S2UR UR5, SR_CgaCtaId ;  /* 0x00000000000579c3 */ /* 0x000e220000008800 */
[----:B------:R-:W-:Y:S01]  /*81c70*/  STL [R1+0xf88], R5 ;  /* 0x000f880501007387 */ /* 0x000fe20000100800 */
[----:B------:R-:W0:Y:S03]  /*81c80*/  LDCU UR13, c[0x0][0x3b8] ;  /* 0x00007700ff0d77ac */ /* 0x000e260008000800 */
[----:B------:R3:W-:Y:S01]  /*81c90*/  STL [R1+0xe88], R3 ;  /* 0x000e880301007387 */ /* 0x0007e20000100800 */
[----:B------:R-:W0:Y:S03]  /*81ca0*/  LDCU UR11, c[0x0][0x3b8] ;  /* 0x00007700ff0b77ac */ /* 0x000e260008000800 */
[----:B------:R-:W-:Y:S01]  /*81cb0*/  STL [R1+0x2504], R10 ;  /* 0x0025040a01007387 */ /* 0x000fe20000100800 */
[----:B------:R-:W0:Y:S03]  /*81cc0*/  LDCU UR70, c[0x0][0x3b8] ;  /* 0x00007700ff4677ac */ /* 0x000e260008000800 */
[----:B------:R-:W-:Y:S01]  /*81cd0*/  STL [R1+0x2508], R9 ;  /* 0x0025080901007387 */ /* 0x000fe20000100800 */
[----:B---3--:R-:W-:Y:S01]  /*81ce0*/  VIADD R3, R8, UR20 ;  /* 0x0000001408037c36 */ /* 0x008fe20008000000 */
[----:B------:R-:W3:Y:S02]  /*81cf0*/  LDCU UR71, c[0x0][0x3b8] ;  /* 0x00007700ff4777ac */ /* 0x000ee40008000800 */
[----:B------:R-:W-:Y:S01]  /*81d00*/  STL [R1+0x250c], R8 ;  /* 0x00250c0801007387 */ /* 0x000fe20000100800 */
[----:B------:R-:W0:Y:S03]  /*81d10*/  LDCU UR72, c[0x0][0x3b8] ;  /* 0x00007700ff4877ac */ /* 0x000e260008000800 */
[----:B------:R1:W-:Y:S01]  /*81d20*/  STL [R1+0x8b0], R3 ;  /* 0x0008b00301007387 */ /* 0x0003e20000100800 */
[----:B------:R-:W0:Y:S01]  /*81d30*/  LDCU UR75, c[0x0][0x3b8] ;  /* 0x00007700ff4b77ac */ /* 0x000e220008000800 */
[----:B------:R-:W0:Y:S01]  /*81d40*/  LDCU UR22, c[0x0][0x3b8] ;  /* 0x00007700ff1677ac */ /* 0x000e220008000800 */
[----:B-1----:R-:W-:Y:S01]  /*81d50*/  VIADD R3, R3, UR20 ;  /* 0x0000001403037c36 */ /* 0x002fe20008000000 */
[----:B------:R-:W1:Y:S04]  /*81d60*/  LDCU UR23, c[0x0][0x3b8] ;  /* 0x00007700ff1777ac */ /* 0x000e680008000800 */
[----:B------:R0:W-:Y:S01]  /*81d70*/  STL [R1+0x8b4], R3 ;  /* 0x0008b40301007387 */ /* 0x0001e20000100800 */
[----:B------:R-:W1:Y:S01]  /*81d80*/  LDCU UR24, c[0x0][0x3b8] ;  /* 0x00007700ff1877ac */ /* 0x000e620008000800 */
[----:B------:R-:W1:Y:S01]  /*81d90*/  LDCU UR25, c[0x0][0x3b8] ;  /* 0x00007700ff1977ac */ /* 0x000e620008000800 */
[----:B------:R-:W1:Y:S01]  /*81da0*/  LDCU UR26, c[0x0][0x3b8] ;  /* 0x00007700ff1a77ac */ /* 0x000e620008000800 */
[----:B0-----:R-:W-:Y:S01]  /*81db0*/  VIADD R3, R3, UR20 ;  /* 0x0000001403037c36 */ /* 0x001fe20008000000 */
[----:B------:R-:W0:Y:S04]  /*81dc0*/  LDCU UR27, c[0x0][0x3b8] ;  /* 0x00007700ff1b77ac */ /* 0x000e280008000800 */
        /* <DEDUP_REMOVED lines=37> */
[----:B------:R-:W1:Y:S01]  /*82020*/  LDCU UR57, c[0x0][0x3b8] ;  /* 0x00007700ff3977ac */ /* 0x000e620008000800 */
[----:B------:R-:W0:Y:S01]  /*82030*/  LDCU UR58, c[0x0][0x3b8] ;  /* 0x00007700ff3a77ac */ /* 0x000e220008000800 */
        /* <DEDUP_REMOVED lines=16> */
[----:B------:R-:W-:Y:S01]  /*82140*/  UMOV UR4, 0x400 ;  /* 0x0000040000047882 */ /* 0x000fe20000000000 */
[----:B------:R-:W0:Y:S01]  /*82150*/  LDCU UR40, c[0x0][0x39c] ;  /* 0x00007380ff2877ac */ /* 0x000e220008000800 */
[----:B------:R-:W-:Y:S01]  /*82160*/  ULEA UR4, UR5, UR4, 0x18 ;  /* 0x0000000405047291 */ /* 0x000fe2000f8ec0ff */
[----:B------:R-:W0:Y:S01]  /*82170*/  LDCU UR5, c[0x0][0x3b8] ;  /* 0x00007700ff0577ac */ /* 0x000e220008000800 */
[----:B------:R-:W0:Y:S01]  /*82180*/  LDCU UR41, c[0x0][0x39c] ;  /* 0x00007380ff2977ac */ /* 0x000e220008000800 */
[C---:B--2---:R-:W-:Y:S01]  /*82190*/  IMAD R17, R4.reuse, UR16, RZ ;  /* 0x0000001004117c24 */ /* 0x044fe2000f8e02ff */
[----:B------:R-:W-:Y:S01]  /*821a0*/  BAR.SYNC.DEFER_BLOCKING 0x0 ;  /* 0x0000000000007b1d */ /* 0x000fe20000010000 */
[----:B------:R-:W-:-:S03]  /*821b0*/  ISETP.GE.AND P6, PT, R4, UR38, PT ;  /* 0x0000002604007c0c */ /* 0x000fc6000bfc6270 */
[----:B------:R-:W-:Y:S02]  /*821c0*/  IADD3 R18, P0, PT, R17, UR42, RZ ;  /* 0x0000002a11127c10 */ /* 0x000fe4000ff1e0ff */
[----:B------:R-:W-:Y:S01]  /*821d0*/  ISETP.LT.AND P5, PT, R11, UR77, !P6 ;  /* 0x0000004d0b007c0c */ /* 0x000fe2000f7a1270 */
[----:B------:R-:W-:Y:S01]  /*821e0*/  VIADD R11, R0, 0xb1 ;  /* 0x000000b1000b7836 */ /* 0x000fe20000000000 */
[----:B------:R-:W-:Y:S01]  /*821f0*/  LEA.HI.X.SX32 R17, R17, UR43, 0x1, P0 ;  /* 0x0000002b11117c11 */ /* 0x000fe200080f0eff */
[----:B------:R-:W-:Y:S01]  /*82200*/  STL [R1+0x2510], R18 ;  /* 0x0025101201007387 */ /* 0x000fe20000100800 */
[----:B------:R-:W2:Y:S02]  /*82210*/  LDCU UR16, c[0x0][0x3b8] ;  /* 0x00007700ff1077ac */ /* 0x000ea40008000800 */
[----:B------:R-:W-:Y:S01]  /*82220*/  ISETP.LT.AND P0, PT, R11, UR39, !P6 ;  /* 0x000000270b007c0c */ /* 0x000fe2000f701270 */
[----:B------:R0:W-:Y:S01]  /*82230*/  STL [R1+0x8d4], R3 ;  /* 0x0008d40301007387 */ /* 0x0001e20000100800 */
[----:B------:R-:W1:Y:S03]  /*82240*/  LDCU UR38, c[0x0][0x3b8] ;  /* 0x00007700ff2677ac */ /* 0x000e660008000800 */
[----:B------:R-:W-:Y:S01]  /*82250*/  STL [R1+0x2514], R17 ;  /* 0x0025141101007387 */ /* 0x000fe20000100800 */
[----:B------:R-:W1:Y:S01]  /*82260*/  LDCU UR77, c[0x0][0x3b8] ;  /* 0x00007700ff4d77ac */ /* 0x000e620008000800 */
[----:B------:R-:W1:Y:S01]  /*82270*/  LDCU UR42, c[0x0][0x3b8] ;  /* 0x00007700ff2a77ac */ /* 0x000e620008000800 */
[----:B0-----:R-:W-:-:S05]  /*82280*/  VIADD R3, R3, UR20 ;  /* 0x0000001403037c36 */ /* 0x001fca0008000000 */
[----:B------:R-:W-:Y:S01]  /*82290*/  @P0 LOP3.LUT R2, R2, 0x1000000, RZ, 0xfc, !PT ;  /* 0x0100000002020812 */ /* 0x000fe200078efcff */
[----:B------:R-:W0:Y:S01]  /*822a0*/  LDCU UR43, c[0x0][0x3b8] ;  /* 0x00007700ff2b77ac */ /* 0x000e220008000800 */
[----:B------:R1:W-:Y:S01]  /*822b0*/  STL [R1+0x8d8], R3 ;  /* 0x0008d80301007387 */ /* 0x0003e20000100800 */
[----:B------:R-:W0:Y:S03]  /*822c0*/  LDCU UR39, c[0x0][0x3b8] ;  /* 0x00007700ff2777ac */ /* 0x000e260008000800 */
[----:B------:R2:W-:Y:S01]  /*822d0*/  STL [R1+0x2518], R0 ;  /* 0x0025180001007387 */ /* 0x0005e20000100800 */
[----:B-1----:R-:W-:-:S04]  /*822e0*/  VIADD R3, R3, UR20 ;  /* 0x0000001403037c36 */ /* 0x002fc80008000000 */
[----:B--2---:R-:W-:Y:S01]  /*822f0*/  VIADD R0, R3, UR20 ;  /* 0x0000001403007c36 */ /* 0x004fe20008000000 */
[----:B------:R-:W-:Y:S01]  /*82300*/  STL [R1+0x8dc], R3 ;  /* 0x0008dc0301007387 */ /* 0x000fe20000100800 */
[----:B------:R-:W1:Y:S03]  /*82310*/  LDCU UR20, c[0x0][0x3b8] ;  /* 0x00007700ff1477ac */ /* 0x000e660008000800 */
[----:B------:R-:W-:Y:S04]  /*82320*/  STL [R1+0x251c], R2 ;  /* 0x00251c0201007387 */ /* 0x000fe80000100800 */
[----:B------:R4:W-:Y:S02]  /*82330*/  STL [R1+0x8e0], R0 ;  /* 0x0008e00001007387 */ /* 0x0009e40000100800 */
[----:B----4-:R-:W-:Y:S01]  /*82340*/  VIADD R0, R0, UR15 ;  /* 0x0000000f00007c36 */ /* 0x010fe20008000000 */
[----:B------:R-:W2:Y:S04]  /*82350*/  LDCU UR15, c[0x0][0x3b8] ;  /* 0x00007700ff0f77ac */ /* 0x000ea80008000800 */
[----:B------:R4:W-:Y:S02]  /*82360*/  STL [R1+0x8e4], R0 ;  /* 0x0008e40001007387 */ /* 0x0009e40000100800 */
[----:B----4-:R-:W-:Y:S01]  /*82370*/  VIADD R0, R0, UR19 ;  /* 0x0000001300007c36 */ /* 0x010fe20008000000 */
[----:B------:R-:W4:Y:S04]  /*82380*/  LDCU UR19, c[0x0][0x3b8] ;  /* 0x00007700ff1377ac */ /* 0x000f280008000800 */
[----:B------:R0:W-:Y:S02]  /*82390*/  STL [R1+0x8e8], R0 ;  /* 0x0008e80001007387 */ /* 0x0001e40000100800 */
[----:B0-----:R-:W-:Y:S01]  /*823a0*/  VIADD R0, R0, UR9 ;  /* 0x0000000900007c36 */ /* 0x001fe20008000000 */
[----:B------:R-:W0:Y:S04]  /*823b0*/  LDCU UR9, c[0x0][0x3b8] ;  /* 0x00007700ff0977ac */ /* 0x000e280008000800 */
[----:B------:R1:W-:Y:S02]  /*823c0*/  STL [R1+0x8ec], R0 ;  /* 0x0008ec0001007387 */ /* 0x0003e40000100800 */
[----:B-1----:R-:W-:Y:S01]  /*823d0*/  VIADD R0, R0, UR10 ;  /* 0x0000000a00007c36 */ /* 0x002fe20008000000 */
[----:B------:R-:W1:Y:S04]  /*823e0*/  LDCU UR10, c[0x0][0x3b8] ;  /* 0x00007700ff0a77ac */ /* 0x000e680008000800 */
        /* <DEDUP_REMOVED lines=28> */
[----:B---3--:R-:W-:Y:S01]  /*825b0*/  VIADD R0, R0, UR71 ;  /* 0x0000004700007c36 */ /* 0x008fe20008000000 */
[----:B------:R-:W3:Y:S04]  /*825c0*/  LDCU UR71, c[0x0][0x3b8] ;  /* 0x00007700ff4777ac */ /* 0x000ee80008000800 */
        /* <DEDUP_REMOVED lines=172> */
[----:B--2---:R-:W-:Y:S01]  /*83090*/  VIADD R0, R0, UR15 ;  /* 0x0000000f00007c36 */ /* 0x004fe20008000000 */
        /* <DEDUP_REMOVED lines=583> */
[----:B------:R1:W-:Y:S04]  /*85510*/  STL [R1+0xff0], R0 ;  /* 0x000ff00001007387 */ /* 0x0003e80000100800 */
[----:B------:R-:W2:Y:S04]  /*85520*/  LDL.LU R15, [R1+0xe0] ;  /* 0x0000e000010f7983 */ /* 0x000ea80000300800 */
[----:B------:R-:W2:Y:S01]  /*85530*/  LDL.LU R14, [R1+0xe4] ;  /* 0x0000e400010e7983 */ /* 0x000ea20000300800 */
[----:B-1----:R-:W-:Y:S01]  /*85540*/  VIADD R0, R0, UR65 ;  /* 0x0000004100007c36 */ /* 0x002fe20008000000 */
[----:B------:R-:W1:Y:S02]  /*85550*/  LDCU UR65, c[0x0][0x3b8] ;  /* 0x00007700ff4177ac */ /* 0x000e640008000800 */
[----:B------:R-:W3:Y:S04]  /*85560*/  LDL.LU R13, [R1+0xe8] ;  /* 0x0000e800010d7983 */ /* 0x000ee80000300800 */
[----:B------:R0:W-:Y:S04]  /*85570*/  STL [R1+0x1008], R0 ;  /* 0x0010080001007387 */ /* 0x0001e80000100800 */
[----:B------:R-:W3:Y:S01]  /*85580*/  LDL.LU R12, [R1+0xec] ;  /* 0x0000ec00010c7983 */ /* 0x000ee20000300800 */
        /* <DEDUP_REMOVED lines=41> */
[----:B------:R-:W-:Y:S01]  /*85820*/  STL [R1+0x10ec], R0 ;  /* 0x0010ec0001007387 */ /* 0x000fe20000100800 */
[----:B--2---:R-:W-:-:S05]  /*85830*/  F2FP.SATFINITE.E5M2.F32.PACK_AB_MERGE_C R3, R14, R15, RZ ;  /* 0x0000000f0e03723e */ /* 0x004fca00048060ff */
[----:B------:R-:W-:Y:S01]  /*85840*/  STL [R1+0xf44], R3 ;  /* 0x000f440301007387 */ /* 0x000fe20000100800 */
[----:B---3--:R-:W-:-:S05]  /*85850*/  F2FP.SATFINITE.E5M2.F32.PACK_AB_MERGE_C R2, R12, R13, RZ ;  /* 0x0000000d0c02723e */ /* 0x008fca00048060ff */
[----:B------:R2:W-:Y:S04]  /*85860*/  STL [R1+0xf18], R2 ;  /* 0x000f180201007387 */ /* 0x0005e80000100800 */
[----:B--2---:R-:W2:Y:S04]  /*85870*/  LDL.LU R2, [R1+0x120] ;  /* 0x0001200001027983 */ /* 0x004ea80000300800 */
[----:B--2---:R2:W-:Y:S04]  /*85880*/  STL [R1+0x26c0], R2 ;  /* 0x0026c00201007387 */ /* 0x0045e80000100800 */
[----:B--2---:R-:W2:Y:S04]  /*85890*/  LDL.LU R2, [R1+0x10c] ;  /* 0x00010c0001027983 */ /* 0x004ea80000300800 */
[----:B--2---:R2:W-:Y:S04]  /*858a0*/  STL [R1+0x26c8], R2 ;  /* 0x0026c80201007387 */ /* 0x0045e80000100800 */
[----:B--2---:R-:W2:Y:S04]  /*858b0*/  LDL.LU R2, [R1+0x104] ;  /* 0x0001040001027983 */ /* 0x004ea80000300800 */
[----:B------:R-:W3:Y:S04]  /*858c0*/  LDL.LU R11, [R1+0x124] ;  /* 0x00012400010b7983 */ /* 0x000ee80000300800 */
[----:B---3--:R3:W-:Y:S04]  /*858d0*/  STL [R1+0x26c4], R11 ;  /* 0x0026c40b01007387 */ /* 0x0087e80000100800 */
[----:B---3--:R-:W3:Y:S01]  /*858e0*/  LDL.LU R11, [R1+0x108] ;  /* 0x00010800010b7983 */ /* 0x008ee20000300800 */
[----:B------:R-:W-:Y:S01]  /*858f0*/  VIADD R0, R0, UR43 ;  /* 0x0000002b00007c36 */ /* 0x000fe20008000000 */
[----:B------:R-:W0:Y:S02]  /*85900*/  LDCU UR43, c[0x0][0x3b8] ;  /* 0x00007700ff2b77ac */ /* 0x000e240008000800 */
[----:B---3--:R3:W-:Y:S04]  /*85910*/  STL [R1+0x26cc], R11 ;  /* 0x0026cc0b01007387 */ /* 0x0087e80000100800 */
[----:B---3--:R-:W2:Y:S04]  /*85920*/  LDL.LU R11, [R1+0x100] ;  /* 0x00010000010b7983 */ /* 0x008ea80000300800 */
[----:B------:R-:W3:Y:S04]  /*85930*/  LDL.LU R17, [R1+0x128] ;  /* 0x0001280001117983 */ /* 0x000ee80000300800 */
[----:B------:R-:W-:Y:S04]  /*85940*/  STL [R1+0x10cc], R0 ;  /* 0x0010cc0001007387 */ /* 0x000fe80000100800 */
        /* <DEDUP_REMOVED lines=25> */
[----:B--2---:R-:W-:-:S03]  /*85ae0*/  F2FP.SATFINITE.E5M2.F32.PACK_AB_MERGE_C R2, R2, R11, RZ ;  /* 0x0000000b0202723e */ /* 0x004fc600048060ff */
[----:B------:R-:W2:Y:S04]  /*85af0*/  LDL.LU R11, [R1+0x26cc] ;  /* 0x0026cc00010b7983 */ /* 0x000ea80000300800 */
[----:B------:R0:W-:Y:S04]  /*85b00*/  STL [R1+0xf0c], R2 ;  /* 0x000f0c0201007387 */ /* 0x0001e80000100800 */
[----:B0-----:R-:W2:Y:S02]  /*85b10*/  LDL.LU R2, [R1+0x26c8] ;  /* 0x0026c80001027983 */ /* 0x001ea40000300800 */
[----:B--2---:R-:W-:-:S02]  /*85b20*/  F2FP.SATFINITE.E5M2.F32.PACK_AB_MERGE_C R2, R2, R11, RZ ;  /* 0x0000000b0202723e */ /* 0x004fc400048060ff */
[----:B------:R-:W2:Y:S04]  /*85b30*/  LDL.LU R11, [R1+0x26c4] ;  /* 0x0026c400010b7983 */ /* 0x000ea80000300800 */
[----:B------:R0:W-:Y:S04]  /*85b40*/  STL [R1+0xeb0], R2 ;  /* 0x000eb00201007387 */ /* 0x0001e80000100800 */
[----:B0-----:R-:W2:Y:S01]  /*85b50*/  LDL.LU R2, [R1+0x26c0] ;  /* 0x0026c00001027983 */ /* 0x001ea20000300800 */
[----:B------:R-:W-:Y:S01]  /*85b60*/  VIADD R0, R0, UR39 ;  /* 0x0000002700007c36 */ /* 0x000fe20008000000 */
[----:B---3--:R-:W-:Y:S01]  /*85b70*/  F2FP.SATFINITE.E5M2.F32.PACK_AB_MERGE_C R8, R9, R8, RZ ;  /* 0x000000080908723e */ /* 0x008fe200048060ff */
[----:B------:R-:W0:Y:S03]  /*85b80*/  LDCU UR39, c[0x0][0x3b8] ;  /* 0x00007700ff2777ac */ /* 0x000e260008000800 */
[----:B------:R3:W-:Y:S02]  /*85b90*/  STL [R1+0x10c4], R0 ;  /* 0x0010c40001007387 */ /* 0x0007e40000100800 */
[----:B---3--:R-:W-:Y:S01]  /*85ba0*/  VIADD R0, R0, UR20 ;  /* 0x0000001400007c36 */ /* 0x008fe20008000000 */
[----:B------:R-:W-:Y:S01]  /*85bb0*/  F2FP.SATFINITE.E5M2.F32.PACK_AB_MERGE_C R3, R4, R3, RZ ;  /* 0x000000030403723e */ /* 0x000fe200048060ff */
[----:B------:R-:W3:Y:S01]  /*85bc0*/  LDCU UR20, c[0x0][0x3b8] ;  /* 0x00007700ff1477ac */ /* 0x000ee20008000800 */
[----:B--2---:R-:W-:-:S02]  /*85bd0*/  F2FP.SATFINITE.E5M2.F32.PACK_AB_MERGE_C R11, R11, R2, RZ ;  /* 0x000000020b0b723e */ /* 0x004fc400048060ff */
[----:B------:R-:W-:-:S03]  /*85be0*/  F2FP.SATFINITE.E5M2.F32.PACK_AB_MERGE_C R2, R18, R17, RZ ;  /* 0x000000111202723e */ /* 0x000fc600048060ff */
[----:B------:R-:W-:Y:S04]  /*85bf0*/  STL [R1+0xfcc], R11 ;  /* 0x000fcc0b01007387 */ /* 0x000fe80000100800 */
[----:B------:R2:W-:Y:S04]  /*85c00*/  STL [R1+0xf8c], R2 ;  /* 0x000f8c0201007387 */ /* 0x0005e80000100800 */
[----:B------:R0:W-:Y:S01]  /*85c10*/  STL [R1+0x10bc], R0 ;  /* 0x0010bc0001007387 */ /* 0x0001e20000100800 */
[----:B--2---:R-:W-:-:S03]  /*85c20*/  F2FP.SATFINITE.E5M2.F32.PACK_AB_MERGE_C R2, R19, R10, RZ ;  /* 0x0000000a1302723e */ /* 0x004fc600048060ff */
[----:B------:R2:W-:Y:S01]  /*85c30*/  STL [R1+0xf54], R8 ;  /* 0x000f540801007387 */ /* 0x0005e20000100800 */
[----:B0-----:R-:W-:-:S03]  /*85c40*/  VIADD R0, R0, UR15 ;  /* 0x0000000f00007c36 */ /* 0x001fc60008000000 */
[----:B------:R0:W-:Y:S01]  /*85c50*/  STL [R1+0xf50], R2 ;  /* 0x000f500201007387 */ /* 0x0001e20000100800 */
[----:B------:R-:W1:Y:S01]  /*85c60*/  LDCU UR15, c[0x0][0x3b8] ;  /* 0x00007700ff0f77ac */ /* 0x000e620008000800 */
[----:B--2---:R-:W-:Y:S02]  /*85c70*/  F2FP.SATFINITE.E5M2.F32.PACK_AB_MERGE_C R8, R21, R20, RZ ;  /* 0x000000141508723e */ /* 0x004fe400048060ff */
[----:B------:R4:W-:Y:S01]  /*85c80*/  STL [R1+0x10b4], R0 ;  /* 0x0010b40001007387 */ /* 0x0009e20000100800 */
[----:B0-----:R-:W-:-:S03]  /*85c90*/  F2FP.SATFINITE.E5M2.F32.PACK_AB_MERGE_C R2, R23, R22, RZ ;  /* 0x000000161702723e */ /* 0x001fc600048060ff */
[----:B------:R0:W-:Y:S04]  /*85ca0*/  STL [R1+0x1004], R8 ;  /* 0x0010040801007387 */ /* 0x0001e80000100800 */
[----:B------:R2:W-:Y:S01]  /*85cb0*/  STL [R1+0xffc], R2 ;  /* 0x000ffc0201007387 */ /* 0x0005e20000100800 */
[----:B----4-:R-:W-:Y:S01]  /*85cc0*/  VIADD R0, R0, UR19 ;  /* 0x0000001300007c36 */ /* 0x010fe20008000000 */
[----:B------:R-:W4:Y:S01]  /*85cd0*/  LDCU UR19, c[0x0][0x3b8] ;  /* 0x00007700ff1377ac */ /* 0x000f220008000800 */
[----:B0-----:R-:W-:-:S03]  /*85ce0*/  F2FP.SATFINITE.E5M2.F32.PACK_AB_MERGE_C R8, R25, R24, RZ ;  /* 0x000000181908723e */ /* 0x001fc600048060ff */
[----:B------:R0:W-:Y:S01]  /*85cf0*/  STL [R1+0x107c], R0 ;  /* 0x00107c0001007387 */ /* 0x0001e20000100800 */
[----:B--2---:R-:W-:-:S03]  /*85d00*/  F2FP.SATFINITE.E5M2.F32.PACK_AB_MERGE_C R2, R27, R26, RZ ;  /* 0x0000001a1b02723e */ /* 0x004fc600048060ff */
[----:B------:R-:W-:Y:S04]  /*85d10*/  STL [R1+0xff8], R8 ;  /* 0x000ff80801007387 */ /* 0x000fe80000100800 */
[----:B------:R2:W-:Y:S01]  /*85d20*/  STL [R1+0xfd4], R2 ;  /* 0x000fd40201007387 */ /* 0x0005e20000100800 */
[----:B0-----:R-:W-:Y:S01]  /*85d30*/  VIADD R0, R0, UR9 ;  /* 0x0000000900007c36 */ /* 0x001fe20008000000 */
[----:B------:R-:W0:Y:S04]  /*85d40*/  LDCU UR9, c[0x0][0x3b8] ;  /* 0x00007700ff0977ac */ /* 0x000e280008000800 */
[----:B------:R1:W-:Y:S01]  /*85d50*/  STL [R1+0x1070], R0 ;  /* 0x0010700001007387 */ /* 0x0003e20000100800 */
[----:B--2---:R-:W-:-:S03]  /*85d60*/  F2FP.SATFINITE.E5M2.F32.PACK_AB_MERGE_C R2, R7, R16, RZ ;  /* 0x000000100702723e */ /* 0x004fc600048060ff */
[----:B------:R2:W-:Y:S04]  /*85d70*/  STL [R1+0x11a8], R3 ;  /* 0x0011a80301007387 */ /* 0x0005e80000100800 */
[----:B------:R0:W-:Y:S01]  /*85d80*/  STL [R1+0x1198], R2 ;  /* 0x0011980201007387 */ /* 0x0001e20000100800 */
[----:B-1----:R-:W-:Y:S01]  /*85d90*/  VIADD R0, R0, UR10 ;  /* 0x0000000a00007c36 */ /* 0x002fe20008000000 */
[----:B------:R-:W1:Y:S01]  /*85da0*/  LDCU UR10, c[0x0][0x3b8] ;  /* 0x00007700ff0a77ac */ /* 0x000e620008000800 */
[----:B--2---:R-:W-:-:S03]  /*85db0*/  F2FP.SATFINITE.E5M2.F32.PACK_AB_MERGE_C R3, R5, R6, RZ ;  /* 0x000000060503723e */ /* 0x004fc600048060ff */
[----:B------:R2:W-:Y:S01]  /*85dc0*/  STL [R1+0x1058], R0 ;  /* 0x0010580001007387 */ /* 0x0005e20000100800 */
[----:B0-----:R-:W-:-:S03]  /*85dd0*/  F2FP.SATFINITE.E5M2.F32.PACK_AB_MERGE_C R2, R28, R29, RZ ;  /* 0x0000001d1c02723e */ /* 0x001fc600048060ff */
[----:B------:R0:W-:Y:S04]  /*85de0*/  STL [R1+0x1190], R3 ;  /* 0x0011900301007387 */ /* 0x0001e80000100800 */
[----:B------:R1:W-:Y:S01]  /*85df0*/  STL [R1+0x118c], R2 ;  /* 0x00118c0201007387 */ /* 0x0003e20000100800 */
[----:B--2---:R-:W-:Y:S01]  /*85e00*/  VIADD R0, R0, UR8 ;  /* 0x0000000800007c36 */ /* 0x004fe20008000000 */
[----:B------:R-:W2:Y:S01]  /*85e10*/  LDCU UR8, c[0x0][0x3b8] ;  /* 0x00007700ff0877ac */ /* 0x000ea20008000800 */
[----:B0-----:R-:W-:-:S03]  /*85e20*/  F2FP.SATFINITE.E5M2.F32.PACK_AB_MERGE_C R3, R14, R15, RZ ;  /* 0x0000000f0e03723e */ /* 0x001fc600048060ff */
[----:B------:R-:W-:Y:S01]  /*85e30*/  STL [R1+0x104c], R0 ;  /* 0x00104c0001007387 */ /* 0x000fe20000100800 */
[----:B-1----:R-:W-:-:S03]  /*85e40*/  F2FP.SATFINITE.E5M2.F32.PACK_AB_MERGE_C R2, R12, R13, RZ ;  /* 0x0000000d0c02723e */ /* 0x002fc600048060ff */
[----:B------:R-:W-:Y:S04]  /*85e50*/  STL [R1+0x11c8], R3 ;  /* 0x0011c80301007387 */ /* 0x000fe80000100800 */
[----:B------:R0:W-:Y:S04]  /*85e60*/  STL [R1+0x11c4], R2 ;  /* 0x0011c40201007387 */ /* 0x0001e80000100800 */
[----:B0-----:R-:W2:Y:S04]  /*85e70*/  LDL.LU R2, [R1+0x220] ;  /* 0x0002200001027983 */ /* 0x001ea80000300800 */
[----:B--2---:R0:W-:Y:S04]  /*85e80*/  STL [R1+0x26b0], R2 ;  /* 0x0026b00201007387 */ /* 0x0041e80000100800 */
[----:B0-----:R-:W2:Y:S04]  /*85e90*/  LDL.LU R2, [R1+0x20c] ;  /* 0x00020c0001027983 */ /* 0x001ea80000300800 */
[----:B--2---:R0:W-:Y:S04]  /*85ea0*/  STL [R1+0x26b8], R2 ;  /* 0x0026b80201007387 */ /* 0x0041e80000100800 */
[----:B0-----:R-:W2:Y:S04]  /*85eb0*/  LDL.LU R2, [R1+0x204] ;  /* 0x0002040001027983 */ /* 0x001ea80000300800 */
[----:B------:R-:W2:Y:S04]  /*85ec0*/  LDL.LU R11, [R1+0x224] ;  /* 0x00022400010b7983 */ /* 0x000ea80000300800 */
[----:B--2---:R0:W-:Y:S04]  /*85ed0*/  STL [R1+0x26b4], R11 ;  /* 0x0026b40b01007387 */ /* 0x0041e80000100800 */
[----:B0-----:R-:W2:Y:S01]  /*85ee0*/  LDL.LU R11, [R1+0x208] ;  /* 0x00020800010b7983 */ /* 0x001ea20000300800 */
[----:B------:R-:W-:Y:S01]  /*85ef0*/  VIADD R0, R0, UR12 ;  /* 0x0000000c00007c36 */ /* 0x000fe20008000000 */
[----:B------:R-:W0:Y:S02]  /*85f00*/  LDCU UR12, c[0x0][0x3b8] ;  /* 0x00007700ff0c77ac */ /* 0x000e240008000800 */
[----:B--2---:R1:W-:Y:S04]  /*85f10*/  STL [R1+0x26bc], R11 ;  /* 0x0026bc0b01007387 */ /* 0x0043e80000100800 */
[----:B-1----:R-:W2:Y:S04]  /*85f20*/  LDL.LU R11, [R1+0x200] ;  /* 0x00020000010b7983 */ /* 0x002ea80000300800 */
        /* <DEDUP_REMOVED lines=30> */
[----:B-1----:R-:W2:Y:S02]  /*86110*/  LDL.LU R2, [R1+0x26b8] ;  /* 0x0026b80001027983 */ /* 0x002ea40000300800 */
[----:B--2---:R-:W-:-:S02]  /*86120*/  F2FP.SATFINITE.E5M2.F32.PACK_AB_MERGE_C R2, R2, R11, RZ ;  /* 0x0000000b0202723e */ /* 0x004fc400048060ff */
[----:B------:R-:W2:Y:S04]  /*86130*/  LDL.LU R11, [R1+0x26b4] ;  /* 0x0026b400010b7983 */ /* 0x000ea80000300800 */
[----:B------:R1:W-:Y:S04]  /*86140*/  STL [R1+0x11b4], R2 ;  /* 0x0011b40201007387 */ /* 0x0003e80000100800 */
[----:B-1----:R-:W2:Y:S01]  /*86150*/  LDL.LU R2, [R1+0x26b0] ;  /* 0x0026b00001027983 */ /* 0x002ea20000300800 */
[----:B------:R-:W-:Y:S01]  /*86160*/  VIADD R0, R0, UR7 ;  /* 0x0000000700007c36 */ /* 0x000fe20008000000 */
[----:B---3--:R-:W-:Y:S01]  /*86170*/  F2FP.SATFINITE.E5M2.F32.PACK_AB_MERGE_C R8, R9, R8, RZ ;  /* 0x000000080908723e */ /* 0x008fe200048060ff */
[----:B------:R-:W1:Y:S03]  /*86180*/  LDCU UR7, c[0x0][0x3b8] ;  /* 0x00007700ff0777ac */ /* 0x000e660008000800 */
        /* <DEDUP_REMOVED lines=19> */
[----:B--2---:R-:W-:Y:S01]  /*862c0*/  VIADD R0, R0, UR14 ;  /* 0x0000000e00007c36 */ /* 0x004fe20008000000 */
[----:B------:R-:W2:Y:S01]  /*862d0*/  LDCU UR14, c[0x0][0x3b8] ;  /* 0x00007700ff0e77ac */ /* 0x000ea20008000800 */
[----:B0-----:R-:W-:-:S03]  /*862e0*/  F2FP.SATFINITE.E5M2.F32.PACK_AB_MERGE_C R8, R25, R24, RZ ;  /* 0x000000181908723e */ /* 0x001fc600048060ff */
[----:B------:R0:W-:Y:S01]  /*862f0*/  STL [R1+0x100c], R0 ;  /* 0x00100c0001007387 */ /* 0x0001e20000100800 */
[----:B-1----:R-:W-:-:S03]  /*86300*/  F2FP.SATFINITE.E5M2.F32.PACK_AB_MERGE_C R2, R27, R26, RZ ;  /* 0x0000001a1b02723e */ /* 0x002fc600048060ff */
[----:B------:R-:W-:Y:S04]  /*86310*/  STL [R1+0x1208], R8 ;  /* 0x0012080801007387 */ /* 0x000fe80000100800 */
[----:B------:R1:W-:Y:S01]  /*86320*/  STL [R1+0x1204], R2 ;  /* 0x0012040201007387 */ /* 0x0003e20000100800 */
[----:B0-----:R-:W-:Y:S01]  /*86330*/  VIADD R0, R0, UR13 ;  /* 0x0000000d00007c36 */ /* 0x001fe20008000000 */
[----:B------:R-:W0:Y:S04]  /*86340*/  LDCU UR13, c[0x0][0x3b8] ;  /* 0x00007700ff0d77ac */ /* 0x000e280008000800 */
[----:B------:R2:W-:Y:S01]  /*86350*/  STL [R1+0x1000], R0 ;  /* 0x0010000001007387 */ /* 0x0005e20000100800 */
[----:B-1----:R-:W-:-:S03]  /*86360*/  F2FP.SATFINITE.E5M2.F32.PACK_AB_MERGE_C R2, R7, R16, RZ ;  /* 0x000000100702723e */ /* 0x002fc600048060ff */
[----:B------:R1:W-:Y:S04]  /*86370*/  STL [R1+0x1220], R3 ;  /* 0x0012200301007387 */ /* 0x0003e80000100800 */
[----:B------:R0:W-:Y:S01]  /*86380*/  STL [R1+0x121c], R2 ;  /* 0x00121c0201007387 */ /* 0x0001e20000100800 */
[----:B--2---:R-:W-:Y:S01]  /*86390*/  VIADD R0, R0, UR11 ;  /* 0x0000000b00007c36 */ /* 0x004fe20008000000 */
[----:B------:R-:W2:Y:S01]  /*863a0*/  LDCU UR11, c[0x0][0x3b8] ;  /* 0x00007700ff0b77ac */ /* 0x000ea20008000800 */
[----:B-1----:R-:W-:-:S03]  /*863b0*/  F2FP.SATFINITE.E5M2.F32.PACK_AB_MERGE_C R3, R5, R6, RZ ;  /* 0x000000060503723e */ /* 0x002fc600048060ff */
[----:B------:R1:W-:Y:S01]  /*863c0*/  STL [R1+0xfe8], R0 ;  /* 0x000fe80001007387 */ /* 0x0003e20000100800 */
[----:B0-----:R-:W-:-:S03]  /*863d0*/  F2FP.SATFINITE.E5M2.F32.PACK_AB_MERGE_C R2, R28, R29, RZ ;  /* 0x0000001d1c02723e */ /* 0x001fc600048060ff */
[----:B------:R0:W-:Y:S04]  /*863e0*/  STL [R1+0x1218], R3 ;  /* 0x0012180301007387 */ /* 0x0001e80000100800 */
[----:B------:R2:W-:Y:S01]  /*863f0*/  STL [R1+0x1214], R2 ;  /* 0x0012140201007387 */ /* 0x0005e20000100800 */
[----:B-1----:R-:W-:Y:S01]  /*86400*/  VIADD R0, R0, UR70 ;  /* 0x0000004600007c36 */ /* 0x002fe20008000000 */
[----:B------:R-:W1:Y:S01]  /*86410*/  LDCU UR70, c[0x0][0x3b8] ;  /* 0x00007700ff4677ac */ /* 0x000e620008000800 */
[----:B0-----:R-:W-:-:S03]  /*86420*/  F2FP.SATFINITE.E5M2.F32.PACK_AB_MERGE_C R3, R14, R15, RZ ;  /* 0x0000000f0e03723e */ /* 0x001fc600048060ff */
[----:B------:R-:W-:Y:S01]  /*86430*/  STL [R1+0xfd8], R0 ;  /* 0x000fd80001007387 */ /* 0x000fe20000100800 */
[----:B--2---:R-:W-:-:S03]  /*86440*/  F2FP.SATFINITE.E5M2.F32.PACK_AB_MERGE_C R2, R12, R13, RZ ;  /* 0x0000000d0c02723e */ /* 0x004fc600048060ff */
        /* <DEDUP_REMOVED lines=13> */
[----:B--2---:R-:W2:Y:S04]  /*86520*/  LDL.LU R11, [R1+0x300] ;  /* 0x00030000010b7983 */ /* 0x004ea80000300800 */
        /* <DEDUP_REMOVED lines=468> */
[----:B0-----:R-:W2:Y:S01]  /*88270*/  LDL.LU R2, [R1+0x6d0] ;  /* 0x0006d00001027983 */ /* 0x001ea20000300800 */
[----:B------:R-:W-:Y:S01]  /*88280*/  VIADD R0, R0, UR65 ;  /* 0x0000004100007c36 */ /* 0x000fe20008000000 */
[----:B------:R-:W0:Y:S02]  /*88290*/  LDCU UR65, c[0x0][0x3b8] ;  /* 0x00007700ff4177ac */ /* 0x000e240008000800 */
[----:B--2---:R2:W-:Y:S04]  /*882a0*/  STL [R1+0x2630], R2 ;  /* 0x0026300201007387 */ /* 0x0045e80000100800 */
[----:B--2---:R-:W2:Y:S04]  /*882b0*/  LDL.LU R2, [R1+0x6ec] ;  /* 0x0006ec0001027983 */ /* 0x004ea80000300800 */
[----:B------:R-:W-:Y:S04]  /*882c0*/  STL [R1+0xd70], R0 ;  /* 0x000d700001007387 */ /* 0x000fe80000100800 */
[----:B------:R0:W-:Y:S04]  /*882d0*/  STL [R1+0x2650], R0 ;  /* 0x0026500001007387 */ /* 0x0001e80000100800 */
[----:B0-----:R-:W2:Y:S04]  /*882e0*/  LDL.LU R0, [R1+0x70c] ;  /* 0x00070c0001007983 */ /* 0x001ea80000300800 */
[----:B--2---:R0:W-:Y:S04]  /*882f0*/  STL [R1+0x2658], R0 ;  /* 0x0026580001007387 */ /* 0x0041e80000100800 */
[----:B0-----:R-:W2:Y:S04]  /*88300*/  LDL.LU R0, [R1+0x704] ;  /* 0x0007040001007983 */ /* 0x001ea80000300800 */
[----:B------:R0:W-:Y:S04]  /*88310*/  STL [R1+0x2638], R2 ;  /* 0x0026380201007387 */ /* 0x0001e80000100800 */
[----:B0-----:R-:W2:Y:S04]  /*88320*/  LDL.LU R2, [R1+0x6e4] ;  /* 0x0006e40001027983 */ /* 0x001ea80000300800 */
[----:B--2---:R0:W-:Y:S04]  /*88330*/  STL [R1+0x2640], R2 ;  /* 0x0026400201007387 */ /* 0x0041e80000100800 */
[----:B0-----:R-:W2:Y:S04]  /*88340*/  LDL.LU R2, [R1+0x6fc] ;  /* 0x0006fc0001027983 */ /* 0x001ea80000300800 */
[----:B--2---:R0:W-:Y:S04]  /*88350*/  STL [R1+0x2648], R2 ;  /* 0x0026480201007387 */ /* 0x0041e80000100800 */
[----:B0-----:R-:W2:Y:S04]  /*88360*/  LDL.LU R2, [R1+0x6f4] ;  /* 0x0006f40001027983 */ /* 0x001ea80000300800 */
[----:B--2---:R0:W-:Y:S04]  /*88370*/  STL [R1+0x2654], R2 ;  /* 0x0026540201007387 */ /* 0x0041e80000100800 */
[----:B0-----:R-:W2:Y:S04]  /*88380*/  LDL.LU R2, [R1+0x708] ;  /* 0x0007080001027983 */ /* 0x001ea80000300800 */
[----:B--2---:R0:W-:Y:S04]  /*88390*/  STL [R1+0x265c], R2 ;  /* 0x00265c0201007387 */ /* 0x0041e80000100800 */
[----:B0-----:R-:W2:Y:S04]  /*883a0*/  LDL.LU R2, [R1+0x700] ;  /* 0x0007000001027983 */ /* 0x001ea80000300800 */
[----:B------:R-:W2:Y:S04]  /*883b0*/  LDL.LU R11, [R1+0x6d4] ;  /* 0x0006d400010b7983 */ /* 0x000ea80000300800 */
[----:B--2---:R0:W-:Y:S04]  /*883c0*/  STL [R1+0x2634], R11 ;  /* 0x0026340b01007387 */ /* 0x0041e80000100800 */
[----:B0-----:R-:W2:Y:S04]  /*883d0*/  LDL.LU R11, [R1+0x6e8] ;  /* 0x0006e800010b7983 */ /* 0x001ea80000300800 */
[----:B--2---:R0:W-:Y:S04]  /*883e0*/  STL [R1+0x263c], R11 ;  /* 0x00263c0b01007387 */ /* 0x0041e80000100800 */
[----:B0-----:R-:W2:Y:S04]  /*883f0*/  LDL.LU R11, [R1+0x6e0] ;  /* 0x0006e000010b7983 */ /* 0x001ea80000300800 */
[----:B--2---:R0:W-:Y:S04]  /*88400*/  STL [R1+0x2644], R11 ;  /* 0x0026440b01007387 */ /* 0x0041e80000100800 */
[----:B0-----:R-:W2:Y:S01]  /*88410*/  LDL.LU R11, [R1+0x6f8] ;  /* 0x0006f800010b7983 */ /* 0x001ea20000300800 */
[----:B------:R-:W-:-:S03]  /*88420*/  F2FP.SATFINITE.E5M2.F32.PACK_AB_MERGE_C R0, R0, R2, RZ ;  /* 0x000000020000723e */ /* 0x000fc600048060ff */
[----:B--2---:R0:W-:Y:S04]  /*88430*/  STL [R1+0x264c], R11 ;  /* 0x00264c0b01007387 */ /* 0x0041e80000100800 */
        /* <DEDUP_REMOVED lines=30> */
[----:B--2---:R-:W-:-:S02]  /*88620*/  F2FP.SATFINITE.E5M2.F32.PACK_AB_MERGE_C R0, R0, R2, RZ ;  /* 0x000000020000723e */ /* 0x004fc400048060ff */
[----:B------:R-:W2:Y:S04]  /*88630*/  LDL.LU R2, [R1+0x2654] ;  /* 0x0026540001027983 */ /* 0x000ea80000300800 */
[----:B------:R0:W-:Y:S04]  /*88640*/  STL [R1+0x1194], R0 ;  /* 0x0011940001007387 */ /* 0x0001e80000100800 */
[----:B0-----:R-:W3:Y:S01]  /*88650*/  LDL.LU R0, [R1+0x2650] ;  /* 0x0026500001007983 */ /* 0x001ee20000300800 */
        /* <DEDUP_REMOVED lines=8> */
[----:B---3--:R-:W-:Y:S01]  /*886e0*/  VIADD R0, R0, UR66 ;  /* 0x0000004200007c36 */ /* 0x008fe20008000000 */
[----:B------:R-:W-:Y:S01]  /*886f0*/  F2FP.SATFINITE.E5M2.F32.PACK_AB_MERGE_C R8, R9, R8, RZ ;  /* 0x000000080908723e */ /* 0x000fe200048060ff */
[----:B------:R-:W0:Y:S03]  /*88700*/  LDCU UR66, c[0x0][0x3b8] ;  /* 0x00007700ff4277ac */ /* 0x000e260008000800 */
[----:B------:R-:W-:Y:S01]  /*88710*/  STL [R1+0xd60], R0 ;  /* 0x000d600001007387 */ /* 0x000fe20000100800 */
[----:B--2---:R-:W-:-:S03]  /*88720*/  F2FP.SATFINITE.E5M2.F32.PACK_AB_MERGE_C R2, R2, R11, RZ ;  /* 0x0000000b0202723e */ /* 0x004fc600048060ff */
[----:B------:R-:W2:Y:S04]  /*88730*/  LDL.LU R11, [R1+0x263c] ;  /* 0x00263c00010b7983 */ /* 0x000ea80000300800 */
[----:B------:R3:W-:Y:S04]  /*88740*/  STL [R1+0x11c0], R2 ;  /* 0x0011c00201007387 */ /* 0x0007e80000100800 */
[----:B---3--:R-:W2:Y:S01]  /*88750*/  LDL.LU R2, [R1+0x2638] ;  /* 0x0026380001027983 */ /* 0x008ea20000300800 */
[----:B------:R-:W-:Y:S01]  /*88760*/  VIADD R0, R0, UR67 ;  /* 0x0000004300007c36 */ /* 0x000fe20008000000 */
[----:B------:R-:W-:Y:S01]  /*88770*/  F2FP.SATFINITE.E5M2.F32.PACK_AB_MERGE_C R3, R4, R3, RZ ;  /* 0x000000030403723e */ /* 0x000fe200048060ff */
[----:B------:R-:W3:Y:S01]  /*88780*/  LDCU UR67, c[0x0][0x3b8] ;  /* 0x00007700ff4377ac */ /* 0x000ee20008000800 */
[----:B--2---:R-:W-:-:S02]  /*88790*/  F2FP.SATFINITE.E5M2.F32.PACK_AB_MERGE_C R2, R2, R11, RZ ;  /* 0x0000000b0202723e */ /* 0x004fc400048060ff */
[----:B------:R-:W2:Y:S04]  /*887a0*/  LDL.LU R11, [R1+0x2634] ;  /* 0x00263400010b7983 */ /* 0x000ea80000300800 */
[----:B------:R0:W-:Y:S04]  /*887b0*/  STL [R1+0x11bc], R2 ;  /* 0x0011bc0201007387 */ /* 0x0001e80000100800 */
[----:B0-----:R-:W2:Y:S04]  /*887c0*/  LDL.LU R2, [R1+0x2630] ;  /* 0x0026300001027983 */ /* 0x001ea80000300800 */
[----:B------:R0:W-:Y:S02]  /*887d0*/  STL [R1+0xd50], R0 ;  /* 0x000d500001007387 */ /* 0x0001e40000100800 */
[----:B0-----:R-:W-:Y:S01]  /*887e0*/  VIADD R0, R0, UR68 ;  /* 0x0000004400007c36 */ /* 0x001fe20008000000 */
[----:B------:R-:W0:Y:S04]  /*887f0*/  LDCU UR68, c[0x0][0x39c] ;  /* 0x00007380ff4477ac */ /* 0x000e280008000800 */
[----:B------:R1:W-:Y:S02]  /*88800*/  STL [R1+0xd40], R0 ;  /* 0x000d400001007387 */ /* 0x0003e40000100800 */
[----:B-1----:R-:W-:Y:S01]  /*88810*/  VIADD R0, R0, UR69 ;  /* 0x0000004500007c36 */ /* 0x002fe20008000000 */
[----:B------:R-:W1:Y:S01]  /*88820*/  LDCU UR69, c[0x0][0x39c] ;  /* 0x00007380ff4577ac */ /* 0x000e620008000800 */
        /* <DEDUP_REMOVED lines=118> */
[----:B------:R-:W0:Y:S04]  /*88f90*/  LDCU UR16, c[0x0][0x39c] ;  /* 0x00007380ff1077ac */ /* 0x000e280008000800 */
[----:B------:R-:W-:Y:S01]  /*88fa0*/  STL [R1+0xce4], R0 ;  /* 0x000ce40001007387 */ /* 0x000fe20000100800 */
[----:B--2---:R-:W-:-:S03]  /*88fb0*/  F2FP.SATFINITE.E5M2.F32.PACK_AB_MERGE_C R2, R2, R11, RZ ;  /* 0x0000000b0202723e */ /* 0x004fc600048060ff */
[----:B------:R-:W2:Y:S04]  /*88fc0*/  LDL.LU R11, [R1+0x260c] ;  /* 0x00260c00010b7983 */ /* 0x000ea80000300800 */
[----:B------:R3:W-:Y:S04]  /*88fd0*/  STL [R1+0x910], R2 ;  /* 0x0009100201007387 */ /* 0x0007e80000100800 */
[----:B---3--:R-:W2:Y:S02]  /*88fe0*/  LDL.LU R2, [R1+0x2608] ;  /* 0x0026080001027983 */ /* 0x008ea40000300800 */
[----:B--2---:R-:W-:-:S02]  /*88ff0*/  F2FP.SATFINITE.E5M2.F32.PACK_AB_MERGE_C R2, R2, R11, RZ ;  /* 0x0000000b0202723e */ /* 0x004fc400048060ff */
[----:B------:R-:W2:Y:S04]  /*89000*/  LDL.LU R11, [R1+0x2604] ;  /* 0x00260400010b7983 */ /* 0x000ea80000300800 */
[----:B------:R3:W-:Y:S04]  /*89010*/  STL [R1+0x90c], R2 ;  /* 0x00090c0201007387 */ /* 0x0007e80000100800 */
[----:B---3--:R-:W2:Y:S01]  /*89020*/  LDL.LU R2, [R1+0x2600] ;  /* 0x0026000001027983 */ /* 0x008ea20000300800 */
[----:B------:R-:W-:Y:S01]  /*89030*/  VIADD R0, R0, UR38 ;  /* 0x0000002600007c36 */ /* 0x000fe20008000000 */
[----:B------:R-:W3:Y:S04]  /*89040*/  LDCU UR38, c[0x0][0x39c] ;  /* 0x00007380ff2677ac */ /* 0x000ee80008000800 */
[----:B------:R-:W-:Y:S01]  /*89050*/  STL [R1+0xcec], R0 ;  /* 0x000cec0001007387 */ /* 0x000fe20000100800 */
[----:B--2---:R-:W-:-:S03]  /*89060*/  F2FP.SATFINITE.E5M2.F32.PACK_AB_MERGE_C R2, R2, R11, RZ ;  /* 0x0000000b0202723e */ /* 0x004fc600048060ff */
[----:B------:R-:W2:Y:S04]  /*89070*/  LDL.LU R11, [R1+0x25fc] ;  /* 0x0025fc00010b7983 */ /* 0x000ea80000300800 */
[----:B------:R0:W-:Y:S04]  /*89080*/  STL [R1+0x940], R2 ;  /* 0x0009400201007387 */ /* 0x0001e80000100800 */
[----:B0-----:R-:W2:Y:S01]  /*89090*/  LDL.LU R2, [R1+0x25f8] ;  /* 0x0025f80001027983 */ /* 0x001ea20000300800 */
[----:B------:R-:W-:Y:S01]  /*890a0*/  VIADD R0, R0, UR77 ;  /* 0x0000004d00007c36 */ /* 0x000fe20008000000 */
[----:B------:R-:W0:Y:S04]  /*890b0*/  LDCU UR77, c[0x0][0x39c] ;  /* 0x00007380ff4d77ac */ /* 0x000e280008000800 */
[----:B------:R1:W-:Y:S02]  /*890c0*/  STL [R1+0xcf4], R0 ;  /* 0x000cf40001007387 */ /* 0x0003e40000100800 */
[----:B-1----:R-:W-:Y:S01]  /*890d0*/  VIADD R0, R0, UR42 ;  /* 0x0000002a00007c36 */ /* 0x002fe20008000000 */
[----:B------:R-:W1:Y:S01]  /*890e0*/  LDCU UR42, c[0x0][0x39c] ;  /* 0x00007380ff2a77ac */ /* 0x000e620008000800 */
[----:B--2---:R-:W-:-:S02]  /*890f0*/  F2FP.SATFINITE.E5M2.F32.PACK_AB_MERGE_C R2, R11, R2, RZ ;  /* 0x000000020b02723e */ /* 0x004fc400048060ff */
[----:B------:R-:W-:-:S03]  /*89100*/  F2FP.SATFINITE.E5M2.F32.PACK_AB_MERGE_C R11, R18, R17, RZ ;  /* 0x00000011120b723e */ /* 0x000fc600048060ff */
[----:B------:R2:W-:Y:S04]  /*89110*/  STL [R1+0x93c], R2 ;  /* 0x00093c0201007387 */ /* 0x0005e80000100800 */
[----:B------:R0:W-:Y:S01]  /*89120*/  STL [R1+0xcfc], R0 ;  /* 0x000cfc0001007387 */ /* 0x0001e20000100800 */
[----:B--2---:R-:W-:-:S03]  /*89130*/  F2FP.SATFINITE.E5M2.F32.PACK_AB_MERGE_C R2, R9, R8, RZ ;  /* 0x000000080902723e */ /* 0x004fc600048060ff */
[----:B------:R-:W-:Y:S01]  /*89140*/  STL [R1+0x930], R11 ;  /* 0x0009300b01007387 */ /* 0x000fe20000100800 */
[----:B------:R-:W-:Y:S01]  /*89150*/  F2FP.SATFINITE.E5M2.F32.PACK_AB_MERGE_C R8, R19, R10, RZ ;  /* 0x0000000a1308723e */ /* 0x000fe200048060ff */
[----:B0-----:R-:W-:Y:S02]  /*89160*/  VIADD R0, R0, UR43 ;  /* 0x0000002b00007c36 */ /* 0x001fe40008000000 */
[----:B------:R0:W-:Y:S01]  /*89170*/  STL [R1+0x92c], R2 ;  /* 0x00092c0201007387 */ /* 0x0001e20000100800 */
[----:B------:R-:W2:Y:S03]  /*89180*/  LDCU UR43, c[0x0][0x39c] ;  /* 0x00007380ff2b77ac */ /* 0x000ea60008000800 */
[----:B------:R1:W-:Y:S01]  /*89190*/  STL [R1+0xd04], R0 ;  /* 0x000d040001007387 */ /* 0x0003e20000100800 */
[----:B0-----:R-:W-:-:S03]  /*891a0*/  F2FP.SATFINITE.E5M2.F32.PACK_AB_MERGE_C R2, R21, R20, RZ ;  /* 0x000000141502723e */ /* 0x001fc600048060ff */
[----:B------:R0:W-:Y:S01]  /*891b0*/  STL [R1+0x964], R8 ;  /* 0x0009640801007387 */ /* 0x0001e20000100800 */
[----:B-1----:R-:W-:-:S03]  /*891c0*/  VIADD R0, R0, UR39 ;  /* 0x0000002700007c36 */ /* 0x002fc60008000000 */
[----:B------:R1:W-:Y:S01]  /*891d0*/  STL [R1+0x960], R2 ;  /* 0x0009600201007387 */ /* 0x0003e20000100800 */
[----:B------:R-:W2:Y:S01]  /*891e0*/  LDCU UR39, c[0x0][0x39c] ;  /* 0x00007380ff2777ac */ /* 0x000ea20008000800 */
[----:B0-----:R-:W-:Y:S02]  /*891f0*/  F2FP.SATFINITE.E5M2.F32.PACK_AB_MERGE_C R8, R23, R22, RZ ;  /* 0x000000161708723e */ /* 0x001fe400048060ff */
[----:B------:R0:W-:Y:S01]  /*89200*/  STL [R1+0xd0c], R0 ;  /* 0x000d0c0001007387 */ /* 0x0001e20000100800 */
[----:B-1----:R-:W-:-:S03]  /*89210*/  F2FP.SATFINITE.E5M2.F32.PACK_AB_MERGE_C R2, R25, R24, RZ ;  /* 0x000000181902723e */ /* 0x002fc600048060ff */
[----:B------:R1:W-:Y:S04]  /*89220*/  STL [R1+0x954], R8 ;  /* 0x0009540801007387 */ /* 0x0003e80000100800 */
[----:B------:R2:W-:Y:S01]  /*89230*/  STL [R1+0x950], R2 ;  /* 0x0009500201007387 */ /* 0x0005e20000100800 */
[----:B0-----:R-:W-:Y:S01]  /*89240*/  VIADD R0, R0, UR20 ;  /* 0x0000001400007c36 */ /* 0x001fe20008000000 */
[----:B------:R-:W0:Y:S01]  /*89250*/  LDCU UR20, c[0x0][0x39c] ;  /* 0x00007380ff1477ac */ /* 0x000e220008000800 */
[----:B-1----:R-:W-:-:S03]  /*89260*/  F2FP.SATFINITE.E5M2.F32.PACK_AB_MERGE_C R8, R27, R26, RZ ;  /* 0x0000001a1b08723e */ /* 0x002fc600048060ff */
[----:B------:R1:W-:Y:S01]  /*89270*/  STL [R1+0xd14], R0 ;  /* 0x000d140001007387 */ /* 0x0003e20000100800 */
[----:B--2---:R-:W-:-:S03]  /*89280*/  F2FP.SATFINITE.E5M2.F32.PACK_AB_MERGE_C R2, R4, R3, RZ ;  /* 0x000000030402723e */ /* 0x004fc600048060ff */
[----:B------:R-:W-:Y:S01]  /*89290*/  STL [R1+0x1014], R8 ;  /* 0x0010140801007387 */ /* 0x000fe20000100800 */
[----:B------:R-:W-:-:S03]  /*892a0*/  F2FP.SATFINITE.E5M2.F32.PACK_AB_MERGE_C R3, R7, R16, RZ ;  /* 0x000000100703723e */ /* 0x000fc600048060ff */
[----:B------:R2:W-:Y:S01]  /*892b0*/  STL [R1+0x1028], R2 ;  /* 0x0010280201007387 */ /* 0x0005e20000100800 */
[----:B-1----:R-:W-:Y:S01]  /*892c0*/  VIADD R0, R0, UR15 ;  /* 0x0000000f00007c36 */ /* 0x002fe20008000000 */
[----:B------:R-:W1:Y:S04]  /*892d0*/  LDCU UR15, c[0x0][0x39c] ;  /* 0x00007380ff0f77ac */ /* 0x000e680008000800 */
[----:B------:R4:W-:Y:S01]  /*892e0*/  STL [R1+0xd1c], R0 ;  /* 0x000d1c0001007387 */ /* 0x0009e20000100800 */
[----:B--2---:R-:W-:-:S03]  /*892f0*/  F2FP.SATFINITE.E5M2.F32.PACK_AB_MERGE_C R2, R5, R6, RZ ;  /* 0x000000060502723e */ /* 0x004fc600048060ff */
[----:B------:R2:W-:Y:S04]  /*89300*/  STL [R1+0x1010], R3 ;  /* 0x0010100301007387 */ /* 0x0005e80000100800 */
[----:B------:R0:W-:Y:S01]  /*89310*/  STL [R1+0x99c], R2 ;  /* 0x00099c0201007387 */ /* 0x0001e20000100800 */
[----:B----4-:R-:W-:Y:S01]  /*89320*/  VIADD R0, R0, UR19 ;  /* 0x0000001300007c36 */ /* 0x010fe20008000000 */
[----:B------:R-:W4:Y:S01]  /*89330*/  LDCU UR19, c[0x0][0x39c] ;  /* 0x00007380ff1377ac */ /* 0x000f220008000800 */
[----:B--2---:R-:W-:-:S03]  /*89340*/  F2FP.SATFINITE.E5M2.F32.PACK_AB_MERGE_C R3, R28, R29, RZ ;  /* 0x0000001d1c03723e */ /* 0x004fc600048060ff */
[----:B------:R-:W-:Y:S01]  /*89350*/  STL [R1+0xd24], R0 ;  /* 0x000d240001007387 */ /* 0x000fe20000100800 */
[----:B0-----:R-:W-:-:S03]  /*89360*/  F2FP.SATFINITE.E5M2.F32.PACK_AB_MERGE_C R2, R14, R15, RZ ;  /* 0x0000000f0e02723e */ /* 0x001fc600048060ff */
[----:B------:R-:W-:Y:S04]  /*89370*/  STL [R1+0x1084], R3 ;  /* 0x0010840301007387 */ /* 0x000fe80000100800 */
[----:B------:R0:W-:Y:S04]  /*89380*/  STL [R1+0x1074], R2 ;  /* 0x0010740201007387 */ /* 0x0001e80000100800 */
[----:B0-----:R-:W2:Y:S01]  /*89390*/  LDL.LU R2, [R1+0x5b8] ;  /* 0x0005b80001027983 */ /* 0x001ea20000300800 */
[----:B------:R-:W-:Y:S01]  /*893a0*/  F2FP.SATFINITE.E5M2.F32.PACK_AB_MERGE_C R3, R12, R13, RZ ;  /* 0x0000000d0c03723e */ /* 0x000fe200048060ff */
[----:B------:R-:W-:Y:S01]  /*893b0*/  VIADD R0, R0, UR9 ;  /* 0x0000000900007c36 */ /* 0x000fe20008000000 */
[----:B------:R-:W0:Y:S01]  /*893c0*/  LDCU UR9, c[0x0][0x39c] ;  /* 0x00007380ff0977ac */ /* 0x000e220008000800 */
[----:B--2---:R-:W-:Y:S04]  /*893d0*/  STL [R1+0x25d8], R2 ;  /* 0x0025d80201007387 */ /* 0x004fe80000100800 */
[----:B------:R-:W-:Y:S04]  /*893e0*/  STL [R1+0x106c], R3 ;  /* 0x00106c0301007387 */ /* 0x000fe80000100800 */
[----:B------:R-:W-:Y:S04]  /*893f0*/  STL [R1+0xd2c], R0 ;  /* 0x000d2c0001007387 */ /* 0x000fe80000100800 */
[----:B------:R2:W-:Y:S04]  /*89400*/  STL [R1+0x25f0], R0 ;  /* 0x0025f00001007387 */ /* 0x0005e80000100800 */
[----:B--2---:R-:W2:Y:S04]  /*89410*/  LDL.LU R0, [R1+0x5dc] ;  /* 0x0005dc0001007983 */ /* 0x004ea80000300800 */
[----:B------:R-:W2:Y:S04]  /*89420*/  LDL.LU R2, [R1+0x5b4] ;  /* 0x0005b40001027983 */ /* 0x000ea80000300800 */
[----:B--2---:R2:W-:Y:S04]  /*89430*/  STL [R1+0x25e0], R2 ;  /* 0x0025e00201007387 */ /* 0x0045e80000100800 */
[----:B--2---:R-:W2:Y:S04]  /*89440*/  LDL.LU R2, [R1+0x5cc] ;  /* 0x0005cc0001027983 */ /* 0x004ea80000300800 */
[----:B--2---:R2:W-:Y:S04]  /*89450*/  STL [R1+0x25e8], R2 ;  /* 0x0025e80201007387 */ /* 0x0045e80000100800 */
[----:B--2---:R-:W2:Y:S04]  /*89460*/  LDL.LU R2, [R1+0x5c4] ;  /* 0x0005c40001027983 */ /* 0x004ea80000300800 */
[----:B--2---:R2:W-:Y:S04]  /*89470*/  STL [R1+0x25f4], R2 ;  /* 0x0025f40201007387 */ /* 0x0045e80000100800 */
[----:B--2---:R-:W2:Y:S04]  /*89480*/  LDL.LU R2, [R1+0x5d8] ;  /* 0x0005d80001027983 */ /* 0x004ea80000300800 */
[----:B------:R-:W2:Y:S04]  /*89490*/  LDL.LU R11, [R1+0x5bc] ;  /* 0x0005bc00010b7983 */ /* 0x000ea80000300800 */
[----:B--2---:R2:W-:Y:S04]  /*894a0*/  STL [R1+0x25dc], R11 ;  /* 0x0025dc0b01007387 */ /* 0x0045e80000100800 */
[----:B--2---:R-:W2:Y:S04]  /*894b0*/  LDL.LU R11, [R1+0x5b0] ;  /* 0x0005b000010b7983 */ /* 0x004ea80000300800 */
[----:B--2---:R2:W-:Y:S04]  /*894c0*/  STL [R1+0x25e4], R11 ;  /* 0x0025e40b01007387 */ /* 0x0045e80000100800 */
[----:B--2---:R-:W2:Y:S01]  /*894d0*/  LDL.LU R11, [R1+0x5c8] ;  /* 0x0005c800010b7983 */ /* 0x004ea20000300800 */
[----:B------:R-:W-:-:S03]  /*894e0*/  F2FP.SATFINITE.E5M2.F32.PACK_AB_MERGE_C R0, R0, R2, RZ ;  /* 0x000000020000723e */ /* 0x000fc600048060ff */
[----:B--2---:R2:W-:Y:S04]  /*894f0*/  STL [R1+0x25ec], R11 ;  /* 0x0025ec0b01007387 */ /* 0x0045e80000100800 */
        /* <DEDUP_REMOVED lines=44> */
[----:B---3--:R-:W2:Y:S01]  /*897c0*/  LDL.LU R2, [R1+0x25d8] ;  /* 0x0025d80001027983 */ /* 0x008ea20000300800 */
[----:B------:R-:W-:Y:S01]  /*897d0*/  VIADD R0, R0, UR8 ;  /* 0x0000000800007c36 */ /* 0x000fe20008000000 */
[----:B------:R-:W3:Y:S04]  /*897e0*/  LDCU UR8, c[0x0][0x39c] ;  /* 0x00007380ff0877ac */ /* 0x000ee80008000800 */
[----:B------:R0:W-:Y:S02]  /*897f0*/  STL [R1+0xd3c], R0 ;  /* 0x000d3c0001007387 */ /* 0x0001e40000100800 */
[----:B0-----:R-:W-:Y:S01]  /*89800*/  VIADD R0, R0, UR12 ;  /* 0x0000000c00007c36 */ /* 0x001fe20008000000 */
[----:B------:R-:W0:Y:S01]  /*89810*/  LDCU UR12, c[0x0][0x39c] ;  /* 0x00007380ff0c77ac */ /* 0x000e220008000800 */
        /* <DEDUP_REMOVED lines=35> */
[----:B0-----:R-:W-:Y:S01]  /*89a50*/  VIADD R0, R0, UR13 ;  /* 0x0000000d00007c36 */ /* 0x001fe20008000000 */
[----:B------:R-:W0:Y:S01]  /*89a60*/  LDCU UR13, c[0x0][0x39c] ;  /* 0x00007380ff0d77ac */ /* 0x000e220008000800 */
[----:B--2---:R-:W-:-:S03]  /*89a70*/  F2FP.SATFINITE.E5M2.F32.PACK_AB_MERGE_C R3, R28, R29, RZ ;  /* 0x0000001d1c03723e */ /* 0x004fc600048060ff */
[----:B------:R-:W-:Y:S01]  /*89a80*/  STL [R1+0xd6c], R0 ;  /* 0x000d6c0001007387 */ /* 0x000fe20000100800 */
[----:B-1----:R-:W-:-:S03]  /*89a90*/  F2FP.SATFINITE.E5M2.F32.PACK_AB_MERGE_C R2, R14, R15, RZ ;  /* 0x0000000f0e02723e */ /* 0x002fc600048060ff */
[----:B------:R-:W-:Y:S04]  /*89aa0*/  STL [R1+0x1104], R3 ;  /* 0x0011040301007387 */ /* 0x000fe80000100800 */
[----:B------:R1:W-:Y:S04]  /*89ab0*/  STL [R1+0x10f8], R2 ;  /* 0x0010f80201007387 */ /* 0x0003e80000100800 */
[----:B-1----:R-:W2:Y:S01]  /*89ac0*/  LDL.LU R2, [R1+0x500] ;  /* 0x0005000001027983 */ /* 0x002ea20000300800 */
[----:B------:R-:W-:Y:S01]  /*89ad0*/  F2FP.SATFINITE.E5M2.F32.PACK_AB_MERGE_C R3, R12, R13, RZ ;  /* 0x0000000d0c03723e */ /* 0x000fe200048060ff */
[----:B------:R-:W-:Y:S01]  /*89ae0*/  VIADD R0, R0, UR11 ;  /* 0x0000000b00007c36 */ /* 0x000fe20008000000 */
[----:B------:R-:W1:Y:S01]  /*89af0*/  LDCU UR11, c[0x0][0x39c] ;  /* 0x00007380ff0b77ac */ /* 0x000e620008000800 */
        /* <DEDUP_REMOVED lines=82> */
[----:B------:R-:W-:Y:S01]  /*8a020*/  F2FP.SATFINITE.E5M2.F32.PACK_AB_MERGE_C R3, R4, R3, RZ ;  /* 0x000000030403723e */ /* 0x000fe200048060ff */
[----:B------:R-:W3:Y:S03]  /*8a030*/  LDCU UR71, c[0x0][0x39c] ;  /* 0x00007380ff4777ac */ /* 0x000ee60008000800 */
[----:B------:R-:W-:Y:S01]  /*8a040*/  STL [R1+0xd84], R0 ;  /* 0x000d840001007387 */ /* 0x000fe20000100800 */
[----:B--2---:R-:W-:-:S03]  /*8a050*/  F2FP.SATFINITE.E5M2.F32.PACK_AB_MERGE_C R2, R2, R11, RZ ;  /* 0x0000000b0202723e */ /* 0x004fc600048060ff */
[----:B------:R-:W2:Y:S04]  /*8a060*/  LDL.LU R11, [R1+0x25ac] ;  /* 0x0025ac00010b7983 */ /* 0x000ea80000300800 */
[----:B------:R0:W-:Y:S04]  /*8a070*/  STL [R1+0x1138], R2 ;  /* 0x0011380201007387 */ /* 0x0001e80000100800 */
[----:B0-----:R-:W2:Y:S01]  /*8a080*/  LDL.LU R2, [R1+0x25a8] ;  /* 0x0025a80001027983 */ /* 0x001ea20000300800 */
[----:B------:R-:W-:Y:S01]  /*8a090*/  VIADD R0, R0, UR72 ;  /* 0x0000004800007c36 */ /* 0x000fe20008000000 */
[----:B------:R-:W0:Y:S01]  /*8a0a0*/  LDCU UR72, c[0x0][0x39c] ;  /* 0x00007380ff4877ac */ /* 0x000e220008000800 */
        /* <DEDUP_REMOVED lines=338> */
[----:B------:R-:W-:Y:S04]  /*8b5d0*/  STL [R1+0x8a4], R2 ;  /* 0x0008a40201007387 */ /* 0x000fe80000100800 */
[----:B------:R-:W2:Y:S04]  /*8b5e0*/  LDL.LU R24, [R1+0x1b0] ;  /* 0x0001b00001187983 */ /* 0x000ea80000300800 */
[----:B------:R-:W2:Y:S04]  /*8b5f0*/  LDL.LU R25, [R1+0x1b4] ;  /* 0x0001b40001197983 */ /* 0x000ea80000300800 */
[----:B------:R-:W2:Y:S04]  /*8b600*/  LDL.LU R26, [R1+0x1b8] ;  /* 0x0001b800011a7983 */ /* 0x000ea80000300800 */
[----:B------:R-:W2:Y:S04]  /*8b610*/  LDL.LU R27, [R1+0x1bc] ;  /* 0x0001bc00011b7983 */ /* 0x000ea80000300800 */
[----:B------:R-:W2:Y:S04]  /*8b620*/  LDL.LU R29, [R1+0x190] ;  /* 0x00019000011d7983 */ /* 0x000ea80000300800 */
[----:B------:R-:W2:Y:S04]  /*8b630*/  LDL.LU R12, [R1+0x194] ;  /* 0x00019400010c7983 */ /* 0x000ea80000300800 */
[----:B------:R-:W2:Y:S01]  /*8b640*/  LDL.LU R28, [R1+0x170] ;  /* 0x00017000011c7983 */ /* 0x000ea20000300800 */
[----:B------:R-:W-:Y:S01]  /*8b650*/  VIADD R11, R0, UR55 ;  /* 0x00000037000b7c36 */ /* 0x000fe20008000000 */
[----:B------:R-:W0:Y:S04]  /*8b660*/  LDCU UR55, c[0x0][0x39c] ;  /* 0x00007380ff3777ac */ /* 0x000e280008000800 */
[----:B------:R-:W-:Y:S04]  /*8b670*/  STL [R1+0xe74], R11 ;  /* 0x000e740b01007387 */ /* 0x000fe80000100800 */
[----:B--2---:R2:W-:Y:S04]  /*8b680*/  STL [R1+0x2528], R28 ;  /* 0x0025281c01007387 */ /* 0x0045e80000100800 */
[----:B--2---:R-:W2:Y:S04]  /*8b690*/  LDL.LU R28, [R1+0x19c] ;  /* 0x00019c00011c7983 */ /* 0x004ea80000300800 */
[----:B------:R-:W2:Y:S04]  /*8b6a0*/  LDL.LU R15, [R1+0x174] ;  /* 0x00017400010f7983 */ /* 0x000ea80000300800 */
[----:B--2---:R2:W-:Y:S04]  /*8b6b0*/  STL [R1+0x252c], R15 ;  /* 0x00252c0f01007387 */ /* 0x0045e80000100800 */
[----:B--2---:R-:W2:Y:S04]  /*8b6c0*/  LDL.LU R15, [R1+0x198] ;  /* 0x00019800010f7983 */ /* 0x004ea80000300800 */
[----:B------:R-:W2:Y:S04]  /*8b6d0*/  LDL.LU R2, [R1+0x150] ;  /* 0x0001500001027983 */ /* 0x000ea80000300800 */
[----:B--2---:R2:W-:Y:S04]  /*8b6e0*/  STL [R1+0x2520], R2 ;  /* 0x0025200201007387 */ /* 0x0045e80000100800 */
[----:B--2---:R-:W2:Y:S04]  /*8b6f0*/  LDL.LU R2, [R1+0x17c] ;  /* 0x00017c0001027983 */ /* 0x004ea80000300800 */
[----:B------:R-:W2:Y:S01]  /*8b700*/  LDL.LU R0, [R1+0x154] ;  /* 0x0001540001007983 */ /* 0x000ea20000300800 */
[----:B------:R-:W-:-:S02]  /*8b710*/  F2FP.SATFINITE.E5M2.F32.PACK_AB_MERGE_C R25, R25, R24, RZ ;  /* 0x000000181919723e */ /* 0x000fc400048060ff */
[----:B------:R-:W-:Y:S02]  /*8b720*/  F2FP.SATFINITE.E5M2.F32.PACK_AB_MERGE_C R27, R27, R26, RZ ;  /* 0x0000001a1b1b723e */ /* 0x000fe400048060ff */
[----:B------:R-:W-:Y:S01]  /*8b730*/  F2FP.SATFINITE.E5M2.F32.PACK_AB_MERGE_C R12, R12, R29, RZ ;  /* 0x0000001d0c0c723e */ /* 0x000fe200048060ff */
[----:B------:R-:W-:Y:S01]  /*8b740*/  VIADD R11, R11, UR56 ;  /* 0x000000380b0b7c36 */ /* 0x000fe20008000000 */
[----:B------:R-:W-:Y:S01]  /*8b750*/  F2FP.SATFINITE.E5M2.F32.PACK_AB_MERGE_C R28, R28, R15, RZ ;  /* 0x0000000f1c1c723e */ /* 0x000fe200048060ff */
[----:B------:R-:W0:Y:S01]  /*8b760*/  LDCU UR56, c[0x0][0x39c] ;  /* 0x00007380ff3877ac */ /* 0x000e220008000800 */
[----:B--2---:R2:W-:Y:S04]  /*8b770*/  STL [R1+0x2524], R0 ;  /* 0x0025240001007387 */ /* 0x0045e80000100800 */
[----:B--2---:R-:W2:Y:S04]  /*8b780*/  LDL.LU R0, [R1+0x178] ;  /* 0x0001780001007983 */ /* 0x004ea80000300800 */
        /* <DEDUP_REMOVED lines=20> */
[----:B0-----:R-:W3:Y:S04]  /*8b8d0*/  LDL.LU R25, [R1+0xac4] ;  /* 0x000ac40001197983 */ /* 0x001ee80000300800 */
[----:B------:R-:W3:Y:S04]  /*8b8e0*/  LDL.LU R26, [R1+0xac8] ;  /* 0x000ac800011a7983 */ /* 0x000ee80000300800 */
[----:B------:R0:W-:Y:S04]  /*8b8f0*/  STL [R1+0x924], R27 ;  /* 0x0009241b01007387 */ /* 0x0001e80000100800 */
[----:B0-----:R-:W3:Y:S04]  /*8b900*/  LDL.LU R27, [R1+0xacc] ;  /* 0x000acc00011b7983 */ /* 0x001ee80000300800 */
[----:B------:R-:W3:Y:S04]  /*8b910*/  LDL.LU R29, [R1+0xab0] ;  /* 0x000ab000011d7983 */ /* 0x000ee80000300800 */
[----:B------:R0:W-:Y:S04]  /*8b920*/  STL [R1+0x918], R12 ;  /* 0x0009180c01007387 */ /* 0x0001e80000100800 */
[----:B0-----:R-:W3:Y:S04]  /*8b930*/  LDL.LU R12, [R1+0xab4] ;  /* 0x000ab400010c7983 */ /* 0x001ee80000300800 */
[----:B------:R-:W-:Y:S04]  /*8b940*/  STL [R1+0xe7c], R11 ;  /* 0x000e7c0b01007387 */ /* 0x000fe80000100800 */
[----:B------:R-:W3:Y:S04]  /*8b950*/  LDL.LU R15, [R1+0x252c] ;  /* 0x00252c00010f7983 */ /* 0x000ee80000300800 */
[----:B------:R0:W-:Y:S04]  /*8b960*/  STL [R1+0x914], R28 ;  /* 0x0009141c01007387 */ /* 0x0001e80000100800 */
[----:B0-----:R-:W3:Y:S01]  /*8b970*/  LDL.LU R28, [R1+0x2528] ;  /* 0x00252800011c7983 */ /* 0x001ee20000300800 */
[----:B------:R-:W-:Y:S01]  /*8b980*/  VIADD R11, R11, UR57 ;  /* 0x000000390b0b7c36 */ /* 0x000fe20008000000 */
[----:B------:R-:W0:Y:S01]  /*8b990*/  LDCU UR57, c[0x0][0x39c] ;  /* 0x00007380ff3977ac */ /* 0x000e220008000800 */
[----:B--2---:R-:W-:-:S02]  /*8b9a0*/  F2FP.SATFINITE.E5M2.F32.PACK_AB_MERGE_C R2, R2, R0, RZ ;  /* 0x000000000202723e */ /* 0x004fc400048060ff */
[----:B---3--:R-:W-:Y:S02]  /*8b9b0*/  F2FP.SATFINITE.E5M2.F32.PACK_AB_MERGE_C R15, R15, R28, RZ ;  /* 0x0000001c0f0f723e */ /* 0x008fe400048060ff */
[----:B------:R-:W2:Y:S04]  /*8b9c0*/  LDL.LU R28, [R1+0xab8] ;  /* 0x000ab800011c7983 */ /* 0x000ea80000300800 */
[----:B------:R3:W-:Y:S04]  /*8b9d0*/  STL [R1+0x948], R15 ;  /* 0x0009480f01007387 */ /* 0x0007e80000100800 */
[----:B---3--:R-:W2:Y:S04]  /*8b9e0*/  LDL.LU R15, [R1+0xabc] ;  /* 0x000abc00010f7983 */ /* 0x008ea80000300800 */
[----:B------:R-:W-:Y:S04]  /*8b9f0*/  STL [R1+0xe84], R11 ;  /* 0x000e840b01007387 */ /* 0x000fe80000100800 */
[----:B------:R-:W3:Y:S04]  /*8ba00*/  LDL.LU R0, [R1+0x2524] ;  /* 0x0025240001007983 */ /* 0x000ee80000300800 */
[----:B------:R0:W-:Y:S04]  /*8ba10*/  STL [R1+0x944], R2 ;  /* 0x0009440201007387 */ /* 0x0001e80000100800 */
[----:B0-----:R-:W3:Y:S01]  /*8ba20*/  LDL.LU R2, [R1+0x2520] ;  /* 0x0025200001027983 */ /* 0x001ee20000300800 */
[----:B------:R-:W-:Y:S01]  /*8ba30*/  F2FP.SATFINITE.E5M2.F32.PACK_AB_MERGE_C R18, R18, R17, RZ ;  /* 0x000000111212723e */ /* 0x000fe200048060ff */
[----:B------:R-:W-:Y:S01]  /*8ba40*/  VIADD R11, R11, UR58 ;  /* 0x0000003a0b0b7c36 */ /* 0x000fe20008000000 */
[----:B------:R-:W-:Y:S01]  /*8ba50*/  F2FP.SATFINITE.E5M2.F32.PACK_AB_MERGE_C R9, R9, R8, RZ ;  /* 0x000000080909723e */ /* 0x000fe200048060ff */
[----:B------:R-:W0:Y:S01]  /*8ba60*/  LDCU UR58, c[0x0][0x39c] ;  /* 0x00007380ff3a77ac */ /* 0x000e220008000800 */
[----:B------:R-:W-:-:S02]  /*8ba70*/  F2FP.SATFINITE.E5M2.F32.PACK_AB_MERGE_C R5, R5, R10, RZ ;  /* 0x0000000a0505723e */ /* 0x000fc400048060ff */
[----:B------:R-:W-:Y:S02]  /*8ba80*/  F2FP.SATFINITE.E5M2.F32.PACK_AB_MERGE_C R7, R7, R6, RZ ;  /* 0x000000060707723e */ /* 0x000fe400048060ff */
[----:B------:R-:W-:Y:S02]  /*8ba90*/  F2FP.SATFINITE.E5M2.F32.PACK_AB_MERGE_C R4, R4, R16, RZ ;  /* 0x000000100404723e */ /* 0x000fe400048060ff */
[----:B------:R-:W-:Y:S02]  /*8baa0*/  F2FP.SATFINITE.E5M2.F32.PACK_AB_MERGE_C R19, R19, R3, RZ ;  /* 0x000000031313723e */ /* 0x000fe400048060ff */
[----:B------:R-:W-:Y:S02]  /*8bab0*/  F2FP.SATFINITE.E5M2.F32.PACK_AB_MERGE_C R14, R13, R14, RZ ;  /* 0x0000000e0d0e723e */ /* 0x000fe400048060ff */
[----:B---3--:R-:W-:Y:S02]  /*8bac0*/  F2FP.SATFINITE.E5M2.F32.PACK_AB_MERGE_C R0, R0, R2, RZ ;  /* 0x000000020000723e */ /* 0x008fe400048060ff */
[----:B------:R-:W3:Y:S04]  /*8bad0*/  LDL.LU R2, [R1+0x251c] ;  /* 0x00251c0001027983 */ /* 0x000ee80000300800 */
[----:B------:R0:W-:Y:S04]  /*8bae0*/  STL [R1+0x938], R0 ;  /* 0x0009380001007387 */ /* 0x0001e80000100800 */
[----:B0-----:R-:W2:Y:S04]  /*8baf0*/  LDL.LU R0, [R1+0x2518] ;  /* 0x0025180001007983 */ /* 0x001ea80000300800 */
[----:B------:R-:W3:Y:S04]  /*8bb00*/  LDL.LU R17, [R1+0x2514] ;  /* 0x0025140001117983 */ /* 0x000ee80000300800 */
[----:B------:R0:W-:Y:S04]  /*8bb10*/  STL [R1+0x934], R18 ;  /* 0x0009341201007387 */ /* 0x0001e80000100800 */
[----:B0-----:R-:W4:Y:S04]  /*8bb20*/  LDL.LU R18, [R1+0x2510] ;  /* 0x0025100001127983 */ /* 0x001f280000300800 */
[----:B------:R0:W-:Y:S04]  /*8bb30*/  STL [R1+0xe94], R11 ;  /* 0x000e940b01007387 */ /* 0x0001e80000100800 */
[----:B------:R-:W4:Y:S04]  /*8bb40*/  LDL.LU R8, [R1+0x250c] ;  /* 0x00250c0001087983 */ /* 0x000f280000300800 */
[----:B------:R1:W-:Y:S01]  /*8bb50*/  STL [R1+0x968], R9 ;  /* 0x0009680901007387 */ /* 0x0003e20000100800 */
[----:B0-----:R-:W-:Y:S01]  /*8bb60*/  VIADD R11, R11, UR59 ;  /* 0x0000003b0b0b7c36 */ /* 0x001fe20008000000 */
[----:B------:R-:W-:Y:S01]  /*8bb70*/  F2FP.SATFINITE.E5M2.F32.PACK_AB_MERGE_C R12, R12, R29, RZ ;  /* 0x0000001d0c0c723e */ /* 0x000fe200048060ff */
[----:B------:R-:W0:Y:S01]  /*8bb80*/  LDCU UR59, c[0x0][0x39c] ;  /* 0x00007380ff3b77ac */ /* 0x000e220008000800 */
[----:B-1----:R-:W4:Y:S04]  /*8bb90*/  LDL.LU R9, [R1+0x2508] ;  /* 0x0025080001097983 */ /* 0x002f280000300800 */
[----:B------:R-:W4:Y:S04]  /*8bba0*/  LDL.LU R10, [R1+0x2504] ;  /* 0x00250400010a7983 */ /* 0x000f280000300800 */
[----:B------:R1:W-:Y:S04]  /*8bbb0*/  STL [R1+0x95c], R5 ;  /* 0x00095c0501007387 */ /* 0x0003e80000100800 */
[----:B-1----:R-:W4:Y:S04]  /*8bbc0*/  LDL.LU R5, [R1+0x2500] ;  /* 0x0025000001057983 */ /* 0x002f280000300800 */
[----:B------:R1:W-:Y:S04]  /*8bbd0*/  STL [R1+0xe9c], R11 ;  /* 0x000e9c0b01007387 */ /* 0x0003e80000100800 */
[----:B------:R-:W4:Y:S04]  /*8bbe0*/  LDL.LU R6, [R1+0x24fc] ;  /* 0x0024fc0001067983 */ /* 0x000f280000300800 */
[----:B------:R0:W-:Y:S01]  /*8bbf0*/  STL [R1+0x958], R7 ;  /* 0x0009580701007387 */ /* 0x0001e20000100800 */
[----:B-1----:R-:W-:Y:S01]  /*8bc00*/  VIADD R11, R11, UR60 ;  /* 0x0000003c0b0b7c36 */ /* 0x002fe20008000000 */
[----:B------:R-:W1:Y:S02]  /*8bc10*/  LDCU UR60, c[0x0][0x39c] ;  /* 0x00007380ff3c77ac */ /* 0x000e640008000800 */
[----:B0-----:R-:W4:Y:S04]  /*8bc20*/  LDL.LU R7, [R1+0x24f8] ;  /* 0x0024f80001077983 */ /* 0x001f280000300800 */
[----:B------:R-:W4:Y:S04]  /*8bc30*/  LDL.LU R16, [R1+0x24f4] ;  /* 0x0024f40001107983 */ /* 0x000f280000300800 */
[----:B------:R0:W-:Y:S04]  /*8bc40*/  STL [R1+0x94c], R4 ;  /* 0x00094c0401007387 */ /* 0x0001e80000100800 */
[----:B0-----:R-:W4:Y:S04]  /*8bc50*/  LDL.LU R4, [R1+0x24f0] ;  /* 0x0024f00001047983 */ /* 0x001f280000300800 */
[----:B------:R0:W-:Y:S04]  /*8bc60*/  STL [R1+0xea4], R11 ;  /* 0x000ea40b01007387 */ /* 0x0001e80000100800 */
[----:B------:R-:W4:Y:S04]  /*8bc70*/  LDL.LU R3, [R1+0x24ec] ;  /* 0x0024ec0001037983 */ /* 0x000f280000300800 */
[----:B------:R1:W-:Y:S01]  /*8bc80*/  STL [R1+0x998], R19 ;  /* 0x0009981301007387 */ /* 0x0003e20000100800 */
[----:B0-----:R-:W-:Y:S01]  /*8bc90*/  VIADD R11, R11, UR61 ;  /* 0x0000003d0b0b7c36 */ /* 0x001fe20008000000 */
[----:B------:R-:W0:Y:S01]  /*8bca0*/  LDCU UR61, c[0x0][0x39c] ;  /* 0x00007380ff3d77ac */ /* 0x000e220008000800 */
[----:B-1----:R-:W-:-:S03]  /*8bcb0*/  F2FP.SATFINITE.E5M2.F32.PACK_AB_MERGE_C R19, R21, R20, RZ ;  /* 0x000000141513723e */ /* 0x002fc600048060ff */
[----:B------:R1:W-:Y:S04]  /*8bcc0*/  STL [R1+0xeac], R11 ;  /* 0x000eac0b01007387 */ /* 0x0003e80000100800 */
[----:B------:R0:W-:Y:S04]  /*8bcd0*/  STL [R1+0x984], R19 ;  /* 0x0009841301007387 */ /* 0x0001e80000100800 */
[----:B------:R-:W4:Y:S01]  /*8bce0*/  LDL.LU R13, [R1+0x23d0] ;  /* 0x0023d000010d7983 */ /* 0x000f220000300800 */
[----:B-1----:R-:W-:Y:S01]  /*8bcf0*/  VIADD R11, R11, UR62 ;  /* 0x0000003e0b0b7c36 */ /* 0x002fe20008000000 */
[----:B------:R-:W1:Y:S01]  /*8bd00*/  LDCU UR62, c[0x0][0x39c] ;  /* 0x00007380ff3e77ac */ /* 0x000e620008000800 */
[----:B0-----:R-:W-:-:S05]  /*8bd10*/  F2FP.SATFINITE.E5M2.F32.PACK_AB_MERGE_C R19, R23, R22, RZ ;  /* 0x000000161713723e */ /* 0x001fca00048060ff */
[----:B------:R0:W-:Y:S04]  /*8bd20*/  STL [R1+0x980], R19 ;  /* 0x0009801301007387 */ /* 0x0001e80000100800 */
[----:B------:R-:W-:Y:S04]  /*8bd30*/  STL [R1+0xebc], R11 ;  /* 0x000ebc0b01007387 */ /* 0x000fe80000100800 */
[----:B------:R1:W-:Y:S01]  /*8bd40*/  STL [R1+0x96c], R14 ;  /* 0x00096c0e01007387 */ /* 0x0003e20000100800 */
[----:B0-----:R-:W-:Y:S01]  /*8bd50*/  F2FP.SATFINITE.E5M2.F32.PACK_AB_MERGE_C R19, R25, R24, RZ ;  /* 0x000000181913723e */ /* 0x001fe200048060ff */
[----:B-1----:R-:W-:Y:S01]  /*8bd60*/  VIADD R14, R11, UR63 ;  /* 0x0000003f0b0e7c36 */ /* 0x002fe20008000000 */
[----:B------:R-:W0:Y:S04]  /*8bd70*/  LDCU UR63, c[0x0][0x39c] ;  /* 0x00007380ff3f77ac */ /* 0x000e280008000800 */
[----:B------:R1:W-:Y:S04]  /*8bd80*/  STL [R1+0xec4], R14 ;  /* 0x000ec40e01007387 */ /* 0x0003e80000100800 */
[----:B------:R0:W-:Y:S01]  /*8bd90*/  STL [R1+0xac4], R19 ;  /* 0x000ac41301007387 */ /* 0x0001e20000100800 */
[----:B-1----:R-:W-:Y:S01]  /*8bda0*/  VIADD R14, R14, UR64 ;  /* 0x000000400e0e7c36 */ /* 0x002fe20008000000 */
[----:B------:R-:W1:Y:S01]  /*8bdb0*/  LDCU UR64, c[0x0][0x39c] ;  /* 0x00007380ff4077ac */ /* 0x000e620008000800 */
[----:B0-----:R-:W-:-:S05]  /*8bdc0*/  F2FP.SATFINITE.E5M2.F32.PACK_AB_MERGE_C R19, R27, R26, RZ ;  /* 0x0000001a1b13723e */ /* 0x001fca00048060ff */
[----:B------:R-:W-:Y:S04]  /*8bdd0*/  STL [R1+0xac0], R19 ;  /* 0x000ac01301007387 */ /* 0x000fe80000100800 */
[----:B------:R-:W-:Y:S04]  /*8bde0*/  STL [R1+0xed4], R14 ;  /* 0x000ed40e01007387 */ /* 0x000fe80000100800 */
[----:B------:R0:W-:Y:S01]  /*8bdf0*/  STL [R1+0xab4], R12 ;  /* 0x000ab40c01007387 */ /* 0x0001e20000100800 */
[----:B--2---:R-:W-:-:S05]  /*8be00*/  VIADD R11, R0, 0xb0 ;  /* 0x000000b0000b7836 */ /* 0x004fca0000000000 */
[----:B------:R-:W-:Y:S01]  /*8be10*/  ISETP.LT.AND P0, PT, R11, UR6, !P6 ;  /* 0x000000060b007c0c */ /* 0x000fe2000f701270 */
[----:B------:R-:W-:Y:S01]  /*8be20*/  VIADD R11, R0, 0xaf ;  /* 0x000000af000b7836 */ /* 0x000fe20000000000 */
[----:B---3--:R-:W-:Y:S01]  /*8be30*/  LOP3.LUT R2, R2, 0xff7fffff, RZ, 0xc0, !PT ;  /* 0xff7fffff02027812 */ /* 0x008fe200078ec0ff */
[C---:B0-----:R-:W-:Y:S01]  /*8be40*/  VIADD R12, R0.reuse, 0xae ;  /* 0x000000ae000c7836 */ /* 0x041fe20000000000 */
[----:B------:R-:W0:Y:S02]  /*8be50*/  LDCU UR6, c[0x0][0x39c] ;  /* 0x00007380ff0677ac */ /* 0x000e240008000800 */
[----:B------:R-:W-:Y:S02]  /*8be60*/  ISETP.LT.AND P1, PT, R11, UR7, !P6 ;  /* 0x000000070b007c0c */ /* 0x000fe4000f721270 */
[----:B------:R-:W-:Y:S01]  /*8be70*/  F2FP.SATFINITE.E5M2.F32.PACK_AB_MERGE_C R11, R15, R28, RZ ;  /* 0x0000001c0f0b723e */ /* 0x000fe200048060ff */
[C---:B------:R-:W-:Y:S01]  /*8be80*/  VIADD R27, R0.reuse, 0xc1 ;  /* 0x000000c1001b7836 */ /* 0x040fe20000000000 */
[----:B------:R-:W2:Y:S01]  /*8be90*/  S2R R15, SR_TID.X ;  /* 0x00000000000f7919 */ /* 0x000ea20000002100 */
[----:B------:R-:W-:Y:S01]  /*8bea0*/  VIADD R26, R0, 0xe0 ;  /* 0x000000e0001a7836 */ /* 0x000fe20000000000 */
[----:B------:R-:W3:Y:S01]  /*8beb0*/  LDCU UR7, c[0x0][0x39c] ;  /* 0x00007380ff0777ac */ /* 0x000ee20008000800 */
[----:B------:R-:W-:-:S02]  /*8bec0*/  @P0 LOP3.LUT R2, R2, 0x800000, RZ, 0xfc, !PT ;  /* 0x0080000002020812 */ /* 0x000fc400078efcff */
[----:B------:R-:W-:Y:S01]  /*8bed0*/  ISETP.LT.AND P0, PT, R12, UR8, !P6 ;  /* 0x000000080c007c0c */ /* 0x000fe2000f701270 */
[----:B------:R0:W-:Y:S01]  /*8bee0*/  STL [R1+0xab0], R11 ;  /* 0x000ab00b01007387 */ /* 0x0001e20000100800 */
[----:B------:R-:W-:Y:S01]  /*8bef0*/  LOP3.LUT R2, R2, 0xffbfffff, RZ, 0xc0, !PT ;  /* 0xffbfffff02027812 */ /* 0x000fe200078ec0ff */
[----:B------:R-:W-:Y:S01]  /*8bf00*/  VIADD R25, R0, 0x100 ;  /* 0x0000010000197836 */ /* 0x000fe20000000000 */
[----:B------:R-:W1:Y:S02]  /*8bf10*/  LDCU UR8, c[0x0][0x39c] ;  /* 0x00007380ff0877ac */ /* 0x000e640008000800 */
[----:B------:R-:W-:-:S04]  /*8bf20*/  @P1 LOP3.LUT R2, R2, 0x400000, RZ, 0xfc, !PT ;  /* 0x0040000002021812 */ /* 0x000fc800078efcff */
[----:B------:R-:W-:-:S04]  /*8bf30*/  LOP3.LUT R2, R2, 0xffdfffff, RZ, 0xc0, !PT ;  /* 0xffdfffff02027812 */ /* 0x000fc800078ec0ff */
[----:B------:R-:W-:Y:S01]  /*8bf40*/  @P0 LOP3.LUT R2, R2, 0x200000, RZ, 0xfc, !PT ;  /* 0x0020000002020812 */ /* 0x000fe200078efcff */
[----:B0-----:R-:W-:Y:S01]  /*8bf50*/  VIADD R11, R14, UR65 ;  /* 0x000000410e0b7c36 */ /* 0x001fe20008000000 */
[----:B------:R-:W0:Y:S01]  /*8bf60*/  LDCU UR65, c[0x0][0x39c] ;  /* 0x00007380ff4177ac */ /* 0x000e220008000800 */
[----:B----4-:R-:W-:Y:S02]  /*8bf70*/  IADD3 R12, P0, PT, R10, R18, RZ ;  /* 0x000000120a0c7210 */ /* 0x010fe40007f1e0ff */
[----:B------:R-:W-:Y:S01]  /*8bf80*/  VIADD R14, R11, UR66 ;  /* 0x000000420b0e7c36 */ /* 0x000fe20008000000 */
[----:B------:R2:W-:Y:S01]  /*8bf90*/  STL [R1+0xec8], R11 ;  /* 0x000ec80b01007387 */ /* 0x0005e20000100800 */
[----:B------:R-:W-:Y:S01]  /*8bfa0*/  LOP3.LUT R28, R13, 0x1f0, RZ, 0xc0, !PT ;  /* 0x000001f00d1c7812 */ /* 0x000fe200078ec0ff */
[----:B------:R-:W-:Y:S01]  /*8bfb0*/  VIADD R24, R0, 0x120 ;  /* 0x0000012000187836 */ /* 0x000fe20000000000 */
[----:B------:R-:W-:Y:S01]  /*8bfc0*/  LEA.HI.X.SX32 R13, R10, R17, 0x1, P0 ;  /* 0x000000110a0d7211 */ /* 0x000fe200000f0eff */
[----:B--2---:R-:W-:-:S02]  /*8bfd0*/  IMAD.SHL.U32 R11, R15, 0x20, RZ ;  /* 0x000000200f0b7824 */ /* 0x004fc400078e00ff */
[C---:B------:R-:W-:Y:S02]  /*8bfe0*/  VIADD R21, R0.reuse, 0x17f ;  /* 0x0000017f00157836 */ /* 0x040fe40000000000 */
[C---:B------:R-:W-:Y:S01]  /*8bff0*/  VIADD R20, R0.reuse, 0x19f ;  /* 0x0000019f00147836 */ /* 0x040fe20000000000 */
[----:B------:R2:W-:Y:S01]  /*8c000*/  STL.64 [R1+0x368], R12 ;  /* 0x0003680c01007387 */ /* 0x0005e20000100a00 */
[----:B------:R-:W-:Y:S01]  /*8c010*/  LOP3.LUT R10, R11, 0x400, RZ, 0xc0, !PT ;  /* 0x000004000b0a7812 */ /* 0x000fe200078ec0ff */
[----:B------:R-:W-:Y:S01]  /*8c020*/  VIADD R19, R0, 0x1bf ;  /* 0x000001bf00137836 */ /* 0x000fe20000000000 */
[----:B------:R-:W-:Y:S01]  /*8c030*/  LOP3.LUT R2, R2, 0xffefffff, RZ, 0xc0, !PT ;  /* 0xffefffff02027812 */ /* 0x000fe200078ec0ff */
[----:B------:R4:W-:Y:S01]  /*8c040*/  STL [R1+0xecc], R14 ;  /* 0x000ecc0e01007387 */ /* 0x0009e20000100800 */
[----:B------:R-:W-:Y:S02]  /*8c050*/  LOP3.LUT R5, R5, 0x7fffffff, RZ, 0xc0, !PT ;  /* 0x7fffffff05057812 */ /* 0x000fe400078ec0ff */
[----:B------:R-:W-:-:S02]  /*8c060*/  LOP3.LUT R6, R6, 0x7fffffff, RZ, 0xc0, !PT ;  /* 0x7fffffff06067812 */ /* 0x000fc400078ec0ff */
[----:B------:R-:W-:Y:S02]  /*8c070*/  LOP3.LUT R7, R7, 0x7fffffff, RZ, 0xc0, !PT ;  /* 0x7fffffff07077812 */ /* 0x000fe400078ec0ff */
[----:B------:R-:W-:Y:S02]  /*8c080*/  LOP3.LUT R16, R16, 0x7fffffff, RZ, 0xc0, !PT ;  /* 0x7fffffff10107812 */ /* 0x000fe400078ec0ff */
[----:B------:R-:W-:Y:S02]  /*8c090*/  LOP3.LUT R4, R4, 0x7fffffff, RZ, 0xc0, !PT ;  /* 0x7fffffff04047812 */ /* 0x000fe400078ec0ff */
[----:B------:R-:W-:Y:S01]  /*8c0a0*/  LOP3.LUT R3, R3, 0xffffffdf, RZ, 0xc0, !PT ;  /* 0xffffffdf03037812 */ /* 0x000fe200078ec0ff */
[----:B------:R-:W-:Y:S01]  /*8c0b0*/  VIADD R23, R0, 0x140 ;  /* 0x0000014000177836 */ /* 0x000fe20000000000 */
[C---:B--2---:R-:W-:Y:S01]  /*8c0c0*/  IADD3 R12, P0, PT, R9.reuse, R18, RZ ;  /* 0x00000012090c7210 */ /* 0x044fe20007f1e0ff */
[----:B----4-:R-:W-:Y:S01]  /*8c0d0*/  VIADD R14, R14, UR67 ;  /* 0x000000430e0e7c36 */ /* 0x010fe20008000000 */
[----:B------:R-:W-:Y:S01]  /*8c0e0*/  IADD3 R28, PT, PT, R28, UR4, R10 ;  /* 0x000000041c1c7c10 */ /* 0x000fe2000fffe00a */
[C---:B------:R-:W-:Y:S01]  /*8c0f0*/  VIADD R11, R0.reuse, 0xb2 ;  /* 0x000000b2000b7836 */ /* 0x040fe20000000000 */
[----:B------:R-:W-:Y:S01]  /*8c100*/  LEA.HI.X.SX32 R13, R9, R17, 0x1, P0 ;  /* 0x00000011090d7211 */ /* 0x000fe200000f0eff */
[C---:B------:R-:W-:Y:S01]  /*8c110*/  VIADD R22, R0.reuse, 0x160 ;  /* 0x0000016000167836 */ /* 0x040fe20000000000 */
[----:B------:R-:W-:Y:S01]  /*8c120*/  STL [R1+0xeec], R14 ;  /* 0x000eec0e01007387 */ /* 0x000fe20000100800 */
[----:B------:R-:W-:Y:S01]  /*8c130*/  MOV.SPILL R10, UR4 ;  /* 0x00000004000a7c02 */ /* 0x000fe20009000f00 */
[C---:B------:R-:W-:Y:S01]  /*8c140*/  VIADD R9, R0.reuse, 0xad ;  /* 0x000000ad00097836 */ /* 0x040fe20000000000 */
[----:B------:R-:W2:Y:S01]  /*8c150*/  LDCU UR4, c[0x0][0x39c] ;  /* 0x00007380ff0477ac */ /* 0x000ea20008000800 */
[----:B------:R4:W-:Y:S01]  /*8c160*/  STL.64 [R1+0x378], R12 ;  /* 0x0003780c01007387 */ /* 0x0009e20000100a00 */
[----:B------:R-:W-:-:S02]  /*8c170*/  VIADD R15, R0, 0x1fd ;  /* 0x000001fd000f7836 */ /* 0x000fc40000000000 */
[----:B------:R-:W-:Y:S01]  /*8c180*/  VIADD R29, R0, 0x1fe ;  /* 0x000001fe001d7836 */ /* 0x000fe20000000000 */
[----:B------:R-:W-:Y:S01]  /*8c190*/  STL [R1+0x23e8], R18 ;  /* 0x0023e81201007387 */ /* 0x000fe20000100800 */
[----:B------:R-:W0:Y:S03]  /*8c1a0*/  LDCU UR67, c[0x0][0x39c] ;  /* 0x00007380ff4377ac */ /* 0x000e260008000800 */
[----:B------:R-:W-:Y:S01]  /*8c1b0*/  STL [R1+0x24a8], R28 ;  /* 0x0024a81c01007387 */ /* 0x000fe20000100800 */
[----:B------:R-:W0:Y:S01]  /*8c1c0*/  LDCU UR66, c[0x0][0x39c] ;  /* 0x00007380ff4277ac */ /* 0x000e220008000800 */
[C---:B----4-:R-:W-:Y:S02]  /*8c1d0*/  IADD3 R12, P0, PT, R8.reuse, R18, RZ ;  /* 0x00000012080c7210 */ /* 0x050fe40007f1e0ff */
[----:B------:R-:W-:Y:S02]  /*8c1e0*/  STL [R1+0x23ec], R17 ;  /* 0x0023ec1101007387 */ /* 0x000fe40000100800 */
[----:B------:R-:W-:-:S02]  /*8c1f0*/  LEA.HI.X.SX32 R13, R8, R17, 0x1, P0 ;  /* 0x00000011080d7211 */ /* 0x000fc400000f0eff */
[----:B------:R4:W-:Y:S01]  /*8c200*/  STL [R1+0x7e8], R10 ;  /* 0x0007e80a01007387 */ /* 0x0009e20000100800 */
[----:B------:R-:W-:Y:S01]  /*8c210*/  ISETP.LT.AND P0, PT, R9, UR5, !P6 ;  /* 0x0000000509007c0c */ /* 0x000fe2000f701270 */
[C---:B------:R-:W-:Y:S01]  /*8c220*/  VIADD R9, R0.reuse, 0xb4 ;  /* 0x000000b400097836 */ /* 0x040fe20000000000 */
[----:B------:R-:W0:Y:S01]  /*8c230*/  LDCU UR5, c[0x0][0x39c] ;  /* 0x00007380ff0577ac */ /* 0x000e220008000800 */
[----:B------:R-:W-:Y:S01]  /*8c240*/  STL.64 [R1+0x380], R12 ;  /* 0x0003800c01007387 */ /* 0x000fe20000100a00 */
[----:B----4-:R-:W-:-:S03]  /*8c250*/  VIADD R10, R0, 0xb3 ;  /* 0x000000b3000a7836 */ /* 0x010fc60000000000 */
[----:B------:R4:W-:Y:S04]  /*8c260*/  STL [R1+0x528], R11 ;  /* 0x0005280b01007387 */ /* 0x0009e80000100800 */
[----:B------:R0:W-:Y:S04]  /*8c270*/  STL [R1+0x524], R10 ;  /* 0x0005240a01007387 */ /* 0x0001e80000100800 */
[----:B------:R1:W-:Y:S01]  /*8c280*/  STL [R1+0x520], R9 ;  /* 0x0005200901007387 */ /* 0x0003e20000100800 */
[C---:B----4-:R-:W-:Y:S02]  /*8c290*/  VIADD R11, R0.reuse, 0xb5 ;  /* 0x000000b5000b7836 */ /* 0x050fe40000000000 */
[----:B0-----:R-:W-:-:S03]  /*8c2a0*/  VIADD R10, R0, 0xb6 ;  /* 0x000000b6000a7836 */ /* 0x001fc60000000000 */
[----:B------:R0:W-:Y:S01]  /*8c2b0*/  STL [R1+0x51c], R11 ;  /* 0x00051c0b01007387 */ /* 0x0001e20000100800 */
[----:B-1----:R-:W-:-:S03]  /*8c2c0*/  VIADD R9, R0, 0xb7 ;  /* 0x000000b700097836 */ /* 0x002fc60000000000 */
[----:B------:R1:W-:Y:S04]  /*8c2d0*/  STL [R1+0x518], R10 ;  /* 0x0005180a01007387 */ /* 0x0003e80000100800 */
[----:B------:R4:W-:Y:S01]  /*8c2e0*/  STL [R1+0x514], R9 ;  /* 0x0005140901007387 */ /* 0x0009e20000100800 */
[C---:B0-----:R-:W-:Y:S02]  /*8c2f0*/  VIADD R11, R0.reuse, 0xb8 ;  /* 0x000000b8000b7836 */ /* 0x041fe40000000000 */
[----:B-1----:R-:W-:-:S03]  /*8c300*/  VIADD R10, R0, 0xb9 ;  /* 0x000000b9000a7836 */ /* 0x002fc60000000000 */
[----:B------:R0:W-:Y:S01]  /*8c310*/  STL [R1+0x510], R11 ;  /* 0x0005100b01007387 */ /* 0x0001e20000100800 */
[----:B----4-:R-:W-:-:S03]  /*8c320*/  VIADD R9, R0, 0xba ;  /* 0x000000ba00097836 */ /* 0x010fc60000000000 */
        /* <DEDUP_REMOVED lines=13> */
[----:B------:R-:W-:Y:S01]  /*8c400*/  STL [R1+0x24dc], R27 ;  /* 0x0024dc1b01007387 */ /* 0x000fe20000100800 */
[----:B0-----:R-:W-:-:S03]  /*8c410*/  VIADD R11, R0, 0xc2 ;  /* 0x000000c2000b7836 */ /* 0x001fc60000000000 */
[----:B------:R0:W-:Y:S01]  /*8c420*/  STL [R1+0x4f0], R9 ;  /* 0x0004f00901007387 */ /* 0x0001e20000100800 */
[----:B-1----:R-:W-:-:S03]  /*8c430*/  VIADD R10, R0, 0xc3 ;  /* 0x000000c3000a7836 */ /* 0x002fc60000000000 */
[----:B------:R1:W-:Y:S01]  /*8c440*/  STL [R1+0x4e8], R11 ;  /* 0x0004e80b01007387 */ /* 0x0003e20000100800 */
[----:B0-----:R-:W-:-:S03]  /*8c450*/  VIADD R9, R0, 0xc4 ;  /* 0x000000c400097836 */ /* 0x001fc60000000000 */
[----:B------:R0:W-:Y:S01]  /*8c460*/  STL [R1+0x4e4], R10 ;  /* 0x0004e40a01007387 */ /* 0x0001e20000100800 */
[----:B-1----:R-:W-:-:S03]  /*8c470*/  VIADD R11, R0, 0xc5 ;  /* 0x000000c5000b7836 */ /* 0x002fc60000000000 */
[----:B------:R1:W-:Y:S01]  /*8c480*/  STL [R1+0x4e0], R9 ;  /* 0x0004e00901007387 */ /* 0x0003e20000100800 */
        /* <DEDUP_REMOVED lines=52> */
[----:B------:R-:W-:Y:S04]  /*8c7d0*/  STL [R1+0x24e0], R26 ;  /* 0x0024e01a01007387 */ /* 0x000fe80000100800 */
[----:B------:R4:W-:Y:S01]  /*8c7e0*/  STL [R1+0x474], R9 ;  /* 0x0004740901007387 */ /* 0x0009e20000100800 */
[C---:B0-----:R-:W-:Y:S02]  /*8c7f0*/  VIADD R11, R0.reuse, 0xe2 ;  /* 0x000000e2000b7836 */ /* 0x041fe40000000000 */
[----:B-1----:R-:W-:-:S02]  /*8c800*/  VIADD R10, R0, 0xe3 ;  /* 0x000000e3000a7836 */ /* 0x002fc40000000000 */
[----:B----4-:R-:W-:-:S05]  /*8c810*/  VIADD R9, R0, 0xe1 ;  /* 0x000000e100097836 */ /* 0x010fca0000000000 */
[----:B------:R0:W-:Y:S04]  /*8c820*/  STL [R1+0x46c], R9 ;  /* 0x00046c0901007387 */ /* 0x0001e80000100800 */
        /* <DEDUP_REMOVED lines=123> */
[----:B-1----:R-:W-:-:S05]  /*8cfe0*/  VIADD R10, R0, 0x121 ;  /* 0x00000121000a7836 */ /* 0x002fca0000000000 */
[----:B------:R1:W-:Y:S01]  /*8cff0*/  STL [R1+0x354], R10 ;  /* 0x0003540a01007387 */ /* 0x0003e20000100800 */
[----:B0-----:R-:W-:-:S03]  /*8d000*/  VIADD R9, R0, 0x123 ;  /* 0x0000012300097836 */ /* 0x001fc60000000000 */
[----:B------:R0:W-:Y:S04]  /*8d010*/  STL [R1+0x350], R11 ;  /* 0x0003500b01007387 */ /* 0x0001e80000100800 */
[----:B------:R4:W-:Y:S01]  /*8d020*/  STL [R1+0x34c], R9 ;  /* 0x00034c0901007387 */ /* 0x0009e20000100800 */
[C---:B-1----:R-:W-:Y:S02]  /*8d030*/  VIADD R10, R0.reuse, 0x124 ;  /* 0x00000124000a7836 */ /* 0x042fe40000000000 */
[----:B0-----:R-:W-:-:S03]  /*8d040*/  VIADD R11, R0, 0x125 ;  /* 0x00000125000b7836 */ /* 0x001fc60000000000 */
        /* <DEDUP_REMOVED lines=55> */
[----:B----4-:R-:W-:-:S05]  /*8d3c0*/  VIADD R9, R0, 0x141 ;  /* 0x0000014100097836 */ /* 0x010fca0000000000 */
        /* <DEDUP_REMOVED lines=185> */
[C---:B-1----:R-:W-:Y:S02]  /*8df60*/  VIADD R10, R0.reuse, 0x1a2 ;  /* 0x000001a2000a7836 */ /* 0x042fe40000000000 */
[----:B0-----:R-:W-:-:S05]  /*8df70*/  VIADD R9, R0, 0x1a0 ;  /* 0x000001a000097836 */ /* 0x001fca0000000000 */
[----:B------:R0:W-:Y:S04]  /*8df80*/  STL [R1+0x158], R9 ;  /* 0x0001580901007387 */ /* 0x0001e80000100800 */
        /* <DEDUP_REMOVED lines=35> */
[C---:B----4-:R-:W-:Y:S01]  /*8e1c0*/  VIADD R10, R0.reuse, 0x1b4 ;  /* 0x000001b4000a7836 */ /* 0x050fe20000000000 */
[----:B--2---:R-:W-:Y:S02]  /*8e1d0*/  MOV.SPILL R21, UR4 ;  /* 0x0000000400157c02 */ /* 0x004fe40009000f00 */
[----:B------:R1:W-:Y:S01]  /*8e1e0*/  STL [R1+0x10c], R11 ;  /* 0x00010c0b01007387 */ /* 0x0003e20000100800 */
[----:B------:R-:W2:Y:S03]  /*8e1f0*/  LDCU UR4, c[0x0][0x39c] ;  /* 0x00007380ff0477ac */ /* 0x000ea60008000800 */
        /* <DEDUP_REMOVED lines=11> */
[----:B------:R1:W-:Y:S01]  /*8e2b0*/  STL [R1+0xf4], R11 ;  /* 0x0000f40b01007387 */ /* 0x0003e20000100800 */
[----:B------:R-:W-:Y:S01]  /*8e2c0*/  MOV.SPILL R24, UR77 ;  /* 0x0000004d00187c02 */ /* 0x000fe20009000f00 */
[C---:B------:R-:W-:Y:S01]  /*8e2d0*/  VIADD R27, R0.reuse, 0xac ;  /* 0x000000ac001b7836 */ /* 0x040fe20000000000 */
[----:B------:R-:W4:Y:S01]  /*8e2e0*/  LDCU UR77, c[0x0][0x39c] ;  /* 0x00007380ff4d77ac */ /* 0x000f220008000800 */
[----:B------:R2:W-:Y:S01]  /*8e2f0*/  STL [R1+0xf0], R10 ;  /* 0x0000f00a01007387 */ /* 0x0005e20000100800 */
[C---:B0-----:R-:W-:Y:S02]  /*8e300*/  VIADD R9, R0.reuse, 0x1bb ;  /* 0x000001bb00097836 */ /* 0x041fe40000000000 */
[----:B-1----:R-:W-:Y:S01]  /*8e310*/  VIADD R11, R0, 0x1bc ;  /* 0x000001bc000b7836 */ /* 0x002fe20000000000 */
[----:B------:R-:W-:Y:S01]  /*8e320*/  @P0 LOP3.LUT R2, R2, 0x100000, RZ, 0xfc, !PT ;  /* 0x0010000002020812 */ /* 0x000fe200078efcff */
[----:B--2---:R-:W-:Y:S01]  /*8e330*/  VIADD R10, R0, 0x1bd ;  /* 0x000001bd000a7836 */ /* 0x004fe20000000000 */
[----:B------:R-:W-:Y:S01]  /*8e340*/  STL [R1+0xec], R9 ;  /* 0x0000ec0901007387 */ /* 0x000fe20000100800 */
[----:B------:R-:W-:-:S03]  /*8e350*/  ISETP.LT.AND P0, PT, R27, UR4, !P6 ;  /* 0x000000041b007c0c */ /* 0x000fc6000f701270 */
[----:B------:R-:W-:Y:S01]  /*8e360*/  STL [R1+0xe8], R11 ;  /* 0x0000e80b01007387 */ /* 0x000fe20000100800 */
[----:B------:R-:W-:Y:S01]  /*8e370*/  LOP3.LUT R2, R2, 0xfff7ffff, RZ, 0xc0, !PT ;  /* 0xfff7ffff02027812 */ /* 0x000fe200078ec0ff */
[C---:B------:R-:W-:Y:S01]  /*8e380*/  VIADD R25, R0.reuse, 0xab ;  /* 0x000000ab00197836 */ /* 0x040fe20000000000 */
[----:B------:R-:W-:Y:S01]  /*8e390*/  MOV.SPILL R20, UR41 ;  /* 0x0000002900147c02 */ /* 0x000fe20009000f00 */
[----:B------:R-:W-:Y:S01]  /*8e3a0*/  STL [R1+0xe4], R10 ;  /* 0x0000e40a01007387 */ /* 0x000fe20000100800 */
[----:B------:R-:W0:Y:S03]  /*8e3b0*/  LDCU UR41, c[0x0][0x39c] ;  /* 0x00007380ff2977ac */ /* 0x000e260008000800 */
[----:B------:R1:W-:Y:S01]  /*8e3c0*/  STL [R1+0x24c0], R19 ;  /* 0x0024c01301007387 */ /* 0x0003e20000100800 */
[----:B------:R-:W-:Y:S01]  /*8e3d0*/  VIADD R27, R0, 0xaa ;  /* 0x000000aa001b7836 */ /* 0x000fe20000000000 */
[----:B------:R-:W2:Y:S01]  /*8e3e0*/  LDCU UR4, c[0x0][0x39c] ;  /* 0x00007380ff0477ac */ /* 0x000ea20008000800 */
[----:B-1----:R-:W-:Y:S01]  /*8e3f0*/  MOV.SPILL R19, UR40 ;  /* 0x0000002800137c02 */ /* 0x002fe20009000f00 */
[----:B------:R-:W1:Y:S01]  /*8e400*/  LDCU UR40, c[0x0][0x39c] ;  /* 0x00007380ff2877ac */ /* 0x000e620008000800 */
[----:B------:R-:W-:-:S02]  /*8e410*/  @P0 LOP3.LUT R2, R2, 0x80000, RZ, 0xfc, !PT ;  /* 0x0008000002020812 */ /* 0x000fc400078efcff */
[----:B----4-:R-:W-:Y:S01]  /*8e420*/  ISETP.LT.AND P0, PT, R25, UR77, !P6 ;  /* 0x0000004d19007c0c */ /* 0x010fe2000f701270 */
[----:B------:R-:W-:Y:S01]  /*8e430*/  VIADD R26, R0, 0xa9 ;  /* 0x000000a9001a7836 */ /* 0x000fe20000000000 */
[----:B------:R-:W-:Y:S01]  /*8e440*/  LOP3.LUT R2, R2, 0xfffbffff, RZ, 0xc0, !PT ;  /* 0xfffbffff02027812 */ /* 0x000fe200078ec0ff */
[----:B------:R-:W4:Y:S03]  /*8e450*/  LDCU UR77, c[0x0][0x39c] ;  /* 0x00007380ff4d77ac */ /* 0x000f260008000800 */
[----:B0-----:R-:W-:Y:S02]  /*8e460*/  ISETP.LT.AND P1, PT, R26, UR41, !P6 ;  /* 0x000000291a007c0c */ /* 0x001fe4000f721270 */
[----:B-1----:R-:W-:-:S05]  /*8e470*/  ISETP.LT.AND P2, PT, R27, UR40, !P6 ;  /* 0x000000281b007c0c */ /* 0x002fca000f741270 */
[----:B------:R-:W-:Y:S01]  /*8e480*/  @P0 LOP3.LUT R2, R2, 0x40000, RZ, 0xfc, !PT ;  /* 0x0004000002020812 */ /* 0x000fe200078efcff */
[----:B------:R-:W-:Y:S01]  /*8e490*/  VIADD R27, R0, 0xa8 ;  /* 0x000000a8001b7836 */ /* 0x000fe20000000000 */
[----:B------:R-:W0:Y:S02]  /*8e4a0*/  LDCU UR40, c[0x0][0x39c] ;  /* 0x00007380ff2877ac */ /* 0x000e240008000800 */
[----:B------:R-:W-:Y:S02]  /*8e4b0*/  LOP3.LUT R2, R2, 0xfffdffff, RZ, 0xc0, !PT ;  /* 0xfffdffff02027812 */ /* 0x000fe400078ec0ff */
[----:B--2---:R-:W-:Y:S01]  /*8e4c0*/  ISETP.LT.AND P0, PT, R27, UR4, !P6 ;  /* 0x000000041b007c0c */ /* 0x004fe2000f701270 */
[----:B------:R-:W-:Y:S01]  /*8e4d0*/  VIADD R25, R0, 0xa7 ;  /* 0x000000a700197836 */ /* 0x000fe20000000000 */
[----:B------:R-:W1:Y:S01]  /*8e4e0*/  LDCU UR41, c[0x0][0x39c] ;  /* 0x00007380ff2977ac */ /* 0x000e620008000800 */
[----:B------:R-:W-:Y:S01]  /*8e4f0*/  @P2 LOP3.LUT R2, R2, 0x20000, RZ, 0xfc, !PT ;  /* 0x0002000002022812 */ /* 0x000fe200078efcff */
[----:B------:R-:W-:Y:S01]  /*8e500*/  VIADD R27, R0, 0xa6 ;  /* 0x000000a6001b7836 */ /* 0x000fe20000000000 */
[----:B------:R-:W2:Y:S02]  /*8e510*/  LDCU UR4, c[0x0][0x39c] ;  /* 0x00007380ff0477ac */ /* 0x000ea40008000800 */
[----:B------:R-:W-:-:S04]  /*8e520*/  LOP3.LUT R2, R2, 0xfffeffff, RZ, 0xc0, !PT ;  /* 0xfffeffff02027812 */ /* 0x000fc800078ec0ff */
[----:B------:R-:W-:-:S04]  /*8e530*/  @P1 LOP3.LUT R2, R2, 0x10000, RZ, 0xfc, !PT ;  /* 0x0001000002021812 */ /* 0x000fc800078efcff */
[----:B------:R-:W-:-:S04]  /*8e540*/  LOP3.LUT R2, R2, 0xffff7fff, RZ, 0xc0, !PT ;  /* 0xffff7fff02027812 */ /* 0x000fc800078ec0ff */
[----:B------:R-:W-:Y:S02]  /*8e550*/  @P0 LOP3.LUT R2, R2, 0x8000, RZ, 0xfc, !PT ;  /* 0x0000800002020812 */ /* 0x000fe400078efcff */
[----:B----4-:R-:W-:Y:S01]  /*8e560*/  ISETP.LT.AND P0, PT, R25, UR77, !P6 ;  /* 0x0000004d19007c0c */ /* 0x010fe2000f701270 */
[----:B------:R-:W-:Y:S01]  /*8e570*/  VIADD R26, R0, 0xa5 ;  /* 0x000000a5001a7836 */ /* 0x000fe20000000000 */
[----:B0-----:R-:W-:Y:S02]  /*8e580*/  ISETP.LT.AND P2, PT, R27, UR40, !P6 ;  /* 0x000000281b007c0c */ /* 0x001fe4000f741270 */
[----:B------:R-:W-:Y:S01]  /*8e590*/  LOP3.LUT R2, R2, 0xffffbfff, RZ, 0xc0, !PT ;  /* 0xffffbfff02027812 */ /* 0x000fe200078ec0ff */
[----:B------:R-:W0:Y:S01]  /*8e5a0*/  LDCU UR77, c[0x0][0x39c] ;  /* 0x00007380ff4d77ac */ /* 0x000e220008000800 */
[----:B-1----:R-:W-:Y:S01]  /*8e5b0*/  ISETP.LT.AND P1, PT, R26, UR41, !P6 ;  /* 0x000000291a007c0c */ /* 0x002fe2000f721270 */
[----:B------:R-:W-:Y:S01]  /*8e5c0*/  VIADD R27, R0, 0xa4 ;  /* 0x000000a4001b7836 */ /* 0x000fe20000000000 */
[----:B------:R-:W1:Y:S05]  /*8e5d0*/  LDCU UR40, c[0x0][0x39c] ;  /* 0x00007380ff2877ac */ /* 0x000e6a0008000800 */
[----:B------:R-:W-:Y:S01]  /*8e5e0*/  @P0 LOP3.LUT R2, R2, 0x4000, RZ, 0xfc, !PT ;  /* 0x0000400002020812 */ /* 0x000fe200078efcff */
[----:B------:R-:W-:Y:S01]  /*8e5f0*/  VIADD R25, R0, 0xa3 ;  /* 0x000000a300197836 */ /* 0x000fe20000000000 */
[----:B------:R-:W4:Y:S02]  /*8e600*/  LDCU UR41, c[0x0][0x39c] ;  /* 0x00007380ff2977ac */ /* 0x000f240008000800 */
[----:B------:R-:W-:-:S04]  /*8e610*/  LOP3.LUT R2, R2, 0xffffdfff, RZ, 0xc0, !PT ;  /* 0xffffdfff02027812 */ /* 0x000fc800078ec0ff */
[----:B------:R-:W-:Y:S02]  /*8e620*/  @P2 LOP3.LUT R2, R2, 0x2000, RZ, 0xfc, !PT ;  /* 0x0000200002022812 */ /* 0x000fe400078efcff */
[----:B--2---:R-:W-:Y:S02]  /*8e630*/  ISETP.LT.AND P0, PT, R27, UR4, !P6 ;  /* 0x000000041b007c0c */ /* 0x004fe4000f701270 */
[----:B------:R-:W-:Y:S01]  /*8e640*/  LOP3.LUT R2, R2, 0xffffefff, RZ, 0xc0, !PT ;  /* 0xffffefff02027812 */ /* 0x000fe200078ec0ff */
[----:B------:R-:W-:Y:S01]  /*8e650*/  VIADD R27, R0, 0xa2 ;  /* 0x000000a2001b7836 */ /* 0x000fe20000000000 */
[----:B------:R-:W2:Y:S02]  /*8e660*/  LDCU UR4, c[0x0][0x39c] ;  /* 0x00007380ff0477ac */ /* 0x000ea40008000800 */
[----:B------:R-:W-:-:S04]  /*8e670*/  @P1 LOP3.LUT R2, R2, 0x1000, RZ, 0xfc, !PT ;  /* 0x0000100002021812 */ /* 0x000fc800078efcff */
[----:B------:R-:W-:-:S04]  /*8e680*/  LOP3.LUT R2, R2, 0xfffff7ff, RZ, 0xc0, !PT ;  /* 0xfffff7ff02027812 */ /* 0x000fc800078ec0ff */
[----:B------:R-:W-:Y:S02]  /*8e690*/  @P0 LOP3.LUT R2, R2, 0x800, RZ, 0xfc, !PT ;  /* 0x0000080002020812 */ /* 0x000fe400078efcff */
[----:B0-----:R-:W-:Y:S01]  /*8e6a0*/  ISETP.LT.AND P0, PT, R25, UR77, !P6 ;  /* 0x0000004d19007c0c */ /* 0x001fe2000f701270 */
[----:B------:R-:W-:Y:S01]  /*8e6b0*/  VIADD R26, R0, 0xa1 ;  /* 0x000000a1001a7836 */ /* 0x000fe20000000000 */
[----:B-1----:R-:W-:Y:S02]  /*8e6c0*/  ISETP.LT.AND P2, PT, R27, UR40, !P6 ;  /* 0x000000281b007c0c */ /* 0x002fe4000f741270 */
[----:B------:R-:W-:Y:S01]  /*8e6d0*/  LOP3.LUT R2, R2, 0xfffffbff, RZ, 0xc0, !PT ;  /* 0xfffffbff02027812 */ /* 0x000fe200078ec0ff */
[----:B------:R-:W0:Y:S01]  /*8e6e0*/  LDCU UR77, c[0x0][0x39c] ;  /* 0x00007380ff4d77ac */ /* 0x000e220008000800 */
[----:B----4-:R-:W-:Y:S01]  /*8e6f0*/  ISETP.LT.AND P1, PT, R26, UR41, !P6 ;  /* 0x000000291a007c0c */ /* 0x010fe2000f721270 */
        /* <DEDUP_REMOVED lines=27> */
[----:B--2---:R-:W-:Y:S01]  /*8e8b0*/  ISETP.LT.AND P0, PT, R27, UR4, !P6 ;  /* 0x000000041b007c0c */ /* 0x004fe2000f701270 */
[----:B------:R-:W2:Y:S01]  /*8e8c0*/  LDCU UR4, c[0x0][0x39c] ;  /* 0x00007380ff0477ac */ /* 0x000ea20008000800 */
[----:B------:R-:W-:-:S04]  /*8e8d0*/  LOP3.LUT R2, R2, 0xffffffef, RZ, 0xc0, !PT ;  /* 0xffffffef02027812 */ /* 0x000fc800078ec0ff */
[----:B------:R-:W-:-:S04]  /*8e8e0*/  @P1 LOP3.LUT R2, R2, 0x10, RZ, 0xfc, !PT ;  /* 0x0000001002021812 */ /* 0x000fc800078efcff */
[----:B------:R-:W-:-:S04]  /*8e8f0*/  LOP3.LUT R2, R2, 0xfffffff7, RZ, 0xc0, !PT ;  /* 0xfffffff702027812 */ /* 0x000fc800078ec0ff */
[----:B------:R-:W-:Y:S02]  /*8e900*/  @P0 LOP3.LUT R2, R2, 0x8, RZ, 0xfc, !PT ;  /* 0x0000000802020812 */ /* 0x000fe400078efcff */
[----:B0-----:R-:W-:Y:S01]  /*8e910*/  ISETP.LT.AND P0, PT, R25, UR77, !P6 ;  /* 0x0000004d19007c0c */ /* 0x001fe2000f701270 */
[----:B------:R-:W-:Y:S01]  /*8e920*/  VIADD R27, R0, 0x9a ;  /* 0x0000009a001b7836 */ /* 0x000fe20000000000 */
[----:B------:R-:W-:Y:S01]  /*8e930*/  LOP3.LUT R2, R2, 0xfffffffb, RZ, 0xc0, !PT ;  /* 0xfffffffb02027812 */ /* 0x000fe200078ec0ff */
[----:B------:R-:W0:Y:S03]  /*8e940*/  LDCU UR77, c[0x0][0x39c] ;  /* 0x00007380ff4d77ac */ /* 0x000e260008000800 */
[----:B-1----:R-:W-:Y:S01]  /*8e950*/  ISETP.LT.AND P2, PT, R27, UR40, !P6 ;  /* 0x000000281b007c0c */ /* 0x002fe2000f741270 */
[----:B------:R-:W-:Y:S01]  /*8e960*/  VIADD R27, R0, 0x98 ;  /* 0x00000098001b7836 */ /* 0x000fe20000000000 */
[----:B------:R-:W1:Y:S05]  /*8e970*/  LDCU UR40, c[0x0][0x39c] ;  /* 0x00007380ff2877ac */ /* 0x000e6a0008000800 */
[----:B------:R-:W-:-:S02]  /*8e980*/  @P0 LOP3.LUT R2, R2, 0x4, RZ, 0xfc, !PT ;  /* 0x0000000402020812 */ /* 0x000fc400078efcff */
[----:B--2---:R-:W-:Y:S01]  /*8e990*/  ISETP.LT.AND P0, PT, R27, UR4, !P6 ;  /* 0x000000041b007c0c */ /* 0x004fe2000f701270 */
[C---:B------:R-:W-:Y:S02]  /*8e9a0*/  VIADD R26, R0.reuse, 0x99 ;  /* 0x00000099001a7836 */ /* 0x040fe40000000000 */
[----:B------:R-:W-:Y:S01]  /*8e9b0*/  VIADD R25, R0, 0x97 ;  /* 0x0000009700197836 */ /* 0x000fe20000000000 */
[----:B------:R-:W-:Y:S01]  /*8e9c0*/  LOP3.LUT R2, R2, 0xfffffffd, RZ, 0xc0, !PT ;  /* 0xfffffffd02027812 */ /* 0x000fe200078ec0ff */
[----:B------:R-:W-:Y:S01]  /*8e9d0*/  VIADD R27, R0, 0x96 ;  /* 0x00000096001b7836 */ /* 0x000fe20000000000 */
[----:B----4-:R-:W-:Y:S01]  /*8e9e0*/  ISETP.LT.AND P1, PT, R26, UR41, !P6 ;  /* 0x000000291a007c0c */ /* 0x010fe2000f721270 */
[----:B------:R-:W2:Y:S01]  /*8e9f0*/  LDCU UR41, c[0x0][0x39c] ;  /* 0x00007380ff2977ac */ /* 0x000ea20008000800 */
[----:B------:R-:W4:Y:S05]  /*8ea00*/  LDCU UR4, c[0x0][0x39c] ;  /* 0x00007380ff0477ac */ /* 0x000f2a0008000800 */
[----:B------:R-:W-:-:S02]  /*8ea10*/  @P0 LOP3.LUT R5, R5, 0x80000000, RZ, 0xfc, !PT ;  /* 0x8000000005050812 */ /* 0x000fc400078efcff */
[----:B0-----:R-:W-:Y:S02]  /*8ea20*/  ISETP.LT.AND P0, PT, R25, UR77, !P6 ;  /* 0x0000004d19007c0c */ /* 0x001fe4000f701270 */
[----:B------:R-:W-:Y:S01]  /*8ea30*/  @P2 LOP3.LUT R2, R2, 0x2, RZ, 0xfc, !PT ;  /* 0x0000000202022812 */ /* 0x000fe200078efcff */
[----:B------:R-:W-:Y:S01]  /*8ea40*/  VIADD R26, R0, 0x95 ;  /* 0x00000095001a7836 */ /* 0x000fe20000000000 */
[----:B-1----:R-:W-:Y:S01]  /*8ea50*/  ISETP.LT.AND P2, PT, R27, UR40, !P6 ;  /* 0x000000281b007c0c */ /* 0x002fe2000f741270 */
[----:B------:R-:W0:Y:S01]  /*8ea60*/  LDCU UR77, c[0x0][0x39c] ;  /* 0x00007380ff4d77ac */ /* 0x000e220008000800 */
[----:B------:R-:W-:Y:S02]  /*8ea70*/  LOP3.LUT R5, R5, 0xbfffffff, RZ, 0xc0, !PT ;  /* 0xbfffffff05057812 */ /* 0x000fe400078ec0ff */
[----:B------:R-:W-:Y:S01]  /*8ea80*/  LOP3.LUT R2, R2, 0xfffffffe, RZ, 0xc0, !PT ;  /* 0xfffffffe02027812 */ /* 0x000fe200078ec0ff */
[----:B------:R-:W-:Y:S01]  /*8ea90*/  VIADD R27, R0, 0x94 ;  /* 0x00000094001b7836 */ /* 0x000fe20000000000 */
[----:B------:R-:W1:Y:S03]  /*8eaa0*/  LDCU UR40, c[0x0][0x39c] ;  /* 0x00007380ff2877ac */ /* 0x000e660008000800 */
[----:B------:R-:W-:-:S02]  /*8eab0*/  @P0 LOP3.LUT R5, R5, 0x40000000, RZ, 0xfc, !PT ;  /* 0x4000000005050812 */ /* 0x000fc400078efcff */
[----:B------:R-:W-:Y:S02]  /*8eac0*/  @P1 LOP3.LUT R2, R2, 0x1, RZ, 0xfc, !PT ;  /* 0x0000000102021812 */ /* 0x000fe400078efcff */
[----:B--2---:R-:W-:Y:S01]  /*8ead0*/  ISETP.LT.AND P1, PT, R26, UR41, !P6 ;  /* 0x000000291a007c0c */ /* 0x004fe2000f721270 */
[----:B------:R-:W-:Y:S01]  /*8eae0*/  VIADD R25, R0, 0x93 ;  /* 0x0000009300197836 */ /* 0x000fe20000000000 */
[----:B------:R-:W-:Y:S01]  /*8eaf0*/  LOP3.LUT R5, R5, 0xdfffffff, RZ, 0xc0, !PT ;  /* 0xdfffffff05057812 */ /* 0x000fe200078ec0ff */
[----:B------:R-:W2:Y:S03]  /*8eb00*/  LDCU UR41, c[0x0][0x39c] ;  /* 0x00007380ff2977ac */ /* 0x000ea60008000800 */
[----:B------:R-:W-:Y:S02]  /*8eb10*/  @P2 LOP3.LUT R5, R5, 0x20000000, RZ, 0xfc, !PT ;  /* 0x2000000005052812 */ /* 0x000fe400078efcff */
[----:B----4-:R-:W-:-:S02]  /*8eb20*/  ISETP.LT.AND P0, PT, R27, UR4, !P6 ;  /* 0x000000041b007c0c */ /* 0x010fc4000f701270 */
[----:B------:R-:W-:Y:S01]  /*8eb30*/  LOP3.LUT R5, R5, 0xefffffff, RZ, 0xc0, !PT ;  /* 0xefffffff05057812 */ /* 0x000fe200078ec0ff */
[----:B------:R-:W-:Y:S01]  /*8eb40*/  VIADD R27, R0, 0x92 ;  /* 0x00000092001b7836 */ /* 0x000fe20000000000 */
[----:B------:R-:W4:Y:S02]  /*8eb50*/  LDCU UR4, c[0x0][0x39c] ;  /* 0x00007380ff0477ac */ /* 0x000f240008000800 */
        /* <DEDUP_REMOVED lines=8> */
[----:B--2---:R-:W-:Y:S01]  /*8ebe0*/  ISETP.LT.AND P1, PT, R26, UR41, !P6 ;  /* 0x000000291a007c0c */ /* 0x004fe2000f721270 */
[C---:B------:R-:W-:Y:S01]  /*8ebf0*/  VIADD R27, R0.reuse, 0x90 ;  /* 0x00000090001b7836 */ /* 0x040fe20000000000 */
[----:B------:R-:W1:Y:S05]  /*8ec00*/  LDCU UR40, c[0x0][0x39c] ;  /* 0x00007380ff2877ac */ /* 0x000e6a0008000800 */
[----:B------:R-:W-:Y:S01]  /*8ec10*/  @P0 LOP3.LUT R5, R5, 0x4000000, RZ, 0xfc, !PT ;  /* 0x0400000005050812 */ /* 0x000fe200078efcff */
[----:B------:R-:W-:Y:S01]  /*8ec20*/  VIADD R25, R0, 0x8f ;  /* 0x0000008f00197836 */ /* 0x000fe20000000000 */
[----:B------:R-:W2:Y:S02]  /*8ec30*/  LDCU UR41, c[0x0][0x39c] ;  /* 0x00007380ff2977ac */ /* 0x000ea40008000800 */
[----:B------:R-:W-:-:S04]  /*8ec40*/  LOP3.LUT R5, R5, 0xfdffffff, RZ, 0xc0, !PT ;  /* 0xfdffffff05057812 */ /* 0x000fc800078ec0ff */
[----:B------:R-:W-:Y:S02]  /*8ec50*/  @P2 LOP3.LUT R5, R5, 0x2000000, RZ, 0xfc, !PT ;  /* 0x0200000005052812 */ /* 0x000fe400078efcff */
[----:B----4-:R-:W-:Y:S02]  /*8ec60*/  ISETP.LT.AND P0, PT, R27, UR4, !P6 ;  /* 0x000000041b007c0c */ /* 0x010fe4000f701270 */
        /* <DEDUP_REMOVED lines=99> */
[----:B----4-:R-:W-:Y:S01]  /*8f2a0*/  ISETP.LT.AND P0, PT, R27, UR4, !P6 ;  /* 0x000000041b007c0c */ /* 0x010fe2000f701270 */
[----:B------:R-:W4:Y:S01]  /*8f2b0*/  LDCU UR4, c[0x0][0x39c] ;  /* 0x00007380ff0477ac */ /* 0x000f220008000800 */
[----:B------:R-:W-:-:S04]  /*8f2c0*/  LOP3.LUT R5, R5, 0xffffffef, RZ, 0xc0, !PT ;  /* 0xffffffef05057812 */ /* 0x000fc800078ec0ff */
[----:B------:R-:W-:-:S04]  /*8f2d0*/  @P1 LOP3.LUT R5, R5, 0x10, RZ, 0xfc, !PT ;  /* 0x0000001005051812 */ /* 0x000fc800078efcff */
[----:B------:R-:W-:-:S04]  /*8f2e0*/  LOP3.LUT R5, R5, 0xfffffff7, RZ, 0xc0, !PT ;  /* 0xfffffff705057812 */ /* 0x000fc800078ec0ff */
[----:B------:R-:W-:Y:S02]  /*8f2f0*/  @P0 LOP3.LUT R5, R5, 0x8, RZ, 0xfc, !PT ;  /* 0x0000000805050812 */ /* 0x000fe400078efcff */
[----:B0-----:R-:W-:Y:S01]  /*8f300*/  ISETP.LT.AND P0, PT, R25, UR77, !P6 ;  /* 0x0000004d19007c0c */ /* 0x001fe2000f701270 */
[C---:B------:R-:W-:Y:S01]  /*8f310*/  VIADD R27, R0.reuse, 0x7a ;  /* 0x0000007a001b7836 */ /* 0x040fe20000000000 */
[----:B------:R-:W-:Y:S01]  /*8f320*/  LOP3.LUT R5, R5, 0xfffffffb, RZ, 0xc0, !PT ;  /* 0xfffffffb05057812 */ /* 0x000fe200078ec0ff */
[----:B------:R-:W0:Y:S03]  /*8f330*/  LDCU UR77, c[0x0][0x39c] ;  /* 0x00007380ff4d77ac */ /* 0x000e260008000800 */
[----:B-1----:R-:W-:Y:S01]  /*8f340*/  ISETP.LT.AND P2, PT, R27, UR40, !P6 ;  /* 0x000000281b007c0c */ /* 0x002fe2000f741270 */
[----:B------:R-:W-:Y:S01]  /*8f350*/  VIADD R27, R0, 0x78 ;  /* 0x00000078001b7836 */ /* 0x000fe20000000000 */
[----:B------:R-:W1:Y:S05]  /*8f360*/  LDCU UR40, c[0x0][0x39c] ;  /* 0x00007380ff2877ac */ /* 0x000e6a0008000800 */
[----:B------:R-:W-:-:S02]  /*8f370*/  @P0 LOP3.LUT R5, R5, 0x4, RZ, 0xfc, !PT ;  /* 0x0000000405050812 */ /* 0x000fc400078efcff */
[----:B----4-:R-:W-:Y:S01]  /*8f380*/  ISETP.LT.AND P0, PT, R27, UR4, !P6 ;  /* 0x000000041b007c0c */ /* 0x010fe2000f701270 */
[C---:B------:R-:W-:Y:S02]  /*8f390*/  VIADD R26, R0.reuse, 0x79 ;  /* 0x00000079001a7836 */ /* 0x040fe40000000000 */
[C---:B------:R-:W-:Y:S01]  /*8f3a0*/  VIADD R25, R0.reuse, 0x77 ;  /* 0x0000007700197836 */ /* 0x040fe20000000000 */
[----:B------:R-:W-:Y:S01]  /*8f3b0*/  LOP3.LUT R5, R5, 0xfffffffd, RZ, 0xc0, !PT ;  /* 0xfffffffd05057812 */ /* 0x000fe200078ec0ff */
[----:B------:R-:W-:Y:S01]  /*8f3c0*/  VIADD R27, R0, 0x76 ;  /* 0x00000076001b7836 */ /* 0x000fe20000000000 */
[----:B--2---:R-:W-:Y:S01]  /*8f3d0*/  ISETP.LT.AND P1, PT, R26, UR41, !P6 ;  /* 0x000000291a007c0c */ /* 0x004fe2000f721270 */
        /* <DEDUP_REMOVED lines=32> */
[----:B------:R-:W-:Y:S01]  /*8f5e0*/  VIADD R27, R0, 0x70 ;  /* 0x00000070001b7836 */ /* 0x000fe20000000000 */
        /* <DEDUP_REMOVED lines=122> */
[----:B------:R-:W-:Y:S01]  /*8fd90*/  VIADD R25, R0, 0x57 ;  /* 0x0000005700197836 */ /* 0x000fe20000000000 */
        /* <DEDUP_REMOVED lines=338> */
[C---:B------:R-:W-:Y:S01]  /*912c0*/  VIADD R25, R0.reuse, 0x13 ;  /* 0x0000001300197836 */ /* 0x040fe20000000000 */
[----:B----4-:R-:W-:Y:S01]  /*912d0*/  ISETP.LT.AND P0, PT, R27, UR4, !P6 ;  /* 0x000000041b007c0c */ /* 0x010fe2000f701270 */
[----:B------:R-:W-:Y:S01]  /*912e0*/  VIADD R11, R0, 0x1c1 ;  /* 0x000001c1000b7836 */ /* 0x000fe20000000000 */
[----:B------:R-:W-:Y:S01]  /*912f0*/  @P2 LOP3.LUT R4, R4, 0x20000000, RZ, 0xfc, !PT ;  /* 0x2000000004042812 */ /* 0x000fe200078efcff */
[----:B------:R2:W-:Y:S01]  /*91300*/  STL [R1+0xe0], R9 ;  /* 0x0000e00901007387 */ /* 0x0005e20000100800 */
[----:B------:R-:W4:Y:S02]  /*91310*/  LDCU UR41, c[0x0][0x39c] ;  /* 0x00007380ff2977ac */ /* 0x000f240008000800 */
[----:B------:R-:W-:Y:S01]  /*91320*/  LOP3.LUT R4, R4, 0xefffffff, RZ, 0xc0, !PT ;  /* 0xefffffff04047812 */ /* 0x000fe200078ec0ff */
[----:B------:R-:W-:Y:S01]  /*91330*/  VIADD R10, R0, 0x1c2 ;  /* 0x000001c2000a7836 */ /* 0x000fe20000000000 */
[----:B------:R-:W1:Y:S02]  /*91340*/  LDCU UR4, c[0x0][0x39c] ;  /* 0x00007380ff0477ac */ /* 0x000e640008000800 */
[----:B------:R-:W-:Y:S01]  /*91350*/  @P1 LOP3.LUT R4, R4, 0x10000000, RZ, 0xfc, !PT ;  /* 0x1000000004041812 */ /* 0x000fe200078efcff */
[----:B--2---:R-:W-:-:S03]  /*91360*/  VIADD R9, R0, 0x1c0 ;  /* 0x000001c000097836 */ /* 0x004fc60000000000 */
[----:B------:R-:W-:Y:S02]  /*91370*/  LOP3.LUT R4, R4, 0xf7ffffff, RZ, 0xc0, !PT ;  /* 0xf7ffffff04047812 */ /* 0x000fe400078ec0ff */
[----:B------:R2:W-:Y:S02]  /*91380*/  STL [R1+0xd8], R9 ;  /* 0x0000d80901007387 */ /* 0x0005e40000100800 */
[----:B------:R-:W-:Y:S02]  /*91390*/  @P0 LOP3.LUT R4, R4, 0x8000000, RZ, 0xfc, !PT ;  /* 0x0800000004040812 */ /* 0x000fe400078efcff */
[----:B0-----:R-:W-:Y:S01]  /*913a0*/  ISETP.LT.AND P0, PT, R25, UR77, !P6 ;  /* 0x0000004d19007c0c */ /* 0x001fe2000f701270 */
[----:B------:R0:W-:Y:S01]  /*913b0*/  STL [R1+0xd4], R11 ;  /* 0x0000d40b01007387 */ /* 0x0001e20000100800 */
[C---:B------:R-:W-:Y:S02]  /*913c0*/  VIADD R27, R0.reuse, 0x12 ;  /* 0x00000012001b7836 */ /* 0x040fe40000000000 */
[----:B--2---:R-:W-:Y:S01]  /*913d0*/  VIADD R9, R0, 0x1c3 ;  /* 0x000001c300097836 */ /* 0x004fe20000000000 */
[----:B------:R2:W-:Y:S01]  /*913e0*/  STL [R1+0xd0], R10 ;  /* 0x0000d00a01007387 */ /* 0x0005e20000100800 */
[----:B------:R-:W-:Y:S01]  /*913f0*/  LOP3.LUT R4, R4, 0xfbffffff, RZ, 0xc0, !PT ;  /* 0xfbffffff04047812 */ /* 0x000fe200078ec0ff */
[C---:B------:R-:W-:Y:S01]  /*91400*/  VIADD R26, R0.reuse, 0x11 ;  /* 0x00000011001a7836 */ /* 0x040fe20000000000 */
[----:B------:R-:W3:Y:S01]  /*91410*/  LDCU UR77, c[0x0][0x39c] ;  /* 0x00007380ff4d77ac */ /* 0x000ee20008000800 */
[C---:B0-----:R-:W-:Y:S01]  /*91420*/  VIADD R11, R0.reuse, 0x1c4 ;  /* 0x000001c4000b7836 */ /* 0x041fe20000000000 */
[----:B------:R0:W-:Y:S01]  /*91430*/  STL [R1+0xcc], R9 ;  /* 0x0000cc0901007387 */ /* 0x0001e20000100800 */
[----:B-1----:R-:W-:Y:S01]  /*91440*/  ISETP.LT.AND P2, PT, R27, UR40, !P6 ;  /* 0x000000281b007c0c */ /* 0x002fe2000f741270 */
[----:B--2---:R-:W-:-:S02]  /*91450*/  VIADD R10, R0, 0x1c5 ;  /* 0x000001c5000a7836 */ /* 0x004fc40000000000 */
[----:B------:R1:W-:Y:S01]  /*91460*/  STL [R1+0xc8], R11 ;  /* 0x0000c80b01007387 */ /* 0x0003e20000100800 */
[----:B0-----:R-:W-:-:S03]  /*91470*/  VIADD R9, R0, 0x1c6 ;  /* 0x000001c600097836 */ /* 0x001fc60000000000 */
[----:B------:R0:W-:Y:S01]  /*91480*/  STL [R1+0xc4], R10 ;  /* 0x0000c40a01007387 */ /* 0x0001e20000100800 */
[----:B------:R-:W-:Y:S02]  /*91490*/  @P0 LOP3.LUT R4, R4, 0x4000000, RZ, 0xfc, !PT ;  /* 0x0400000004040812 */ /* 0x000fe400078efcff */
[----:B----4-:R-:W-:Y:S01]  /*914a0*/  ISETP.LT.AND P1, PT, R26, UR41, !P6 ;  /* 0x000000291a007c0c */ /* 0x010fe2000f721270 */
[----:B------:R2:W-:Y:S01]  /*914b0*/  STL [R1+0xc0], R9 ;  /* 0x0000c00901007387 */ /* 0x0005e20000100800 */
[C---:B-1----:R-:W-:Y:S01]  /*914c0*/  VIADD R11, R0.reuse, 0x1c7 ;  /* 0x000001c7000b7836 */ /* 0x042fe20000000000 */
[----:B------:R-:W1:Y:S01]  /*914d0*/  LDCU UR40, c[0x0][0x39c] ;  /* 0x00007380ff2877ac */ /* 0x000e620008000800 */
[----:B0-----:R-:W-:-:S03]  /*914e0*/  VIADD R10, R0, 0x1c8 ;  /* 0x000001c8000a7836 */ /* 0x001fc60000000000 */
[----:B------:R0:W-:Y:S01]  /*914f0*/  STL [R1+0xbc], R11 ;  /* 0x0000bc0b01007387 */ /* 0x0001e20000100800 */
[----:B------:R-:W-:Y:S01]  /*91500*/  LOP3.LUT R4, R4, 0xfdffffff, RZ, 0xc0, !PT ;  /* 0xfdffffff04047812 */ /* 0x000fe200078ec0ff */
[C---:B------:R-:W-:Y:S01]  /*91510*/  VIADD R27, R0.reuse, 0x10 ;  /* 0x00000010001b7836 */ /* 0x040fe20000000000 */
[----:B------:R-:W4:Y:S01]  /*91520*/  LDCU UR41, c[0x0][0x39c] ;  /* 0x00007380ff2977ac */ /* 0x000f220008000800 */
[C---:B--2---:R-:W-:Y:S01]  /*91530*/  VIADD R9, R0.reuse, 0x1c9 ;  /* 0x000001c900097836 */ /* 0x044fe20000000000 */
[----:B------:R2:W-:Y:S04]  /*91540*/  STL [R1+0xb8], R10 ;  /* 0x0000b80a01007387 */ /* 0x0005e80000100800 */
[----:B------:R1:W-:Y:S01]  /*91550*/  STL [R1+0xb4], R9 ;  /* 0x0000b40901007387 */ /* 0x0003e20000100800 */
[----:B0-----:R-:W-:Y:S01]  /*91560*/  VIADD R11, R0, 0x1ca ;  /* 0x000001ca000b7836 */ /* 0x001fe20000000000 */
[----:B------:R-:W-:Y:S01]  /*91570*/  @P2 LOP3.LUT R4, R4, 0x2000000, RZ, 0xfc, !PT ;  /* 0x0200000004042812 */ /* 0x000fe200078efcff */
[----:B--2---:R-:W-:-:S03]  /*91580*/  VIADD R10, R0, 0x1cb ;  /* 0x000001cb000a7836 */ /* 0x004fc60000000000 */
[----:B------:R0:W-:Y:S01]  /*91590*/  STL [R1+0xb0], R11 ;  /* 0x0000b00b01007387 */ /* 0x0001e20000100800 */
[----:B-1----:R-:W-:-:S03]  /*915a0*/  VIADD R9, R0, 0x1cc ;  /* 0x000001cc00097836 */ /* 0x002fc60000000000 */
[----:B------:R1:W-:Y:S01]  /*915b0*/  STL [R1+0xac], R10 ;  /* 0x0000ac0a01007387 */ /* 0x0003e20000100800 */
[----:B------:R-:W-:-:S03]  /*915c0*/  ISETP.LT.AND P0, PT, R27, UR4, !P6 ;  /* 0x000000041b007c0c */ /* 0x000fc6000f701270 */
[----:B------:R2:W-:Y:S01]  /*915d0*/  STL [R1+0xa8], R9 ;  /* 0x0000a80901007387 */ /* 0x0005e20000100800 */
[----:B0-----:R-:W-:Y:S01]  /*915e0*/  VIADD R11, R0, 0x1cd ;  /* 0x000001cd000b7836 */ /* 0x001fe20000000000 */
[----:B------:R-:W-:Y:S01]  /*915f0*/  LOP3.LUT R4, R4, 0xfeffffff, RZ, 0xc0, !PT ;  /* 0xfeffffff04047812 */ /* 0x000fe200078ec0ff */
[----:B-1----:R-:W-:-:S03]  /*91600*/  VIADD R10, R0, 0x1ce ;  /* 0x000001ce000a7836 */ /* 0x002fc60000000000 */
[----:B------:R0:W-:Y:S01]  /*91610*/  STL [R1+0xa4], R11 ;  /* 0x0000a40b01007387 */ /* 0x0001e20000100800 */
[C---:B------:R-:W-:Y:S01]  /*91620*/  VIADD R25, R0.reuse, 0xf ;  /* 0x0000000f00197836 */ /* 0x040fe20000000000 */
[----:B------:R-:W1:Y:S01]  /*91630*/  LDCU UR4, c[0x0][0x39c] ;  /* 0x00007380ff0477ac */ /* 0x000e620008000800 */
[----:B--2---:R-:W-:Y:S01]  /*91640*/  VIADD R9, R0, 0x1cf ;  /* 0x000001cf00097836 */ /* 0x004fe20000000000 */
[----:B------:R2:W-:Y:S01]  /*91650*/  STL [R1+0xa0], R10 ;  /* 0x0000a00a01007387 */ /* 0x0005e20000100800 */
[----:B------:R-:W-:-:S03]  /*91660*/  @P1 LOP3.LUT R4, R4, 0x1000000, RZ, 0xfc, !PT ;  /* 0x0100000004041812 */ /* 0x000fc600078efcff */
[----:B------:R3:W-:Y:S01]  /*91670*/  STL [R1+0x9c], R9 ;  /* 0x00009c0901007387 */ /* 0x0007e20000100800 */
[C---:B0-----:R-:W-:Y:S02]  /*91680*/  VIADD R11, R0.reuse, 0x1d0 ;  /* 0x000001d0000b7836 */ /* 0x041fe40000000000 */
[----:B--2---:R-:W-:-:S03]  /*91690*/  VIADD R10, R0, 0x1d1 ;  /* 0x000001d1000a7836 */ /* 0x004fc60000000000 */
[----:B------:R0:W-:Y:S01]  /*916a0*/  STL [R1+0x98], R11 ;  /* 0x0000980b01007387 */ /* 0x0001e20000100800 */
[----:B---3--:R-:W-:Y:S01]  /*916b0*/  VIADD R9, R0, 0x1d2 ;  /* 0x000001d200097836 */ /* 0x008fe20000000000 */
[----:B------:R-:W-:Y:S02]  /*916c0*/  LOP3.LUT R4, R4, 0xff7fffff, RZ, 0xc0, !PT ;  /* 0xff7fffff04047812 */ /* 0x000fe400078ec0ff */
[----:B------:R2:W-:Y:S04]  /*916d0*/  STL [R1+0x94], R10 ;  /* 0x0000940a01007387 */ /* 0x0005e80000100800 */
[----:B------:R3:W-:Y:S01]  /*916e0*/  STL [R1+0x90], R9 ;  /* 0x0000900901007387 */ /* 0x0007e20000100800 */
[----:B0-----:R-:W-:Y:S01]  /*916f0*/  VIADD R11, R0, 0x1d3 ;  /* 0x000001d3000b7836 */ /* 0x001fe20000000000 */
[----:B------:R-:W-:Y:S01]  /*91700*/  @P0 LOP3.LUT R4, R4, 0x800000, RZ, 0xfc, !PT ;  /* 0x0080000004040812 */ /* 0x000fe200078efcff */
[C---:B--2---:R-:W-:Y:S01]  /*91710*/  VIADD R10, R0.reuse, 0x1d4 ;  /* 0x000001d4000a7836 */ /* 0x044fe20000000000 */
[----:B------:R-:W-:Y:S01]  /*91720*/  ISETP.LT.AND P0, PT, R25, UR77, !P6 ;  /* 0x0000004d19007c0c */ /* 0x000fe2000f701270 */
[C---:B---3--:R-:W-:Y:S01]  /*91730*/  VIADD R9, R0.reuse, 0x1d5 ;  /* 0x000001d500097836 */ /* 0x048fe20000000000 */
[----:B------:R0:W-:Y:S01]  /*91740*/  STL [R1+0x8c], R11 ;  /* 0x00008c0b01007387 */ /* 0x0001e20000100800 */
[----:B------:R-:W-:Y:S01]  /*91750*/  VIADD R27, R0, 0xe ;  /* 0x0000000e001b7836 */ /* 0x000fe20000000000 */
[----:B------:R-:W-:Y:S01]  /*91760*/  LOP3.LUT R4, R4, 0xffbfffff, RZ, 0xc0, !PT ;  /* 0xffbfffff04047812 */ /* 0x000fe200078ec0ff */
[C---:B------:R-:W-:Y:S01]  /*91770*/  VIADD R26, R0.reuse, 0xd ;  /* 0x0000000d001a7836 */ /* 0x040fe20000000000 */
[----:B------:R2:W-:Y:S01]  /*91780*/  STL [R1+0x88], R10 ;  /* 0x0000880a01007387 */ /* 0x0005e20000100800 */
[----:B------:R-:W3:Y:S03]  /*91790*/  LDCU UR77, c[0x0][0x39c] ;  /* 0x00007380ff4d77ac */ /* 0x000ee60008000800 */
[----:B------:R1:W-:Y:S01]  /*917a0*/  STL [R1+0x84], R9 ;  /* 0x0000840901007387 */ /* 0x0003e20000100800 */
[----:B0-----:R-:W-:-:S02]  /*917b0*/  VIADD R11, R0, 0x1d6 ;  /* 0x000001d6000b7836 */ /* 0x001fc40000000000 */
[----:B--2---:R-:W-:-:S03]  /*917c0*/  VIADD R10, R0, 0x1d7 ;  /* 0x000001d7000a7836 */ /* 0x004fc60000000000 */
[----:B------:R0:W-:Y:S01]  /*917d0*/  STL [R1+0x80], R11 ;  /* 0x0000800b01007387 */ /* 0x0001e20000100800 */
[----:B-1----:R-:W-:-:S03]  /*917e0*/  VIADD R9, R0, 0x1d8 ;  /* 0x000001d800097836 */ /* 0x002fc60000000000 */
[----:B------:R1:W-:Y:S01]  /*917f0*/  STL [R1+0x7c], R10 ;  /* 0x00007c0a01007387 */ /* 0x0003e20000100800 */
[----:B------:R-:W-:-:S03]  /*91800*/  ISETP.LT.AND P2, PT, R27, UR40, !P6 ;  /* 0x000000281b007c0c */ /* 0x000fc6000f741270 */
[----:B------:R2:W-:Y:S01]  /*91810*/  STL [R1+0x78], R9 ;  /* 0x0000780901007387 */ /* 0x0005e20000100800 */
[----:B0-----:R-:W-:Y:S01]  /*91820*/  VIADD R11, R0, 0x1d9 ;  /* 0x000001d9000b7836 */ /* 0x001fe20000000000 */
[----:B------:R-:W-:Y:S01]  /*91830*/  @P0 LOP3.LUT R4, R4, 0x400000, RZ, 0xfc, !PT ;  /* 0x0040000004040812 */ /* 0x000fe200078efcff */
[----:B-1----:R-:W-:-:S03]  /*91840*/  VIADD R10, R0, 0x1da ;  /* 0x000001da000a7836 */ /* 0x002fc60000000000 */
[----:B------:R0:W-:Y:S01]  /*91850*/  STL [R1+0x74], R11 ;  /* 0x0000740b01007387 */ /* 0x0001e20000100800 */
[----:B----4-:R-:W-:Y:S01]  /*91860*/  ISETP.LT.AND P1, PT, R26, UR41, !P6 ;  /* 0x000000291a007c0c */ /* 0x010fe2000f721270 */
[C---:B------:R-:W-:Y:S01]  /*91870*/  VIADD R27, R0.reuse, 0xc ;  /* 0x0000000c001b7836 */ /* 0x040fe20000000000 */
[----:B------:R-:W1:Y:S01]  /*91880*/  LDCU UR40, c[0x0][0x39c] ;  /* 0x00007380ff2877ac */ /* 0x000e620008000800 */
[----:B--2---:R-:W-:Y:S01]  /*91890*/  VIADD R9, R0, 0x1db ;  /* 0x000001db00097836 */ /* 0x004fe20000000000 */
[----:B------:R2:W-:Y:S01]  /*918a0*/  STL [R1+0x70], R10 ;  /* 0x0000700a01007387 */ /* 0x0005e20000100800 */
[----:B------:R-:W-:Y:S01]  /*918b0*/  LOP3.LUT R4, R4, 0xffdfffff, RZ, 0xc0, !PT ;  /* 0xffdfffff04047812 */ /* 0x000fe200078ec0ff */
[C---:B------:R-:W-:Y:S01]  /*918c0*/  VIADD R25, R0.reuse, 0xb ;  /* 0x0000000b00197836 */ /* 0x040fe20000000000 */
[----:B------:R-:W4:Y:S01]  /*918d0*/  LDCU UR41, c[0x0][0x39c] ;  /* 0x00007380ff2977ac */ /* 0x000f220008000800 */
[----:B------:R3:W-:Y:S01]  /*918e0*/  STL [R1+0x6c], R9 ;  /* 0x00006c0901007387 */ /* 0x0007e20000100800 */
[----:B0-----:R-:W-:-:S02]  /*918f0*/  VIADD R11, R0, 0x1dc ;  /* 0x000001dc000b7836 */ /* 0x001fc40000000000 */
[----:B--2---:R-:W-:-:S03]  /*91900*/  VIADD R10, R0, 0x1dd ;  /* 0x000001dd000a7836 */ /* 0x004fc60000000000 */
[----:B------:R0:W-:Y:S01]  /*91910*/  STL [R1+0x68], R11 ;  /* 0x0000680b01007387 */ /* 0x0001e20000100800 */
[----:B---3--:R-:W-:-:S03]  /*91920*/  VIADD R9, R0, 0x1de ;  /* 0x000001de00097836 */ /* 0x008fc60000000000 */
[----:B------:R2:W-:Y:S01]  /*91930*/  STL [R1+0x64], R10 ;  /* 0x0000640a01007387 */ /* 0x0005e20000100800 */
[----:B------:R-:W-:-:S03]  /*91940*/  @P2 LOP3.LUT R4, R4, 0x200000, RZ, 0xfc, !PT ;  /* 0x0020000004042812 */ /* 0x000fc600078efcff */
[----:B------:R3:W-:Y:S01]  /*91950*/  STL [R1+0x60], R9 ;  /* 0x0000600901007387 */ /* 0x0007e20000100800 */
[C---:B0-----:R-:W-:Y:S01]  /*91960*/  VIADD R11, R0.reuse, 0x1df ;  /* 0x000001df000b7836 */ /* 0x041fe20000000000 */
[----:B------:R-:W-:Y:S01]  /*91970*/  ISETP.LT.AND P0, PT, R27, UR4, !P6 ;  /* 0x000000041b007c0c */ /* 0x000fe2000f701270 */
[----:B--2---:R-:W-:-:S03]  /*91980*/  VIADD R10, R0, 0x1e0 ;  /* 0x000001e0000a7836 */ /* 0x004fc60000000000 */
[----:B------:R0:W-:Y:S01]  /*91990*/  STL [R1+0x5c], R11 ;  /* 0x00005c0b01007387 */ /* 0x0001e20000100800 */
[----:B---3--:R-:W-:Y:S01]  /*919a0*/  VIADD R9, R0, 0x1e1 ;  /* 0x000001e100097836 */ /* 0x008fe20000000000 */
[----:B------:R-:W-:Y:S02]  /*919b0*/  LOP3.LUT R4, R4, 0xffefffff, RZ, 0xc0, !PT ;  /* 0xffefffff04047812 */ /* 0x000fe400078ec0ff */
[----:B------:R2:W-:Y:S01]  /*919c0*/  STL [R1+0x58], R10 ;  /* 0x0000580a01007387 */ /* 0x0005e20000100800 */
[C---:B------:R-:W-:Y:S01]  /*919d0*/  VIADD R27, R0.reuse, 0xa ;  /* 0x0000000a001b7836 */ /* 0x040fe20000000000 */
[----:B------:R-:W3:Y:S02]  /*919e0*/  LDCU UR4, c[0x0][0x39c] ;  /* 0x00007380ff0477ac */ /* 0x000ee40008000800 */
[----:B------:R1:W-:Y:S01]  /*919f0*/  STL [R1+0x54], R9 ;  /* 0x0000540901007387 */ /* 0x0003e20000100800 */
[----:B0-----:R-:W-:Y:S01]  /*91a00*/  VIADD R11, R0, 0x1e2 ;  /* 0x000001e2000b7836 */ /* 0x001fe20000000000 */
[----:B------:R-:W-:Y:S01]  /*91a10*/  @P1 LOP3.LUT R4, R4, 0x100000, RZ, 0xfc, !PT ;  /* 0x0010000004041812 */ /* 0x000fe200078efcff */
[----:B--2---:R-:W-:-:S03]  /*91a20*/  VIADD R10, R0, 0x1e3 ;  /* 0x000001e3000a7836 */ /* 0x004fc60000000000 */
[----:B------:R0:W-:Y:S01]  /*91a30*/  STL [R1+0x50], R11 ;  /* 0x0000500b01007387 */ /* 0x0001e20000100800 */
[----:B-1----:R-:W-:-:S03]  /*91a40*/  VIADD R9, R0, 0x1e4 ;  /* 0x000001e400097836 */ /* 0x002fc60000000000 */
[----:B------:R1:W-:Y:S01]  /*91a50*/  STL [R1+0x4c], R10 ;  /* 0x00004c0a01007387 */ /* 0x0003e20000100800 */
[----:B------:R-:W-:-:S03]  /*91a60*/  LOP3.LUT R4, R4, 0xfff7ffff, RZ, 0xc0, !PT ;  /* 0xfff7ffff04047812 */ /* 0x000fc600078ec0ff */
[----:B------:R2:W-:Y:S01]  /*91a70*/  STL [R1+0x48], R9 ;  /* 0x0000480901007387 */ /* 0x0005e20000100800 */
[C---:B0-----:R-:W-:Y:S02]  /*91a80*/  VIADD R11, R0.reuse, 0x1e5 ;  /* 0x000001e5000b7836 */ /* 0x041fe40000000000 */
[----:B-1----:R-:W-:-:S03]  /*91a90*/  VIADD R10, R0, 0x1e6 ;  /* 0x000001e6000a7836 */ /* 0x002fc60000000000 */
[----:B------:R0:W-:Y:S01]  /*91aa0*/  STL [R1+0x44], R11 ;  /* 0x0000440b01007387 */ /* 0x0001e20000100800 */
[----:B--2---:R-:W-:Y:S01]  /*91ab0*/  VIADD R9, R0, 0x1e7 ;  /* 0x000001e700097836 */ /* 0x004fe20000000000 */
[----:B------:R-:W-:Y:S02]  /*91ac0*/  @P0 LOP3.LUT R4, R4, 0x80000, RZ, 0xfc, !PT ;  /* 0x0008000004040812 */ /* 0x000fe400078efcff */
[----:B------:R1:W-:Y:S01]  /*91ad0*/  STL [R1+0x40], R10 ;  /* 0x0000400a01007387 */ /* 0x0003e20000100800 */
[----:B------:R-:W-:Y:S01]  /*91ae0*/  ISETP.LT.AND P0, PT, R25, UR77, !P6 ;  /* 0x0000004d19007c0c */ /* 0x000fe2000f701270 */
[C---:B------:R-:W-:Y:S02]  /*91af0*/  VIADD R26, R0.reuse, 0x9 ;  /* 0x00000009001a7836 */ /* 0x040fe40000000000 */
[C---:B0-----:R-:W-:Y:S01]  /*91b00*/  VIADD R11, R0.reuse, 0x1e8 ;  /* 0x000001e8000b7836 */ /* 0x041fe20000000000 */
[----:B------:R0:W-:Y:S01]  /*91b10*/  STL [R1+0x3c], R9 ;  /* 0x00003c0901007387 */ /* 0x0001e20000100800 */
[----:B------:R-:W-:Y:S01]  /*91b20*/  ISETP.LT.AND P2, PT, R27, UR40, !P6 ;  /* 0x000000281b007c0c */ /* 0x000fe2000f741270 */
[----:B------:R-:W2:Y:S01]  /*91b30*/  LDCU UR40, c[0x0][0x39c] ;  /* 0x00007380ff2877ac */ /* 0x000ea20008000800 */
[----:B-1----:R-:W-:Y:S01]  /*91b40*/  VIADD R10, R0, 0x1e9 ;  /* 0x000001e9000a7836 */ /* 0x002fe20000000000 */
[----:B------:R1:W-:Y:S01]  /*91b50*/  STL [R1+0x38], R11 ;  /* 0x0000380b01007387 */ /* 0x0003e20000100800 */
[----:B------:R-:W-:Y:S01]  /*91b60*/  LOP3.LUT R4, R4, 0xfffbffff, RZ, 0xc0, !PT ;  /* 0xfffbffff04047812 */ /* 0x000fe200078ec0ff */
[----:B------:R-:W2:Y:S01]  /*91b70*/  LDCU UR77, c[0x0][0x39c] ;  /* 0x00007380ff4d77ac */ /* 0x000ea20008000800 */
[C---:B0-----:R-:W-:Y:S01]  /*91b80*/  VIADD R9, R0.reuse, 0x1ea ;  /* 0x000001ea00097836 */ /* 0x041fe20000000000 */
[----:B------:R0:W-:Y:S01]  /*91b90*/  STL [R1+0x34], R10 ;  /* 0x0000340a01007387 */ /* 0x0001e20000100800 */
[----:B-1----:R-:W-:-:S03]  /*91ba0*/  VIADD R11, R0, 0x1eb ;  /* 0x000001eb000b7836 */ /* 0x002fc60000000000 */
[----:B------:R1:W-:Y:S01]  /*91bb0*/  STL [R1+0x30], R9 ;  /* 0x0000300901007387 */ /* 0x0003e20000100800 */
[----:B0-----:R-:W-:-:S03]  /*91bc0*/  VIADD R10, R0, 0x1ec ;  /* 0x000001ec000a7836 */ /* 0x001fc60000000000 */
[----:B------:R0:W-:Y:S01]  /*91bd0*/  STL [R1+0x2c], R11 ;  /* 0x00002c0b01007387 */ /* 0x0001e20000100800 */
[----:B-1----:R-:W-:-:S03]  /*91be0*/  VIADD R9, R0, 0x1ed ;  /* 0x000001ed00097836 */ /* 0x002fc60000000000 */
[----:B------:R1:W-:Y:S01]  /*91bf0*/  STL [R1+0x28], R10 ;  /* 0x0000280a01007387 */ /* 0x0003e20000100800 */
[----:B------:R-:W-:-:S03]  /*91c00*/  @P0 LOP3.LUT R4, R4, 0x40000, RZ, 0xfc, !PT ;  /* 0x0004000004040812 */ /* 0x000fc600078efcff */
[----:B------:R2:W-:Y:S01]  /*91c10*/  STL [R1+0x24], R9 ;  /* 0x0000240901007387 */ /* 0x0005e20000100800 */
[----:B0-----:R-:W-:Y:S01]  /*91c20*/  VIADD R11, R0, 0x1ee ;  /* 0x000001ee000b7836 */ /* 0x001fe20000000000 */
[----:B----4-:R-:W-:Y:S01]  /*91c30*/  ISETP.LT.AND P1, PT, R26, UR41, !P6 ;  /* 0x000000291a007c0c */ /* 0x010fe2000f721270 */
[C---:B------:R-:W-:Y:S02]  /*91c40*/  VIADD R27, R0.reuse, 0x8 ;  /* 0x00000008001b7836 */ /* 0x040fe40000000000 */
[----:B-1----:R-:W-:Y:S01]  /*91c50*/  VIADD R10, R0, 0x1ef ;  /* 0x000001ef000a7836 */ /* 0x002fe20000000000 */
[----:B------:R0:W-:Y:S01]  /*91c60*/  STL [R1+0x20], R11 ;  /* 0x0000200b01007387 */ /* 0x0001e20000100800 */
[----:B------:R-:W-:Y:S01]  /*91c70*/  LOP3.LUT R4, R4, 0xfffdffff, RZ, 0xc0, !PT ;  /* 0xfffdffff04047812 */ /* 0x000fe200078ec0ff */
[----:B------:R-:W1:Y:S01]  /*91c80*/  LDCU UR41, c[0x0][0x39c] ;  /* 0x00007380ff2977ac */ /* 0x000e620008000800 */
[----:B--2---:R-:W-:Y:S01]  /*91c90*/  VIADD R9, R0, 0x1f0 ;  /* 0x000001f000097836 */ /* 0x004fe20000000000 */
[----:B------:R2:W-:Y:S01]  /*91ca0*/  STL [R1+0x1c], R10 ;  /* 0x00001c0a01007387 */ /* 0x0005e20000100800 */
[----:B------:R-:W-:-:S03]  /*91cb0*/  @P2 LOP3.LUT R4, R4, 0x20000, RZ, 0xfc, !PT ;  /* 0x0002000004042812 */ /* 0x000fc600078efcff */
[----:B------:R4:W-:Y:S01]  /*91cc0*/  STL [R1+0x18], R9 ;  /* 0x0000180901007387 */ /* 0x0009e20000100800 */
[C---:B0-----:R-:W-:Y:S02]  /*91cd0*/  VIADD R11, R0.reuse, 0x1f1 ;  /* 0x000001f1000b7836 */ /* 0x041fe40000000000 */
[----:B--2---:R-:W-:-:S03]  /*91ce0*/  VIADD R10, R0, 0x1f2 ;  /* 0x000001f2000a7836 */ /* 0x004fc60000000000 */
[----:B------:R-:W-:Y:S01]  /*91cf0*/  STL [R1+0x14], R11 ;  /* 0x0000140b01007387 */ /* 0x000fe20000100800 */
[----:B----4-:R-:W-:-:S03]  /*91d00*/  VIADD R9, R0, 0x1f3 ;  /* 0x000001f300097836 */ /* 0x010fc60000000000 */
[----:B------:R-:W-:Y:S01]  /*91d10*/  STL [R1+0x10], R10 ;  /* 0x0000100a01007387 */ /* 0x000fe20000100800 */
[----:B---3--:R-:W-:Y:S02]  /*91d20*/  ISETP.LT.AND P0, PT, R27, UR4, !P6 ;  /* 0x000000041b007c0c */ /* 0x008fe4000f701270 */
[----:B------:R-:W-:Y:S01]  /*91d30*/  LOP3.LUT R4, R4, 0xfffeffff, RZ, 0xc0, !PT ;  /* 0xfffeffff04047812 */ /* 0x000fe200078ec0ff */
[----:B------:R-:W-:Y:S01]  /*91d40*/  STL [R1+0xc], R9 ;  /* 0x00000c0901007387 */ /* 0x000fe20000100800 */
[----:B------:R-:W-:Y:S01]  /*91d50*/  VIADD R27, R0, 0x6 ;  /* 0x00000006001b7836 */ /* 0x000fe20000000000 */
[----:B------:R-:W0:Y:S02]  /*91d60*/  LDCU UR4, c[0x0][0x39c] ;  /* 0x00007380ff0477ac */ /* 0x000e240008000800 */
[----:B------:R-:W-:Y:S01]  /*91d70*/  STL [R1+0x7e4], R24 ;  /* 0x0007e41801007387 */ /* 0x000fe20000100800 */
[----:B------:R-:W-:-:S03]  /*91d80*/  @P1 LOP3.LUT R4, R4, 0x10000, RZ, 0xfc, !PT ;  /* 0x0001000004041812 */ /* 0x000fc600078efcff */
[----:B------:R-:W-:Y:S04]  /*91d90*/  STL [R1+0x23f0], R2 ;  /* 0x0023f00201007387 */ /* 0x000fe80000100800 */
[----:B------:R2:W-:Y:S01]  /*91da0*/  STL [R1+0x23f4], R16 ;  /* 0x0023f41001007387 */ /* 0x0005e20000100800 */
[----:B------:R-:W-:Y:S01]  /*91db0*/  LOP3.LUT R4, R4, 0xffff7fff, RZ, 0xc0, !PT ;  /* 0xffff7fff04047812 */ /* 0x000fe200078ec0ff */
[----:B------:R-:W-:Y:S01]  /*91dc0*/  VIADD R25, R0, 0x7 ;  /* 0x0000000700197836 */ /* 0x000fe20000000000 */
[----:B------:R-:W-:Y:S01]  /*91dd0*/  ISETP.LT.AND P2, PT, R27, UR40, !P6 ;  /* 0x000000281b007c0c */ /* 0x000fe2000f741270 */
[----:B--2---:R-:W2:Y:S01]  /*91de0*/  LDL.LU R16, [R1+0x528] ;  /* 0x0005280001107983 */ /* 0x004ea20000300800 */
[----:B------:R-:W-:Y:S01]  /*91df0*/  @P0 LOP3.LUT R4, R4, 0x8000, RZ, 0xfc, !PT ;  /* 0x0000800004040812 */ /* 0x000fe200078efcff */
[C---:B------:R-:W-:Y:S01]  /*91e00*/  VIADD R26, R0.reuse, 0x5 ;  /* 0x00000005001a7836 */ /* 0x040fe20000000000 */
[----:B------:R-:W-:Y:S01]  /*91e10*/  ISETP.LT.AND P0, PT, R25, UR77, !P6 ;  /* 0x0000004d19007c0c */ /* 0x000fe2000f701270 */
[----:B------:R-:W3:Y:S01]  /*91e20*/  LDL.LU R2, [R1+0x524] ;  /* 0x0005240001027983 */ /* 0x000ee20000300800 */
[----:B------:R-:W-:Y:S01]  /*91e30*/  VIADD R27, R0, 0x4 ;  /* 0x00000004001b7836 */ /* 0x000fe20000000000 */
[----:B------:R-:W-:Y:S01]  /*91e40*/  LOP3.LUT R4, R4, 0xffffbfff, RZ, 0xc0, !PT ;  /* 0xffffbfff04047812 */ /* 0x000fe200078ec0ff */
[----:B------:R-:W4:Y:S01]  /*91e50*/  LDCU UR77, c[0x0][0x39c] ;  /* 0x00007380ff4d77ac */ /* 0x000f220008000800 */
[----:B------:R-:W3:Y:S01]  /*91e60*/  LDL.LU R25, [R1+0x520] ;  /* 0x0005200001197983 */ /* 0x000ee20000300800 */
[----:B-1----:R-:W-:-:S03]  /*91e70*/  ISETP.LT.AND P1, PT, R26, UR41, !P6 ;  /* 0x000000291a007c0c */ /* 0x002fc6000f721270 */
[----:B------:R-:W-:Y:S01]  /*91e80*/  @P2 LOP3.LUT R3, R3, 0x20, RZ, 0xfc, !PT ;  /* 0x0000002003032812 */ /* 0x000fe200078efcff */
[----:B------:R-:W3:Y:S01]  /*91e90*/  LDL.LU R26, [R1+0x51c] ;  /* 0x00051c00011a7983 */ /* 0x000ee20000300800 */
[----:B------:R-:W-:Y:S01]  /*91ea0*/  VIADD R24, R0, 0x3 ;  /* 0x0000000300187836 */ /* 0x000fe20000000000 */
[----:B------:R-:W1:Y:S01]  /*91eb0*/  LDCU UR40, c[0x0][0x39c] ;  /* 0x00007380ff2877ac */ /* 0x000e620008000800 */
[----:B------:R-:W-:Y:S02]  /*91ec0*/  @P0 LOP3.LUT R4, R4, 0x4000, RZ, 0xfc, !PT ;  /* 0x0000400004040812 */ /* 0x000fe400078efcff */
[----:B0-----:R-:W-:Y:S01]  /*91ed0*/  ISETP.LT.AND P0, PT, R27, UR4, !P6 ;  /* 0x000000041b007c0c */ /* 0x001fe2000f701270 */
[----:B------:R-:W0:Y:S01]  /*91ee0*/  LDCU UR41, c[0x0][0x39c] ;  /* 0x00007380ff2977ac */ /* 0x000e220008000800 */
[----:B------:R-:W-:Y:S01]  /*91ef0*/  LOP3.LUT R3, R3, 0xffffffef, RZ, 0xc0, !PT ;  /* 0xffffffef03037812 */ /* 0x000fe200078ec0ff */
[----:B------:R-:W-:Y:S01]  /*91f00*/  VIADD R27, R0, 0x2 ;  /* 0x00000002001b7836 */ /* 0x000fe20000000000 */
[----:B------:R-:W0:Y:S02]  /*91f10*/  LDCU UR4, c[0x0][0x39c] ;  /* 0x00007380ff0477ac */ /* 0x000e240008000800 */
[----:B------:R-:W-:-:S04]  /*91f20*/  @P1 LOP3.LUT R3, R3, 0x10, RZ, 0xfc, !PT ;  /* 0x0000001003031812 */ /* 0x000fc800078efcff */
[----:B------:R-:W-:-:S04]  /*91f30*/  LOP3.LUT R3, R3, 0xfffffff7, RZ, 0xc0, !PT ;  /* 0xfffffff703037812 */ /* 0x000fc800078ec0ff */
[----:B------:R-:W-:Y:S02]  /*91f40*/  @P0 LOP3.LUT R3, R3, 0x8, RZ, 0xfc, !PT ;  /* 0x0000000803030812 */ /* 0x000fe400078efcff */
[----:B----4-:R-:W-:Y:S01]  /*91f50*/  ISETP.LT.AND P0, PT, R24, UR77, !P6 ;  /* 0x0000004d18007c0c */ /* 0x010fe2000f701270 */
[C---:B------:R-:W-:Y:S01]  /*91f60*/  VIADD R8, R0.reuse, 0x1 ;  /* 0x0000000100087836 */ /* 0x040fe20000000000 */
[----:B------:R-:W4:Y:S01]  /*91f70*/  LDL.LU R24, [R1+0x518] ;  /* 0x0005180001187983 */ /* 0x000f220000300800 */
[----:B-1----:R-:W-:Y:S01]  /*91f80*/  ISETP.LT.AND P1, PT, R27, UR40, !P6 ;  /* 0x000000281b007c0c */ /* 0x002fe2000f721270 */
[----:B------:R-:W2:Y:S02]  /*91f90*/  LDCU UR77, c[0x0][0x39c] ;  /* 0x00007380ff4d77ac */ /* 0x000ea40008000800 */
[----:B------:R-:W4:Y:S01]  /*91fa0*/  LDL.LU R27, [R1+0x50c] ;  /* 0x00050c00011b7983 */ /* 0x000f220000300800 */
[----:B------:R-:W-:Y:S01]  /*91fb0*/  LOP3.LUT R3, R3, 0xfffffffb, RZ, 0xc0, !PT ;  /* 0xfffffffb03037812 */ /* 0x000fe200078ec0ff */
[C---:B------:R-:W-:Y:S01]  /*91fc0*/  VIADD R28, R0.reuse, 0x1f4 ;  /* 0x000001f4001c7836 */ /* 0x040fe20000000000 */
[C---:B0-----:R-:W-:Y:S01]  /*91fd0*/  ISETP.LT.AND P4, PT, R0.reuse, UR41, !P6 ;  /* 0x0000002900007c0c */ /* 0x041fe2000f781270 */
[C---:B------:R-:W-:Y:S01]  /*91fe0*/  VIADD R17, R0.reuse, 0x1f5 ;  /* 0x000001f500117836 */ /* 0x040fe20000000000 */
[----:B------:R-:W3:Y:S01]  /*91ff0*/  LDCU UR40, c[0x0][0x39c] ;  /* 0x00007380ff2877ac */ /* 0x000ee20008000800 */
[C---:B------:R-:W-:Y:S01]  /*92000*/  VIADD R18, R0.reuse, 0x1f6 ;  /* 0x000001f600127836 */ /* 0x040fe20000000000 */
[----:B------:R-:W-:Y:S01]  /*92010*/  @P0 LOP3.LUT R3, R3, 0x4, RZ, 0xfc, !PT ;  /* 0x0000000403030812 */ /* 0x000fe200078efcff */
[----:B------:R-:W-:Y:S01]  /*92020*/  VIADD R9, R0, 0x1f7 ;  /* 0x000001f700097836 */ /* 0x000fe20000000000 */
[----:B------:R-:W-:Y:S01]  /*92030*/  ISETP.LT.AND P0, PT, R8, UR4, !P6 ;  /* 0x0000000408007c0c */ /* 0x000fe2000f701270 */
[----:B------:R-:W-:-:S02]  /*92040*/  VIADD R10, R0, 0x1f8 ;  /* 0x000001f8000a7836 */ /* 0x000fc40000000000 */
[C---:B------:R-:W-:Y:S02]  /*92050*/  VIADD R11, R0.reuse, 0x1f9 ;  /* 0x000001f9000b7836 */ /* 0x040fe40000000000 */
[C---:B------:R-:W-:Y:S02]  /*92060*/  VIADD R12, R0.reuse, 0x1fa ;  /* 0x000001fa000c7836 */ /* 0x040fe40000000000 */
[C---:B------:R-:W-:Y:S02]  /*92070*/  VIADD R13, R0.reuse, 0x1fb ;  /* 0x000001fb000d7836 */ /* 0x040fe40000000000 */
[----:B------:R-:W-:Y:S01]  /*92080*/  VIADD R14, R0, 0x1fc ;  /* 0x000001fc000e7836 */ /* 0x000fe20000000000 */
[----:B------:R-:W-:Y:S01]  /*92090*/  LOP3.LUT R3, R3, 0xfffffffd, RZ, 0xc0, !PT ;  /* 0xfffffffd03037812 */ /* 0x000fe200078ec0ff */
[----:B------:R-:W4:Y:S01]  /*920a0*/  LDL.LU R0, [R1+0x510] ;  /* 0x0005100001007983 */ /* 0x000f220000300800 */
[----:B------:R-:W0:Y:S03]  /*920b0*/  LDCU UR41, c[0x0][0x39c] ;  /* 0x00007380ff2977ac */ /* 0x000e260008000800 */
[----:B------:R-:W4:Y:S01]  /*920c0*/  LDL.LU R8, [R1+0x514] ;  /* 0x0005140001087983 */ /* 0x000f220000300800 */
[----:B------:R-:W-:Y:S01]  /*920d0*/  @P1 LOP3.LUT R3, R3, 0x2, RZ, 0xfc, !PT ;  /* 0x0000000203031812 */ /* 0x000fe200078efcff */
[----:B------:R-:W1:Y:S03]  /*920e0*/  LDCU UR4, c[0x0][0x39c] ;  /* 0x00007380ff0477ac */ /* 0x000e660008000800 */
[----:B------:R-:W-:-:S04]  /*920f0*/  LOP3.LUT R3, R3, 0xfffffffe, RZ, 0xc0, !PT ;  /* 0xfffffffe03037812 */ /* 0x000fc800078ec0ff */
[----:B------:R-:W-:Y:S02]  /*92100*/  @P0 LOP3.LUT R3, R3, 0x1, RZ, 0xfc, !PT ;  /* 0x0000000103030812 */ /* 0x000fe400078efcff */
[----:B------:R-:W-:Y:S02]  /*92110*/  LOP3.LUT R4, R4, 0xffffdfff, RZ, 0xc0, !PT ;  /* 0xffffdfff04047812 */ /* 0x000fe400078ec0ff */
[----:B--2---:R-:W-:Y:S01]  /*92120*/  ISETP.LT.AND P0, PT, R16, UR77, !P6 ;  /* 0x0000004d10007c0c */ /* 0x004fe2000f701270 */
[----:B------:R-:W4:Y:S01]  /*92130*/  LDCU UR77, c[0x0][0x39c] ;  /* 0x00007380ff4d77ac */ /* 0x000f220008000800 */
[----:B---3--:R-:W-:Y:S01]  /*92140*/  ISETP.LT.AND P2, PT, R2, UR40, !P6 ;  /* 0x0000002802007c0c */ /* 0x008fe2000f741270 */
[----:B------:R-:W2:Y:S01]  /*92150*/  LDCU UR40, c[0x0][0x39c] ;  /* 0x00007380ff2877ac */ /* 0x000ea20008000800 */
[----:B0-----:R-:W-:Y:S01]  /*92160*/  ISETP.LT.AND P1, PT, R25, UR41, !P6 ;  /* 0x0000002919007c0c */ /* 0x001fe2000f721270 */
[----:B------:R-:W0:Y:S01]  /*92170*/  LDCU UR41, c[0x0][0x39c] ;  /* 0x00007380ff2977ac */ /* 0x000e220008000800 */
[----:B------:R-:W3:Y:S07]  /*92180*/  LDL.LU R25, [R1+0x508] ;  /* 0x0005080001197983 */ /* 0x000eee0000300800 */
[----:B------:R-:W-:-:S04]  /*92190*/  @P0 LOP3.LUT R4, R4, 0x2000, RZ, 0xfc, !PT ;  /* 0x0000200004040812 */ /* 0x000fc800078efcff */
[----:B------:R-:W-:Y:S02]  /*921a0*/  LOP3.LUT R4, R4, 0xffffefff, RZ, 0xc0, !PT ;  /* 0xffffefff04047812 */ /* 0x000fe400078ec0ff */
[----:B-1----:R-:W-:Y:S01]  /*921b0*/  ISETP.LT.AND P0, PT, R26, UR4, !P6 ;  /* 0x000000041a007c0c */ /* 0x002fe2000f701270 */
[----:B------:R-:W1:Y:S01]  /*921c0*/  LDCU UR4, c[0x0][0x39c] ;  /* 0x00007380ff0477ac */ /* 0x000e620008000800 */
[----:B------:R-:W-:Y:S01]  /*921d0*/  @P2 LOP3.LUT R4, R4, 0x1000, RZ, 0xfc, !PT ;  /* 0x0000100004042812 */ /* 0x000fe200078efcff */
[----:B------:R-:W3:Y:S03]  /*921e0*/  LDL.LU R26, [R1+0x504] ;  /* 0x00050400011a7983 */ /* 0x000ee60000300800 */
[----:B------:R-:W-:Y:S01]  /*921f0*/  LOP3.LUT R4, R4, 0xfffff7ff, RZ, 0xc0, !PT ;  /* 0xfffff7ff04047812 */ /* 0x000fe200078ec0ff */
[----:B------:R-:W3:Y:S03]  /*92200*/  LDL.LU R16, [R1+0x500] ;  /* 0x0005000001107983 */ /* 0x000ee60000300800 */
[----:B------:R-:W-:Y:S01]  /*92210*/  @P1 LOP3.LUT R4, R4, 0x800, RZ, 0xfc, !PT ;  /* 0x0000080004041812 */ /* 0x000fe200078efcff */
[----:B------:R-:W3:Y:S03]  /*92220*/  LDL.LU R2, [R1+0x4fc] ;  /* 0x0004fc0001027983 */ /* 0x000ee60000300800 */
[----:B------:R-:W-:-:S04]  /*92230*/  LOP3.LUT R4, R4, 0xfffffbff, RZ, 0xc0, !PT ;  /* 0xfffffbff04047812 */ /* 0x000fc800078ec0ff */
[----:B------:R-:W-:Y:S02]  /*92240*/  @P0 LOP3.LUT R4, R4, 0x400, RZ, 0xfc, !PT ;  /* 0x0000040004040812 */ /* 0x000fe400078efcff */
[----:B----4-:R-:W-:Y:S01]  /*92250*/  ISETP.LT.AND P0, PT, R24, UR77, !P6 ;  /* 0x0000004d18007c0c */ /* 0x010fe2000f701270 */
[----:B------:R-:W3:Y:S01]  /*92260*/  LDCU UR77, c[0x0][0x39c] ;  /* 0x00007380ff4d77ac */ /* 0x000ee20008000800 */
[----:B------:R-:W-:Y:S01]  /*92270*/  LOP3.LUT R4, R4, 0xfffffdff, RZ, 0xc0, !PT ;  /* 0xfffffdff04047812 */ /* 0x000fe200078ec0ff */
[----:B------:R-:W4:Y:S10]  /*92280*/  LDL.LU R24, [R1+0x24e8] ;  /* 0x0024e80001187983 */ /* 0x000f340000300800 */
[----:B------:R-:W-:-:S02]  /*92290*/  @P0 LOP3.LUT R4, R4, 0x200, RZ, 0xfc, !PT ;  /* 0x0000020004040812 */ /* 0x000fc400078efcff */
[----:B-1----:R-:W-:Y:S01]  /*922a0*/  ISETP.LT.AND P0, PT, R27, UR4, !P6 ;  /* 0x000000041b007c0c */ /* 0x002fe2000f701270 */
[----:B------:R-:W1:Y:S01]  /*922b0*/  LDCU UR4, c[0x0][0x39c] ;  /* 0x00007380ff0477ac */ /* 0x000e620008000800 */
[----:B------:R-:W4:Y:S01]  /*922c0*/  LDL.LU R27, [R1+0x4f8] ;  /* 0x0004f800011b7983 */ /* 0x000f220000300800 */
[----:B--2---:R-:W-:Y:S01]  /*922d0*/  ISETP.LT.AND P2, PT, R8, UR40, !P6 ;  /* 0x0000002808007c0c */ /* 0x004fe2000f741270 */
[----:B------:R-:W2:Y:S01]  /*922e0*/  LDCU UR40, c[0x0][0x39c] ;  /* 0x00007380ff2877ac */ /* 0x000ea20008000800 */
[----:B0-----:R-:W-:Y:S01]  /*922f0*/  ISETP.LT.AND P1, PT, R0, UR41, !P6 ;  /* 0x0000002900007c0c */ /* 0x001fe2000f721270 */
[----:B------:R-:W4:Y:S01]  /*92300*/  LDL.LU R8, [R1+0x4f4] ;  /* 0x0004f40001087983 */ /* 0x000f220000300800 */
[----:B------:R-:W-:Y:S01]  /*92310*/  LOP3.LUT R4, R4, 0xfffffeff, RZ, 0xc0, !PT ;  /* 0xfffffeff04047812 */ /* 0x000fe200078ec0ff */
[----:B------:R-:W0:Y:S02]  /*92320*/  LDCU UR41, c[0x0][0x39c] ;  /* 0x00007380ff2977ac */ /* 0x000e240008000800 */
[----:B------:R-:W4:Y:S06]  /*92330*/  LDL.LU R0, [R1+0x4f0] ;  /* 0x0004f00001007983 */ /* 0x000f2c0000300800 */
[----:B------:R-:W-:-:S04]  /*92340*/  @P2 LOP3.LUT R4, R4, 0x100, RZ, 0xfc, !PT ;  /* 0x0000010004042812 */ /* 0x000fc800078efcff */
[----:B------:R-:W-:-:S04]  /*92350*/  LOP3.LUT R4, R4, 0xffffff7f, RZ, 0xc0, !PT ;  /* 0xffffff7f04047812 */ /* 0x000fc800078ec0ff */
[----:B------:R-:W-:-:S04]  /*92360*/  @P1 LOP3.LUT R4, R4, 0x80, RZ, 0xfc, !PT ;  /* 0x0000008004041812 */ /* 0x000fc800078efcff */
[----:B------:R-:W-:-:S04]  /*92370*/  LOP3.LUT R4, R4, 0xffffffbf, RZ, 0xc0, !PT ;  /* 0xffffffbf04047812 */ /* 0x000fc800078ec0ff */
[----:B------:R-:W-:-:S04]  /*92380*/  @P0 LOP3.LUT R4, R4, 0x40, RZ, 0xfc, !PT ;  /* 0x0000004004040812 */ /* 0x000fc800078efcff */
[----:B------:R-:W-:Y:S02]  /*92390*/  LOP3.LUT R4, R4, 0xffffffdf, RZ, 0xc0, !PT ;  /* 0xffffffdf04047812 */ /* 0x000fe400078ec0ff */
[----:B---3--:R-:W-:Y:S01]  /*923a0*/  ISETP.LT.AND P0, PT, R25, UR77, !P6 ;  /* 0x0000004d19007c0c */ /* 0x008fe2000f701270 */
[----:B------:R-:W4:Y:S01]  /*923b0*/  LDCU UR77, c[0x0][0x39c] ;  /* 0x00007380ff4d77ac */ /* 0x000f220008000800 */
[----:B------:R-:W3:Y:S01]  /*923c0*/  LDL.LU R25, [R1+0x24e4] ;  /* 0x0024e40001197983 */ /* 0x000ee20000300800 */
[----:B--2---:R-:W-:Y:S01]  /*923d0*/  ISETP.LT.AND P2, PT, R26, UR40, !P6 ;  /* 0x000000281a007c0c */ /* 0x004fe2000f741270 */
[----:B------:R-:W2:Y:S09]  /*923e0*/  LDCU UR40, c[0x0][0x39c] ;  /* 0x00007380ff2877ac */ /* 0x000eb20008000800 */
[----:B------:R-:W-:Y:S01]  /*923f0*/  @P0 LOP3.LUT R4, R4, 0x20, RZ, 0xfc, !PT ;  /* 0x0000002004040812 */ /* 0x000fe200078efcff */
[----:B------:R-:W3:Y:S01]  /*92400*/  LDL.LU R26, [R1+0x24e0] ;  /* 0x0024e000011a7983 */ /* 0x000ee20000300800 */
[----:B0-----:R-:W-:Y:S01]  /*92410*/  ISETP.LT.AND P1, PT, R16, UR41, !P6 ;  /* 0x0000002910007c0c */ /* 0x001fe2000f721270 */
[----:B------:R-:W0:Y:S01]  /*92420*/  LDCU UR41, c[0x0][0x39c] ;  /* 0x00007380ff2977ac */ /* 0x000e220008000800 */
[----:B------:R-:W-:Y:S01]  /*92430*/  LOP3.LUT R4, R4, 0xffffffef, RZ, 0xc0, !PT ;  /* 0xffffffef04047812 */ /* 0x000fe200078ec0ff */
[----:B------:R-:W3:Y:S01]  /*92440*/  LDL.LU R16, [R1+0x4e0] ;  /* 0x0004e00001107983 */ /* 0x000ee20000300800 */
[----:B-1----:R-:W-:Y:S01]  /*92450*/  ISETP.LT.AND P0, PT, R2, UR4, !P6 ;  /* 0x0000000402007c0c */ /* 0x002fe2000f701270 */
[----:B------:R-:W1:Y:S02]  /*92460*/  LDCU UR4, c[0x0][0x39c] ;  /* 0x00007380ff0477ac */ /* 0x000e640008000800 */
[----:B------:R-:W3:Y:S01]  /*92470*/  LDL.LU R2, [R1+0x4dc] ;  /* 0x0004dc0001027983 */ /* 0x000ee20000300800 */
[----:B------:R-:W-:-:S04]  /*92480*/  @P2 LOP3.LUT R4, R4, 0x10, RZ, 0xfc, !PT ;  /* 0x0000001004042812 */ /* 0x000fc800078efcff */
[----:B------:R-:W-:-:S04]  /*92490*/  LOP3.LUT R4, R4, 0xfffffff7, RZ, 0xc0, !PT ;  /* 0xfffffff704047812 */ /* 0x000fc800078ec0ff */
[----:B------:R-:W-:-:S04]  /*924a0*/  @P1 LOP3.LUT R4, R4, 0x8, RZ, 0xfc, !PT ;  /* 0x0000000804041812 */ /* 0x000fc800078efcff */
[----:B------:R-:W-:-:S04]  /*924b0*/  LOP3.LUT R4, R4, 0xfffffffb, RZ, 0xc0, !PT ;  /* 0xfffffffb04047812 */ /* 0x000fc800078ec0ff */
[----:B------:R-:W-:Y:S02]  /*924c0*/  @P0 LOP3.LUT R4, R4, 0x4, RZ, 0xfc, !PT ;  /* 0x0000000404040812 */ /* 0x000fe400078efcff */
[----:B----4-:R-:W-:Y:S01]  /*924d0*/  ISETP.LT.AND P0, PT, R27, UR77, !P6 ;  /* 0x0000004d1b007c0c */ /* 0x010fe2000f701270 */
[----:B------:R-:W4:Y:S01]  /*924e0*/  LDCU UR77, c[0x0][0x39c] ;  /* 0x00007380ff4d77ac */ /* 0x000f220008000800 */
[----:B------:R-:W1:Y:S01]  /*924f0*/  LDL.LU R27, [R1+0x24dc] ;  /* 0x0024dc00011b7983 */ /* 0x000e620000300800 */
[----:B------:R-:W-:Y:S02]  /*92500*/  LOP3.LUT R4, R4, 0xfffffffd, RZ, 0xc0, !PT ;  /* 0xfffffffd04047812 */ /* 0x000fe400078ec0ff */
[----:B--2---:R-:W-:Y:S01]  /*92510*/  ISETP.LT.AND P2, PT, R8, UR40, !P6 ;  /* 0x0000002808007c0c */ /* 0x004fe2000f741270 */
[----:B------:R-:W2:Y:S07]  /*92520*/  LDCU UR40, c[0x0][0x39c] ;  /* 0x00007380ff2877ac */ /* 0x000eae0008000800 */
[----:B------:R-:W-:-:S04]  /*92530*/  @P0 LOP3.LUT R4, R4, 0x2, RZ, 0xfc, !PT ;  /* 0x0000000204040812 */ /* 0x000fc800078efcff */
[----:B------:R-:W-:Y:S02]  /*92540*/  LOP3.LUT R4, R4, 0xfffffffe, RZ, 0xc0, !PT ;  /* 0xfffffffe04047812 */ /* 0x000fe400078ec0ff */
[----:B0-----:R-:W-:Y:S01]  /*92550*/  ISETP.LT.AND P1, PT, R0, UR41, !P6 ;  /* 0x0000002900007c0c */ /* 0x001fe2000f721270 */
[----:B------:R-:W3:Y:S01]  /*92560*/  LDCU UR41, c[0x0][0x39c] ;  /* 0x00007380ff2977ac */ /* 0x000ee20008000800 */
[----:B------:R-:W-:Y:S02]  /*92570*/  @P2 LOP3.LUT R4, R4, 0x1, RZ, 0xfc, !PT ;  /* 0x0000000104042812 */ /* 0x000fe400078efcff */
[----:B-1----:R-:W-:Y:S01]  /*92580*/  ISETP.LT.AND P0, PT, R27, UR4, !P6 ;  /* 0x000000041b007c0c */ /* 0x002fe2000f701270 */
[----:B------:R-:W0:Y:S01]  /*92590*/  LDCU UR4, c[0x0][0x39c] ;  /* 0x00007380ff0477ac */ /* 0x000e220008000800 */
[----:B------:R-:W2:Y:S04]  /*925a0*/  LDL.LU R27, [R1+0x24d8] ;  /* 0x0024d800011b7983 */ /* 0x000ea80000300800 */
[----:B------:R-:W3:Y:S04]  /*925b0*/  LDL.LU R8, [R1+0x4d0] ;  /* 0x0004d00001087983 */ /* 0x000ee80000300800 */
[----:B------:R-:W3:Y:S04]  /*925c0*/  LDL.LU R0, [R1+0x4cc] ;  /* 0x0004cc0001007983 */ /* 0x000ee80000300800 */
[----:B------:R1:W-:Y:S04]  /*925d0*/  STL.64 [R1+0x23e0], R6 ;  /* 0x0023e00601007387 */ /* 0x0003e80000100a00 */
[----:B-1----:R-:W4:Y:S04]  /*925e0*/  LDL.LU R6, [R1+0x4e4] ;  /* 0x0004e40001067983 */ /* 0x002f280000300800 */
[----:B------:R-:W4:Y:S04]  /*925f0*/  LDL.LU R7, [R1+0x4d4] ;  /* 0x0004d40001077983 */ /* 0x000f280000300800 */
[----:B------:R1:W-:Y:S04]  /*92600*/  STL.64 [R1+0x23d8], R4 ;  /* 0x0023d80401007387 */ /* 0x0003e80000100a00 */
[----:B-1----:R-:W4:Y:S04]  /*92610*/  LDL.LU R5, [R1+0x4e8] ;  /* 0x0004e80001057983 */ /* 0x002f280000300800 */
[----:B------:R-:W4:Y:S01]  /*92620*/  LDL.LU R4, [R1+0x4d8] ;  /* 0x0004d80001047983 */ /* 0x000f220000300800 */
[----:B--2---:R-:W-:-:S04]  /*92630*/  LOP3.LUT R27, R27, 0x7fffffff, RZ, 0xc0, !PT ;  /* 0x7fffffff1b1b7812 */ /* 0x004fc800078ec0ff */
[----:B------:R-:W-:-:S04]  /*92640*/  @P1 LOP3.LUT R27, R27, 0x80000000, RZ, 0xfc, !PT ;  /* 0x800000001b1b1812 */ /* 0x000fc800078efcff */
[----:B------:R-:W-:-:S04]  /*92650*/  LOP3.LUT R27, R27, 0xbfffffff, RZ, 0xc0, !PT ;  /* 0xbfffffff1b1b7812 */ /* 0x000fc800078ec0ff */
[----:B------:R-:W-:Y:S02]  /*92660*/  @P0 LOP3.LUT R27, R27, 0x40000000, RZ, 0xfc, !PT ;  /* 0x400000001b1b0812 */ /* 0x000fe400078efcff */
[----:B---3--:R-:W-:Y:S01]  /*92670*/  ISETP.LT.AND P1, PT, R16, UR41, !P6 ;  /* 0x0000002910007c0c */ /* 0x008fe2000f721270 */
[----:B------:R-:W1:Y:S01]  /*92680*/  LDCU UR41, c[0x0][0x39c] ;  /* 0x00007380ff2977ac */ /* 0x000e620008000800 */
[----:B----4-:R-:W-:Y:S01]  /*92690*/  ISETP.LT.AND P2, PT, R6, UR40, !P6 ;  /* 0x0000002806007c0c */ /* 0x010fe2000f741270 */
[----:B------:R-:W2:Y:S01]  /*926a0*/  LDCU UR40, c[0x0][0x39c] ;  /* 0x00007380ff2877ac */ /* 0x000ea20008000800 */
[----:B------:R-:W-:Y:S01]  /*926b0*/  ISETP.LT.AND P0, PT, R5, UR77, !P6 ;  /* 0x0000004d05007c0c */ /* 0x000fe2000f701270 */
[----:B------:R-:W3:Y:S01]  /*926c0*/  LDCU UR77, c[0x0][0x39c] ;  /* 0x00007380ff4d77ac */ /* 0x000ee20008000800 */
[----:B------:R-:W4:Y:S04]  /*926d0*/  LDL.LU R5, [R1+0x4c8] ;  /* 0x0004c80001057983 */ /* 0x000f280000300800 */
[----:B------:R-:W4:Y:S04]  /*926e0*/  LDL.LU R6, [R1+0x4c4] ;  /* 0x0004c40001067983 */ /* 0x000f280000300800 */
[----:B------:R-:W4:Y:S01]  /*926f0*/  LDL.LU R16, [R1+0x4c0] ;  /* 0x0004c00001107983 */ /* 0x000f220000300800 */
[----:B------:R-:W-:-:S04]  /*92700*/  LOP3.LUT R27, R27, 0xdfffffff, RZ, 0xc0, !PT ;  /* 0xdfffffff1b1b7812 */ /* 0x000fc800078ec0ff */
[----:B------:R-:W-:Y:S02]  /*92710*/  @P0 LOP3.LUT R27, R27, 0x20000000, RZ, 0xfc, !PT ;  /* 0x200000001b1b0812 */ /* 0x000fe400078efcff */
[----:B0-----:R-:W-:Y:S01]  /*92720*/  ISETP.LT.AND P0, PT, R2, UR4, !P6 ;  /* 0x0000000402007c0c */ /* 0x001fe2000f701270 */
[----:B------:R-:W0:Y:S01]  /*92730*/  LDCU UR4, c[0x0][0x39c] ;  /* 0x00007380ff0477ac */ /* 0x000e220008000800 */
[----:B------:R-:W4:Y:S01]  /*92740*/  LDL.LU R2, [R1+0x4bc] ;  /* 0x0004bc0001027983 */ /* 0x000f220000300800 */
[----:B------:R-:W-:-:S04]  /*92750*/  LOP3.LUT R27, R27, 0xefffffff, RZ, 0xc0, !PT ;  /* 0xefffffff1b1b7812 */ /* 0x000fc800078ec0ff */
[----:B------:R-:W-:-:S04]  /*92760*/  @P2 LOP3.LUT R27, R27, 0x10000000, RZ, 0xfc, !PT ;  /* 0x100000001b1b2812 */ /* 0x000fc800078efcff */
[----:B------:R-:W-:-:S04]  /*92770*/  LOP3.LUT R27, R27, 0xf7ffffff, RZ, 0xc0, !PT ;  /* 0xf7ffffff1b1b7812 */ /* 0x000fc800078ec0ff */
[----:B------:R-:W-:-:S04]  /*92780*/  @P1 LOP3.LUT R27, R27, 0x8000000, RZ, 0xfc, !PT ;  /* 0x080000001b1b1812 */ /* 0x000fc800078efcff */
[----:B------:R-:W-:Y:S02]  /*92790*/  LOP3.LUT R27, R27, 0xfbffffff, RZ, 0xc0, !PT ;  /* 0xfbffffff1b1b7812 */ /* 0x000fe400078ec0ff */
[----:B--2---:R-:W-:Y:S01]  /*927a0*/  ISETP.LT.AND P2, PT, R7, UR40, !P6 ;  /* 0x0000002807007c0c */ /* 0x004fe2000f741270 */
[----:B------:R-:W2:Y:S01]  /*927b0*/  LDCU UR40, c[0x0][0x39c] ;  /* 0x00007380ff2877ac */ /* 0x000ea20008000800 */
[----:B------:R-:W-:Y:S02]  /*927c0*/  @P0 LOP3.LUT R27, R27, 0x4000000, RZ, 0xfc, !PT ;  /* 0x040000001b1b0812 */ /* 0x000fe400078efcff */
[----:B---3--:R-:W-:Y:S01]  /*927d0*/  ISETP.LT.AND P0, PT, R4, UR77, !P6 ;  /* 0x0000004d04007c0c */ /* 0x008fe2000f701270 */
[----:B------:R-:W4:Y:S01]  /*927e0*/  LDCU UR77, c[0x0][0x39c] ;  /* 0x00007380ff4d77ac */ /* 0x000f220008000800 */
[----:B------:R-:W3:Y:S04]  /*927f0*/  LDL.LU R4, [R1+0x4b8] ;  /* 0x0004b80001047983 */ /* 0x000ee80000300800 */
[----:B------:R-:W3:Y:S01]  /*92800*/  LDL.LU R7, [R1+0x4b4] ;  /* 0x0004b40001077983 */ /* 0x000ee20000300800 */
[----:B------:R-:W-:-:S02]  /*92810*/  LOP3.LUT R27, R27, 0xfdffffff, RZ, 0xc0, !PT ;  /* 0xfdffffff1b1b7812 */ /* 0x000fc400078ec0ff */
[----:B-1----:R-:W-:Y:S01]  /*92820*/  ISETP.LT.AND P1, PT, R8, UR41, !P6 ;  /* 0x0000002908007c0c */ /* 0x002fe2000f721270 */
[----:B------:R-:W1:Y:S01]  /*92830*/  LDCU UR41, c[0x0][0x39c] ;  /* 0x00007380ff2977ac */ /* 0x000e620008000800 */
[----:B------:R-:W3:Y:S02]  /*92840*/  LDL.LU R8, [R1+0x4b0] ;  /* 0x0004b00001087983 */ /* 0x000ee40000300800 */
[----:B------:R-:W-:-:S04]  /*92850*/  @P0 LOP3.LUT R27, R27, 0x2000000, RZ, 0xfc, !PT ;  /* 0x020000001b1b0812 */ /* 0x000fc800078efcff */
[----:B------:R-:W-:-:S04]  /*92860*/  LOP3.LUT R27, R27, 0xfeffffff, RZ, 0xc0, !PT ;  /* 0xfeffffff1b1b7812 */ /* 0x000fc800078ec0ff */
[----:B------:R-:W-:Y:S02]  /*92870*/  @P2 LOP3.LUT R27, R27, 0x1000000, RZ, 0xfc, !PT ;  /* 0x010000001b1b2812 */ /* 0x000fe400078efcff */
[----:B0-----:R-:W-:Y:S01]  /*92880*/  ISETP.LT.AND P0, PT, R0, UR4, !P6 ;  /* 0x0000000400007c0c */ /* 0x001fe2000f701270 */
[----:B------:R-:W0:Y:S01]  /*92890*/  LDCU UR4, c[0x0][0x39c] ;  /* 0x00007380ff0477ac */ /* 0x000e220008000800 */
[----:B------:R-:W3:Y:S01]  /*928a0*/  LDL.LU R0, [R1+0x4ac] ;  /* 0x0004ac0001007983 */ /* 0x000ee20000300800 */
[----:B------:R-:W-:-:S04]  /*928b0*/  LOP3.LUT R27, R27, 0xff7fffff, RZ, 0xc0, !PT ;  /* 0xff7fffff1b1b7812 */ /* 0x000fc800078ec0ff */
[----:B------:R-:W-:-:S04]  /*928c0*/  @P1 LOP3.LUT R27, R27, 0x800000, RZ, 0xfc, !PT ;  /* 0x008000001b1b1812 */ /* 0x000fc800078efcff */
[----:B------:R-:W-:-:S04]  /*928d0*/  LOP3.LUT R27, R27, 0xffbfffff, RZ, 0xc0, !PT ;  /* 0xffbfffff1b1b7812 */ /* 0x000fc800078ec0ff */
[----:B------:R-:W-:-:S04]  /*928e0*/  @P0 LOP3.LUT R27, R27, 0x400000, RZ, 0xfc, !PT ;  /* 0x004000001b1b0812 */ /* 0x000fc800078efcff */
[----:B------:R-:W-:Y:S02]  /*928f0*/  LOP3.LUT R27, R27, 0xffdfffff, RZ, 0xc0, !PT ;  /* 0xffdfffff1b1b7812 */ /* 0x000fe400078ec0ff */
[----:B----4-:R-:W-:Y:S01]  /*92900*/  ISETP.LT.AND P0, PT, R5, UR77, !P6 ;  /* 0x0000004d05007c0c */ /* 0x010fe2000f701270 */
[----:B------:R-:W3:Y:S01]  /*92910*/  LDCU UR77, c[0x0][0x39c] ;  /* 0x00007380ff4d77ac */ /* 0x000ee20008000800 */
[----:B------:R-:W4:Y:S01]  /*92920*/  LDL.LU R5, [R1+0x4a8] ;  /* 0x0004a80001057983 */ /* 0x000f220000300800 */
[----:B--2---:R-:W-:Y:S01]  /*92930*/  ISETP.LT.AND P2, PT, R6, UR40, !P6 ;  /* 0x0000002806007c0c */ /* 0x004fe2000f741270 */
[----:B------:R-:W2:Y:S02]  /*92940*/  LDCU UR40, c[0x0][0x39c] ;  /* 0x00007380ff2877ac */ /* 0x000ea40008000800 */
[----:B------:R-:W4:Y:S01]  /*92950*/  LDL.LU R6, [R1+0x4a4] ;  /* 0x0004a40001067983 */ /* 0x000f220000300800 */
[----:B-1----:R-:W-:Y:S01]  /*92960*/  ISETP.LT.AND P1, PT, R16, UR41, !P6 ;  /* 0x0000002910007c0c */ /* 0x002fe2000f721270 */
[----:B------:R-:W1:Y:S02]  /*92970*/  LDCU UR41, c[0x0][0x39c] ;  /* 0x00007380ff2977ac */ /* 0x000e640008000800 */
[----:B------:R-:W4:Y:S03]  /*92980*/  LDL.LU R16, [R1+0x4a0] ;  /* 0x0004a00001107983 */ /* 0x000f260000300800 */
[----:B------:R-:W-:-:S02]  /*92990*/  @P0 LOP3.LUT R27, R27, 0x200000, RZ, 0xfc, !PT ;  /* 0x002000001b1b0812 */ /* 0x000fc400078efcff */
[----:B0-----:R-:W-:Y:S01]  /*929a0*/  ISETP.LT.AND P0, PT, R2, UR4, !P6 ;  /* 0x0000000402007c0c */ /* 0x001fe2000f701270 */
[----:B------:R-:W0:Y:S01]  /*929b0*/  LDCU UR4, c[0x0][0x39c] ;  /* 0x00007380ff0477ac */ /* 0x000e220008000800 */
[----:B------:R-:W4:Y:S01]  /*929c0*/  LDL.LU R2, [R1+0x49c] ;  /* 0x00049c0001027983 */ /* 0x000f220000300800 */
[----:B------:R-:W-:-:S04]  /*929d0*/  LOP3.LUT R27, R27, 0xffefffff, RZ, 0xc0, !PT ;  /* 0xffefffff1b1b7812 */ /* 0x000fc800078ec0ff */
[----:B------:R-:W-:-:S04]  /*929e0*/  @P2 LOP3.LUT R27, R27, 0x100000, RZ, 0xfc, !PT ;  /* 0x001000001b1b2812 */ /* 0x000fc800078efcff */
[----:B------:R-:W-:-:S04]  /*929f0*/  LOP3.LUT R27, R27, 0xfff7ffff, RZ, 0xc0, !PT ;  /* 0xfff7ffff1b1b7812 */ /* 0x000fc800078ec0ff */
[----:B------:R-:W-:-:S04]  /*92a00*/  @P1 LOP3.LUT R27, R27, 0x80000, RZ, 0xfc, !PT ;  /* 0x000800001b1b1812 */ /* 0x000fc800078efcff */
[----:B------:R-:W-:-:S04]  /*92a10*/  LOP3.LUT R27, R27, 0xfffbffff, RZ, 0xc0, !PT ;  /* 0xfffbffff1b1b7812 */ /* 0x000fc800078ec0ff */
[----:B------:R-:W-:Y:S02]  /*92a20*/  @P0 LOP3.LUT R27, R27, 0x40000, RZ, 0xfc, !PT ;  /* 0x000400001b1b0812 */ /* 0x000fe400078efcff */
[----:B---3--:R-:W-:Y:S01]  /*92a30*/  ISETP.LT.AND P0, PT, R4, UR77, !P6 ;  /* 0x0000004d04007c0c */ /* 0x008fe2000f701270 */
[----:B------:R-:W4:Y:S01]  /*92a40*/  LDCU UR77, c[0x0][0x39c] ;  /* 0x00007380ff4d77ac */ /* 0x000f220008000800 */
[----:B------:R-:W3:Y:S01]  /*92a50*/  LDL.LU R4, [R1+0x498] ;  /* 0x0004980001047983 */ /* 0x000ee20000300800 */
[----:B--2---:R-:W-:Y:S01]  /*92a60*/  ISETP.LT.AND P2, PT, R7, UR40, !P6 ;  /* 0x0000002807007c0c */ /* 0x004fe2000f741270 */
[----:B------:R-:W2:Y:S02]  /*92a70*/  LDCU UR40, c[0x0][0x39c] ;  /* 0x00007380ff2877ac */ /* 0x000ea40008000800 */
[----:B------:R-:W3:Y:S01]  /*92a80*/  LDL.LU R7, [R1+0x494] ;  /* 0x0004940001077983 */ /* 0x000ee20000300800 */
[----:B------:R-:W-:Y:S02]  /*92a90*/  LOP3.LUT R27, R27, 0xfffdffff, RZ, 0xc0, !PT ;  /* 0xfffdffff1b1b7812 */ /* 0x000fe400078ec0ff */
        /* <DEDUP_REMOVED lines=35> */
[----:B--2---:R-:W-:Y:S01]  /*92cd0*/  ISETP.LT.AND P2, PT, R7, UR40, !P6 ;  /* 0x0000002807007c0c */ /* 0x004fe2000f741270 */
[----:B------:R-:W2:Y:S01]  /*92ce0*/  LDCU UR40, c[0x0][0x39c] ;  /* 0x00007380ff2877ac */ /* 0x000ea20008000800 */
[----:B------:R-:W3:Y:S01]  /*92cf0*/  LDL.LU R7, [R1+0x478] ;  /* 0x0004780001077983 */ /* 0x000ee20000300800 */
[----:B------:R-:W-:Y:S02]  /*92d00*/  LOP3.LUT R27, R27, 0xfffffdff, RZ, 0xc0, !PT ;  /* 0xfffffdff1b1b7812 */ /* 0x000fe400078ec0ff */
[----:B-1----:R-:W-:Y:S01]  /*92d10*/  ISETP.LT.AND P1, PT, R8, UR41, !P6 ;  /* 0x0000002908007c0c */ /* 0x002fe2000f721270 */
[----:B------:R-:W1:Y:S01]  /*92d20*/  LDCU UR41, c[0x0][0x39c] ;  /* 0x00007380ff2977ac */ /* 0x000e620008000800 */
[----:B------:R-:W3:Y:S04]  /*92d30*/  LDL.LU R8, [R1+0x474] ;  /* 0x0004740001087983 */ /* 0x000ee80000300800 */
[----:B------:R-:W-:-:S04]  /*92d40*/  @P0 LOP3.LUT R27, R27, 0x200, RZ, 0xfc, !PT ;  /* 0x000002001b1b0812 */ /* 0x000fc800078efcff */
[----:B------:R-:W-:-:S04]  /*92d50*/  LOP3.LUT R27, R27, 0xfffffeff, RZ, 0xc0, !PT ;  /* 0xfffffeff1b1b7812 */ /* 0x000fc800078ec0ff */
[----:B------:R-:W-:Y:S02]  /*92d60*/  @P2 LOP3.LUT R27, R27, 0x100, RZ, 0xfc, !PT ;  /* 0x000001001b1b2812 */ /* 0x000fe400078efcff */
[----:B0-----:R-:W-:Y:S01]  /*92d70*/  ISETP.LT.AND P0, PT, R0, UR4, !P6 ;  /* 0x0000000400007c0c */ /* 0x001fe2000f701270 */
[----:B------:R-:W0:Y:S01]  /*92d80*/  LDCU UR4, c[0x0][0x39c] ;  /* 0x00007380ff0477ac */ /* 0x000e220008000800 */
[----:B------:R-:W-:Y:S01]  /*92d90*/  LOP3.LUT R27, R27, 0xffffff7f, RZ, 0xc0, !PT ;  /* 0xffffff7f1b1b7812 */ /* 0x000fe200078ec0ff */
[----:B------:R-:W3:Y:S03]  /*92da0*/  LDL.LU R0, [R1+0x46c] ;  /* 0x00046c0001007983 */ /* 0x000ee60000300800 */
        /* <DEDUP_REMOVED lines=13> */
[----:B------:R-:W-:-:S04]  /*92e80*/  @P0 LOP3.LUT R27, R27, 0x20, RZ, 0xfc, !PT ;  /* 0x000000201b1b0812 */ /* 0x000fc800078efcff */
[----:B------:R-:W-:-:S04]  /*92e90*/  LOP3.LUT R27, R27, 0xffffffef, RZ, 0xc0, !PT ;  /* 0xffffffef1b1b7812 */ /* 0x000fc800078ec0ff */
[----:B------:R-:W-:-:S04]  /*92ea0*/  @P2 LOP3.LUT R27, R27, 0x10, RZ, 0xfc, !PT ;  /* 0x000000101b1b2812 */ /* 0x000fc800078efcff */
[----:B------:R-:W-:Y:S02]  /*92eb0*/  LOP3.LUT R27, R27, 0xfffffff7, RZ, 0xc0, !PT ;  /* 0xfffffff71b1b7812 */ /* 0x000fe400078ec0ff */
[----:B0-----:R-:W-:Y:S01]  /*92ec0*/  ISETP.LT.AND P0, PT, R2, UR4, !P6 ;  /* 0x0000000402007c0c */ /* 0x001fe2000f701270 */
[----:B------:R-:W0:Y:S01]  /*92ed0*/  LDCU UR4, c[0x0][0x39c] ;  /* 0x00007380ff0477ac */ /* 0x000e220008000800 */
[----:B------:R-:W-:Y:S01]  /*92ee0*/  @P1 LOP3.LUT R27, R27, 0x8, RZ, 0xfc, !PT ;  /* 0x000000081b1b1812 */ /* 0x000fe200078efcff */
[----:B------:R-:W4:Y:S01]  /*92ef0*/  LDL.LU R2, [R1+0x45c] ;  /* 0x00045c0001027983 */ /* 0x000f220000300800 */
[----:B-1----:R-:W-:Y:S01]  /*92f00*/  ISETP.LT.AND P1, PT, R26, UR41, !P6 ;  /* 0x000000291a007c0c */ /* 0x002fe2000f721270 */
[----:B------:R-:W1:Y:S02]  /*92f10*/  LDCU UR41, c[0x0][0x39c] ;  /* 0x00007380ff2977ac */ /* 0x000e640008000800 */
[----:B------:R-:W4:Y:S01]  /*92f20*/  LDL.LU R26, [R1+0x24d4] ;  /* 0x0024d400011a7983 */ /* 0x000f220000300800 */
[----:B------:R-:W-:-:S03]  /*92f30*/  LOP3.LUT R27, R27, 0xfffffffb, RZ, 0xc0, !PT ;  /* 0xfffffffb1b1b7812 */ /* 0x000fc600078ec0ff */
[----:B------:R-:W4:Y:S02]  /*92f40*/  LDL.LU R4, [R1+0x458] ;  /* 0x0004580001047983 */ /* 0x000f240000300800 */
[----:B------:R-:W-:Y:S02]  /*92f50*/  @P0 LOP3.LUT R27, R27, 0x4, RZ, 0xfc, !PT ;  /* 0x000000041b1b0812 */ /* 0x000fe400078efcff */
[----:B---3--:R-:W-:Y:S01]  /*92f60*/  ISETP.LT.AND P0, PT, R7, UR77, !P6 ;  /* 0x0000004d07007c0c */ /* 0x008fe2000f701270 */
[----:B------:R-:W3:Y:S01]  /*92f70*/  LDCU UR77, c[0x0][0x39c] ;  /* 0x00007380ff4d77ac */ /* 0x000ee20008000800 */
[----:B------:R-:W3:Y:S01]  /*92f80*/  LDL.LU R7, [R1+0x454] ;  /* 0x0004540001077983 */ /* 0x000ee20000300800 */
[----:B--2---:R-:W-:Y:S01]  /*92f90*/  ISETP.LT.AND P2, PT, R8, UR40, !P6 ;  /* 0x0000002808007c0c */ /* 0x004fe2000f741270 */
[----:B------:R-:W4:Y:S02]  /*92fa0*/  LDCU UR40, c[0x0][0x39c] ;  /* 0x00007380ff2877ac */ /* 0x000f240008000800 */
[----:B------:R-:W2:Y:S01]  /*92fb0*/  LDL.LU R8, [R1+0x450] ;  /* 0x0004500001087983 */ /* 0x000ea20000300800 */
[----:B------:R-:W-:-:S06]  /*92fc0*/  LOP3.LUT R27, R27, 0xfffffffd, RZ, 0xc0, !PT ;  /* 0xfffffffd1b1b7812 */ /* 0x000fcc00078ec0ff */
[----:B------:R-:W-:Y:S02]  /*92fd0*/  @P0 LOP3.LUT R27, R27, 0x2, RZ, 0xfc, !PT ;  /* 0x000000021b1b0812 */ /* 0x000fe400078efcff */
[----:B0-----:R-:W-:Y:S01]  /*92fe0*/  ISETP.LT.AND P0, PT, R0, UR4, !P6 ;  /* 0x0000000400007c0c */ /* 0x001fe2000f701270 */
[----:B------:R-:W0:Y:S01]  /*92ff0*/  LDCU UR4, c[0x0][0x39c] ;  /* 0x00007380ff0477ac */ /* 0x000e220008000800 */
[----:B------:R-:W2:Y:S01]  /*93000*/  LDL.LU R0, [R1+0x44c] ;  /* 0x00044c0001007983 */ /* 0x000ea20000300800 */
        /* <DEDUP_REMOVED lines=8> */
[----:B---3--:R-:W-:Y:S01]  /*93090*/  ISETP.LT.AND P0, PT, R5, UR77, !P6 ;  /* 0x0000004d05007c0c */ /* 0x008fe2000f701270 */
[----:B------:R-:W3:Y:S01]  /*930a0*/  LDCU UR77, c[0x0][0x39c] ;  /* 0x00007380ff4d77ac */ /* 0x000ee20008000800 */
[----:B------:R-:W2:Y:S01]  /*930b0*/  LDL.LU R5, [R1+0x448] ;  /* 0x0004480001057983 */ /* 0x000ea20000300800 */
[----:B-1----:R-:W-:Y:S02]  /*930c0*/  ISETP.LT.AND P1, PT, R16, UR41, !P6 ;  /* 0x0000002910007c0c */ /* 0x002fe4000f721270 */
[----:B------:R-:W-:Y:S01]  /*930d0*/  LOP3.LUT R26, R26, 0xdfffffff, RZ, 0xc0, !PT ;  /* 0xdfffffff1a1a7812 */ /* 0x000fe200078ec0ff */
[----:B------:R-:W2:Y:S01]  /*930e0*/  LDL.LU R6, [R1+0x444] ;  /* 0x0004440001067983 */ /* 0x000ea20000300800 */
[----:B------:R-:W2:Y:S03]  /*930f0*/  LDCU UR41, c[0x0][0x39c] ;  /* 0x00007380ff2977ac */ /* 0x000ea60008000800 */
[----:B------:R-:W2:Y:S03]  /*93100*/  LDL.LU R16, [R1+0x440] ;  /* 0x0004400001107983 */ /* 0x000ea60000300800 */
[----:B------:R-:W-:-:S02]  /*93110*/  @P0 LOP3.LUT R26, R26, 0x20000000, RZ, 0xfc, !PT ;  /* 0x200000001a1a0812 */ /* 0x000fc400078efcff */
[----:B0-----:R-:W-:Y:S01]  /*93120*/  ISETP.LT.AND P0, PT, R2, UR4, !P6 ;  /* 0x0000000402007c0c */ /* 0x001fe2000f701270 */
[----:B------:R-:W0:Y:S01]  /*93130*/  LDCU UR4, c[0x0][0x39c] ;  /* 0x00007380ff0477ac */ /* 0x000e220008000800 */
[----:B------:R-:W2:Y:S01]  /*93140*/  LDL.LU R2, [R1+0x43c] ;  /* 0x00043c0001027983 */ /* 0x000ea20000300800 */
[----:B------:R-:W-:-:S04]  /*93150*/  LOP3.LUT R26, R26, 0xefffffff, RZ, 0xc0, !PT ;  /* 0xefffffff1a1a7812 */ /* 0x000fc800078ec0ff */
[----:B------:R-:W-:-:S04]  /*93160*/  @P2 LOP3.LUT R26, R26, 0x10000000, RZ, 0xfc, !PT ;  /* 0x100000001a1a2812 */ /* 0x000fc800078efcff */
[----:B------:R-:W-:-:S04]  /*93170*/  LOP3.LUT R26, R26, 0xf7ffffff, RZ, 0xc0, !PT ;  /* 0xf7ffffff1a1a7812 */ /* 0x000fc800078ec0ff */
[----:B------:R-:W-:-:S04]  /*93180*/  @P1 LOP3.LUT R26, R26, 0x8000000, RZ, 0xfc, !PT ;  /* 0x080000001a1a1812 */ /* 0x000fc800078efcff */
[----:B------:R-:W-:Y:S02]  /*93190*/  LOP3.LUT R26, R26, 0xfbffffff, RZ, 0xc0, !PT ;  /* 0xfbffffff1a1a7812 */ /* 0x000fe400078ec0ff */
[----:B----4-:R-:W-:Y:S01]  /*931a0*/  ISETP.LT.AND P2, PT, R7, UR40, !P6 ;  /* 0x0000002807007c0c */ /* 0x010fe2000f741270 */
[----:B------:R-:W1:Y:S01]  /*931b0*/  LDCU UR40, c[0x0][0x39c] ;  /* 0x00007380ff2877ac */ /* 0x000e620008000800 */
[----:B------:R-:W-:Y:S02]  /*931c0*/  @P0 LOP3.LUT R26, R26, 0x4000000, RZ, 0xfc, !PT ;  /* 0x040000001a1a0812 */ /* 0x000fe400078efcff */
[----:B---3--:R-:W-:Y:S01]  /*931d0*/  ISETP.LT.AND P0, PT, R4, UR77, !P6 ;  /* 0x0000004d04007c0c */ /* 0x008fe2000f701270 */
[----:B------:R-:W3:Y:S01]  /*931e0*/  LDCU UR77, c[0x0][0x39c] ;  /* 0x00007380ff4d77ac */ /* 0x000ee20008000800 */
[----:B------:R-:W4:Y:S04]  /*931f0*/  LDL.LU R4, [R1+0x438] ;  /* 0x0004380001047983 */ /* 0x000f280000300800 */
[----:B------:R-:W4:Y:S01]  /*93200*/  LDL.LU R7, [R1+0x434] ;  /* 0x0004340001077983 */ /* 0x000f220000300800 */
[----:B------:R-:W-:-:S02]  /*93210*/  LOP3.LUT R26, R26, 0xfdffffff, RZ, 0xc0, !PT ;  /* 0xfdffffff1a1a7812 */ /* 0x000fc400078ec0ff */
[----:B--2---:R-:W-:Y:S01]  /*93220*/  ISETP.LT.AND P1, PT, R8, UR41, !P6 ;  /* 0x0000002908007c0c */ /* 0x004fe2000f721270 */
[----:B------:R-:W2:Y:S01]  /*93230*/  LDCU UR41, c[0x0][0x39c] ;  /* 0x00007380ff2977ac */ /* 0x000ea20008000800 */
[----:B------:R-:W4:Y:S02]  /*93240*/  LDL.LU R8, [R1+0x430] ;  /* 0x0004300001087983 */ /* 0x000f240000300800 */
[----:B------:R-:W-:-:S04]  /*93250*/  @P0 LOP3.LUT R26, R26, 0x2000000, RZ, 0xfc, !PT ;  /* 0x020000001a1a0812 */ /* 0x000fc800078efcff */
        /* <DEDUP_REMOVED lines=13> */
[----:B-1----:R-:W-:Y:S01]  /*93330*/  ISETP.LT.AND P2, PT, R6, UR40, !P6 ;  /* 0x0000002806007c0c */ /* 0x002fe2000f741270 */
[----:B------:R-:W1:Y:S02]  /*93340*/  LDCU UR40, c[0x0][0x39c] ;  /* 0x00007380ff2877ac */ /* 0x000e640008000800 */
[----:B------:R-:W3:Y:S01]  /*93350*/  LDL.LU R6, [R1+0x424] ;  /* 0x0004240001067983 */ /* 0x000ee20000300800 */
[----:B--2---:R-:W-:Y:S01]  /*93360*/  ISETP.LT.AND P1, PT, R16, UR41, !P6 ;  /* 0x0000002910007c0c */ /* 0x004fe2000f721270 */
[----:B------:R-:W2:Y:S02]  /*93370*/  LDCU UR41, c[0x0][0x39c] ;  /* 0x00007380ff2977ac */ /* 0x000ea40008000800 */
[----:B------:R-:W3:Y:S03]  /*93380*/  LDL.LU R16, [R1+0x420] ;  /* 0x0004200001107983 */ /* 0x000ee60000300800 */
[----:B------:R-:W-:-:S02]  /*93390*/  @P0 LOP3.LUT R26, R26, 0x200000, RZ, 0xfc, !PT ;  /* 0x002000001a1a0812 */ /* 0x000fc400078efcff */
[----:B0-----:R-:W-:Y:S01]  /*933a0*/  ISETP.LT.AND P0, PT, R2, UR4, !P6 ;  /* 0x0000000402007c0c */ /* 0x001fe2000f701270 */
[----:B------:R-:W0:Y:S01]  /*933b0*/  LDCU UR4, c[0x0][0x39c] ;  /* 0x00007380ff0477ac */ /* 0x000e220008000800 */
[----:B------:R-:W3:Y:S01]  /*933c0*/  LDL.LU R2, [R1+0x41c] ;  /* 0x00041c0001027983 */ /* 0x000ee20000300800 */
[----:B------:R-:W-:-:S04]  /*933d0*/  LOP3.LUT R26, R26, 0xffefffff, RZ, 0xc0, !PT ;  /* 0xffefffff1a1a7812 */ /* 0x000fc800078ec0ff */
[----:B------:R-:W-:-:S04]  /*933e0*/  @P2 LOP3.LUT R26, R26, 0x100000, RZ, 0xfc, !PT ;  /* 0x001000001a1a2812 */ /* 0x000fc800078efcff */
[----:B------:R-:W-:-:S04]  /*933f0*/  LOP3.LUT R26, R26, 0xfff7ffff, RZ, 0xc0, !PT ;  /* 0xfff7ffff1a1a7812 */ /* 0x000fc800078ec0ff */
[----:B------:R-:W-:-:S04]  /*93400*/  @P1 LOP3.LUT R26, R26, 0x80000, RZ, 0xfc, !PT ;  /* 0x000800001a1a1812 */ /* 0x000fc800078efcff */
[----:B------:R-:W-:-:S04]  /*93410*/  LOP3.LUT R26, R26, 0xfffbffff, RZ, 0xc0, !PT ;  /* 0xfffbffff1a1a7812 */ /* 0x000fc800078ec0ff */
[----:B------:R-:W-:Y:S02]  /*93420*/  @P0 LOP3.LUT R26, R26, 0x40000, RZ, 0xfc, !PT ;  /* 0x000400001a1a0812 */ /* 0x000fe400078efcff */
[----:B----4-:R-:W-:Y:S01]  /*93430*/  ISETP.LT.AND P0, PT, R4, UR77, !P6 ;  /* 0x0000004d04007c0c */ /* 0x010fe2000f701270 */
[----:B------:R-:W3:Y:S01]  /*93440*/  LDCU UR77, c[0x0][0x39c] ;  /* 0x00007380ff4d77ac */ /* 0x000ee20008000800 */
[----:B------:R-:W4:Y:S01]  /*93450*/  LDL.LU R4, [R1+0x418] ;  /* 0x0004180001047983 */ /* 0x000f220000300800 */
[----:B-1----:R-:W-:Y:S01]  /*93460*/  ISETP.LT.AND P2, PT, R7, UR40, !P6 ;  /* 0x0000002807007c0c */ /* 0x002fe2000f741270 */
[----:B------:R-:W1:Y:S02]  /*93470*/  LDCU UR40, c[0x0][0x39c] ;  /* 0x00007380ff2877ac */ /* 0x000e640008000800 */
[----:B------:R-:W4:Y:S01]  /*93480*/  LDL.LU R7, [R1+0x414] ;  /* 0x0004140001077983 */ /* 0x000f220000300800 */
[----:B------:R-:W-:Y:S02]  /*93490*/  LOP3.LUT R26, R26, 0xfffdffff, RZ, 0xc0, !PT ;  /* 0xfffdffff1a1a7812 */ /* 0x000fe400078ec0ff */
        /* <DEDUP_REMOVED lines=15> */
[----:B------:R-:W3:Y:S01]  /*93590*/  LDCU UR77, c[0x0][0x39c] ;  /* 0x00007380ff4d77ac */ /* 0x000ee20008000800 */
[----:B------:R-:W4:Y:S01]  /*935a0*/  LDL.LU R5, [R1+0x408] ;  /* 0x0004080001057983 */ /* 0x000f220000300800 */
[----:B-1----:R-:W-:Y:S01]  /*935b0*/  ISETP.LT.AND P2, PT, R6, UR40, !P6 ;  /* 0x0000002806007c0c */ /* 0x002fe2000f741270 */
[----:B------:R-:W4:Y:S02]  /*935c0*/  LDCU UR40, c[0x0][0x39c] ;  /* 0x00007380ff2877ac */ /* 0x000f240008000800 */
[----:B------:R-:W4:Y:S01]  /*935d0*/  LDL.LU R6, [R1+0x404] ;  /* 0x0004040001067983 */ /* 0x000f220000300800 */
[----:B--2---:R-:W-:Y:S01]  /*935e0*/  ISETP.LT.AND P1, PT, R16, UR41, !P6 ;  /* 0x0000002910007c0c */ /* 0x004fe2000f721270 */
[----:B------:R-:W1:Y:S02]  /*935f0*/  LDCU UR41, c[0x0][0x39c] ;  /* 0x00007380ff2977ac */ /* 0x000e640008000800 */
[----:B------:R-:W2:Y:S03]  /*93600*/  LDL.LU R16, [R1+0x400] ;  /* 0x0004000001107983 */ /* 0x000ea60000300800 */
[----:B------:R-:W-:-:S02]  /*93610*/  @P0 LOP3.LUT R26, R26, 0x2000, RZ, 0xfc, !PT ;  /* 0x000020001a1a0812 */ /* 0x000fc400078efcff */
[----:B0-----:R-:W-:Y:S01]  /*93620*/  ISETP.LT.AND P0, PT, R2, UR4, !P6 ;  /* 0x0000000402007c0c */ /* 0x001fe2000f701270 */
[----:B------:R-:W0:Y:S01]  /*93630*/  LDCU UR4, c[0x0][0x39c] ;  /* 0x00007380ff0477ac */ /* 0x000e220008000800 */
[----:B------:R-:W2:Y:S01]  /*93640*/  LDL.LU R2, [R1+0x3fc] ;  /* 0x0003fc0001027983 */ /* 0x000ea20000300800 */
[----:B------:R-:W-:-:S04]  /*93650*/  LOP3.LUT R26, R26, 0xffffefff, RZ, 0xc0, !PT ;  /* 0xffffefff1a1a7812 */ /* 0x000fc800078ec0ff */
[----:B------:R-:W-:Y:S02]  /*93660*/  @P2 LOP3.LUT R26, R26, 0x1000, RZ, 0xfc, !PT ;  /* 0x000010001a1a2812 */ /* 0x000fe400078efcff */
[----:B----4-:R-:W-:Y:S01]  /*93670*/  ISETP.LT.AND P2, PT, R7, UR40, !P6 ;  /* 0x0000002807007c0c */ /* 0x010fe2000f741270 */
[----:B------:R-:W4:Y:S01]  /*93680*/  LDCU UR40, c[0x0][0x39c] ;  /* 0x00007380ff2877ac */ /* 0x000f220008000800 */
[----:B------:R-:W2:Y:S01]  /*93690*/  LDL.LU R7, [R1+0x3f8] ;  /* 0x0003f80001077983 */ /* 0x000ea20000300800 */
[----:B------:R-:W-:-:S04]  /*936a0*/  LOP3.LUT R26, R26, 0xfffff7ff, RZ, 0xc0, !PT ;  /* 0xfffff7ff1a1a7812 */ /* 0x000fc800078ec0ff */
[----:B------:R-:W-:-:S04]  /*936b0*/  @P1 LOP3.LUT R26, R26, 0x800, RZ, 0xfc, !PT ;  /* 0x000008001a1a1812 */ /* 0x000fc800078efcff */
[----:B------:R-:W-:-:S04]  /*936c0*/  LOP3.LUT R26, R26, 0xfffffbff, RZ, 0xc0, !PT ;  /* 0xfffffbff1a1a7812 */ /* 0x000fc800078ec0ff */
[----:B------:R-:W-:Y:S02]  /*936d0*/  @P0 LOP3.LUT R26, R26, 0x400, RZ, 0xfc, !PT ;  /* 0x000004001a1a0812 */ /* 0x000fe400078efcff */
[----:B---3--:R-:W-:Y:S01]  /*936e0*/  ISETP.LT.AND P0, PT, R4, UR77, !P6 ;  /* 0x0000004d04007c0c */ /* 0x008fe2000f701270 */
[----:B------:R-:W3:Y:S01]  /*936f0*/  LDCU UR77, c[0x0][0x39c] ;  /* 0x00007380ff4d77ac */ /* 0x000ee20008000800 */
[----:B------:R-:W-:Y:S02]  /*93700*/  LOP3.LUT R26, R26, 0xfffffdff, RZ, 0xc0, !PT ;  /* 0xfffffdff1a1a7812 */ /* 0x000fe400078ec0ff */
[----:B-1----:R-:W-:Y:S01]  /*93710*/  ISETP.LT.AND P1, PT, R8, UR41, !P6 ;  /* 0x0000002908007c0c */ /* 0x002fe2000f721270 */
[----:B------:R-:W2:Y:S01]  /*93720*/  LDCU UR41, c[0x0][0x39c] ;  /* 0x00007380ff2977ac */ /* 0x000ea20008000800 */
[----:B------:R-:W2:Y:S07]  /*93730*/  LDL.LU R8, [R1+0x3f4] ;  /* 0x0003f40001087983 */ /* 0x000eae0000300800 */
[----:B------:R-:W-:-:S04]  /*93740*/  @P0 LOP3.LUT R26, R26, 0x200, RZ, 0xfc, !PT ;  /* 0x000002001a1a0812 */ /* 0x000fc800078efcff */
[----:B------:R-:W-:-:S04]  /*93750*/  LOP3.LUT R26, R26, 0xfffffeff, RZ, 0xc0, !PT ;  /* 0xfffffeff1a1a7812 */ /* 0x000fc800078ec0ff */
[----:B------:R-:W-:Y:S02]  /*93760*/  @P2 LOP3.LUT R26, R26, 0x100, RZ, 0xfc, !PT ;  /* 0x000001001a1a2812 */ /* 0x000fe400078efcff */
[----:B0-----:R-:W-:Y:S01]  /*93770*/  ISETP.LT.AND P0, PT, R0, UR4, !P6 ;  /* 0x0000000400007c0c */ /* 0x001fe2000f701270 */
[----:B------:R-:W0:Y:S01]  /*93780*/  LDCU UR4, c[0x0][0x39c] ;  /* 0x00007380ff0477ac */ /* 0x000e220008000800 */
[----:B------:R-:W-:Y:S01]  /*93790*/  LOP3.LUT R26, R26, 0xffffff7f, RZ, 0xc0, !PT ;  /* 0xffffff7f1a1a7812 */ /* 0x000fe200078ec0ff */
[----:B------:R-:W2:Y:S03]  /*937a0*/  LDL.LU R0, [R1+0x3ec] ;  /* 0x0003ec0001007983 */ /* 0x000ea60000300800 */
[----:B------:R-:W-:-:S04]  /*937b0*/  @P1 LOP3.LUT R26, R26, 0x80, RZ, 0xfc, !PT ;  /* 0x000000801a1a1812 */ /* 0x000fc800078efcff */
[----:B------:R-:W-:-:S04]  /*937c0*/  LOP3.LUT R26, R26, 0xffffffbf, RZ, 0xc0, !PT ;  /* 0xffffffbf1a1a7812 */ /* 0x000fc800078ec0ff */
[----:B------:R-:W-:-:S04]  /*937d0*/  @P0 LOP3.LUT R26, R26, 0x40, RZ, 0xfc, !PT ;  /* 0x000000401a1a0812 */ /* 0x000fc800078efcff */
[----:B------:R-:W-:Y:S02]  /*937e0*/  LOP3.LUT R26, R26, 0xffffffdf, RZ, 0xc0, !PT ;  /* 0xffffffdf1a1a7812 */ /* 0x000fe400078ec0ff */
[----:B---3--:R-:W-:Y:S01]  /*937f0*/  ISETP.LT.AND P0, PT, R5, UR77, !P6 ;  /* 0x0000004d05007c0c */ /* 0x008fe2000f701270 */
[----:B------:R-:W1:Y:S01]  /*93800*/  LDCU UR77, c[0x0][0x39c] ;  /* 0x00007380ff4d77ac */ /* 0x000e620008000800 */
[----:B------:R-:W3:Y:S01]  /*93810*/  LDL.LU R5, [R1+0x3e8] ;  /* 0x0003e80001057983 */ /* 0x000ee20000300800 */
[----:B----4-:R-:W-:Y:S01]  /*93820*/  ISETP.LT.AND P2, PT, R6, UR40, !P6 ;  /* 0x0000002806007c0c */ /* 0x010fe2000f741270 */
[----:B------:R-:W4:Y:S02]  /*93830*/  LDCU UR40, c[0x0][0x39c] ;  /* 0x00007380ff2877ac */ /* 0x000f240008000800 */
[----:B------:R-:W3:Y:S01]  /*93840*/  LDL.LU R6, [R1+0x3e4] ;  /* 0x0003e40001067983 */ /* 0x000ee20000300800 */
[----:B--2---:R-:W-:Y:S01]  /*93850*/  ISETP.LT.AND P1, PT, R16, UR41, !P6 ;  /* 0x0000002910007c0c */ /* 0x004fe2000f721270 */
[----:B------:R-:W2:Y:S02]  /*93860*/  LDCU UR41, c[0x0][0x39c] ;  /* 0x00007380ff2977ac */ /* 0x000ea40008000800 */
[----:B------:R-:W3:Y:S03]  /*93870*/  LDL.LU R16, [R1+0x3e0] ;  /* 0x0003e00001107983 */ /* 0x000ee60000300800 */
[----:B------:R-:W-:-:S04]  /*93880*/  @P0 LOP3.LUT R26, R26, 0x20, RZ, 0xfc, !PT ;  /* 0x000000201a1a0812 */ /* 0x000fc800078efcff */
[----:B------:R-:W-:-:S04]  /*93890*/  LOP3.LUT R26, R26, 0xffffffef, RZ, 0xc0, !PT ;  /* 0xffffffef1a1a7812 */ /* 0x000fc800078ec0ff */
[----:B------:R-:W-:-:S04]  /*938a0*/  @P2 LOP3.LUT R26, R26, 0x10, RZ, 0xfc, !PT ;  /* 0x000000101a1a2812 */ /* 0x000fc800078efcff */
[----:B------:R-:W-:Y:S02]  /*938b0*/  LOP3.LUT R26, R26, 0xfffffff7, RZ, 0xc0, !PT ;  /* 0xfffffff71a1a7812 */ /* 0x000fe400078ec0ff */
[----:B0-----:R-:W-:Y:S01]  /*938c0*/  ISETP.LT.AND P0, PT, R2, UR4, !P6 ;  /* 0x0000000402007c0c */ /* 0x001fe2000f701270 */
[----:B------:R-:W0:Y:S01]  /*938d0*/  LDCU UR4, c[0x0][0x39c] ;  /* 0x00007380ff0477ac */ /* 0x000e220008000800 */
[----:B------:R-:W-:Y:S01]  /*938e0*/  @P1 LOP3.LUT R26, R26, 0x8, RZ, 0xfc, !PT ;  /* 0x000000081a1a1812 */ /* 0x000fe200078efcff */
[----:B------:R-:W3:Y:S01]  /*938f0*/  LDL.LU R2, [R1+0x3dc] ;  /* 0x0003dc0001027983 */ /* 0x000ee20000300800 */
[----:B--2---:R-:W-:Y:S01]  /*93900*/  ISETP.LT.AND P1, PT, R25, UR41, !P6 ;  /* 0x0000002919007c0c */ /* 0x004fe2000f721270 */
[----:B------:R-:W2:Y:S02]  /*93910*/  LDCU UR41, c[0x0][0x39c] ;  /* 0x00007380ff2977ac */ /* 0x000ea40008000800 */
[----:B------:R-:W2:Y:S01]  /*93920*/  LDL.LU R25, [R1+0x24d0] ;  /* 0x0024d00001197983 */ /* 0x000ea20000300800 */
[----:B------:R-:W-:-:S03]  /*93930*/  LOP3.LUT R26, R26, 0xfffffffb, RZ, 0xc0, !PT ;  /* 0xfffffffb1a1a7812 */ /* 0x000fc600078ec0ff */
[----:B------:R-:W2:Y:S02]  /*93940*/  LDL.LU R4, [R1+0x3d8] ;  /* 0x0003d80001047983 */ /* 0x000ea40000300800 */
[----:B------:R-:W-:Y:S02]  /*93950*/  @P0 LOP3.LUT R26, R26, 0x4, RZ, 0xfc, !PT ;  /* 0x000000041a1a0812 */ /* 0x000fe400078efcff */
[----:B-1----:R-:W-:Y:S01]  /*93960*/  ISETP.LT.AND P0, PT, R7, UR77, !P6 ;  /* 0x0000004d07007c0c */ /* 0x002fe2000f701270 */
[----:B------:R-:W1:Y:S01]  /*93970*/  LDCU UR77, c[0x0][0x39c] ;  /* 0x00007380ff4d77ac */ /* 0x000e620008000800 */
[----:B------:R-:W2:Y:S01]  /*93980*/  LDL.LU R7, [R1+0x3d4] ;  /* 0x0003d40001077983 */ /* 0x000ea20000300800 */
[----:B------:R-:W-:-:S10]  /*93990*/  LOP3.LUT R26, R26, 0xfffffffd, RZ, 0xc0, !PT ;  /* 0xfffffffd1a1a7812 */ /* 0x000fd400078ec0ff */
[----:B------:R-:W-:Y:S02]  /*939a0*/  @P0 LOP3.LUT R26, R26, 0x2, RZ, 0xfc, !PT ;  /* 0x000000021a1a0812 */ /* 0x000fe400078efcff */
[----:B----4-:R-:W-:Y:S01]  /*939b0*/  ISETP.LT.AND P2, PT, R8, UR40, !P6 ;  /* 0x0000002808007c0c */ /* 0x010fe2000f741270 */
[----:B------:R-:W3:Y:S01]  /*939c0*/  LDCU UR40, c[0x0][0x39c] ;  /* 0x00007380ff2877ac */ /* 0x000ee20008000800 */
[----:B------:R-:W4:Y:S01]  /*939d0*/  LDL.LU R8, [R1+0x3d0] ;  /* 0x0003d00001087983 */ /* 0x000f220000300800 */
[----:B------:R-:W-:Y:S02]  /*939e0*/  LOP3.LUT R26, R26, 0xfffffffe, RZ, 0xc0, !PT ;  /* 0xfffffffe1a1a7812 */ /* 0x000fe400078ec0ff */
[----:B0-----:R-:W-:Y:S01]  /*939f0*/  ISETP.LT.AND P0, PT, R0, UR4, !P6 ;  /* 0x0000000400007c0c */ /* 0x001fe2000f701270 */
[----:B------:R-:W0:Y:S01]  /*93a00*/  LDCU UR4, c[0x0][0x39c] ;  /* 0x00007380ff0477ac */ /* 0x000e220008000800 */
[----:B------:R-:W4:Y:S06]  /*93a10*/  LDL.LU R0, [R1+0x3cc] ;  /* 0x0003cc0001007983 */ /* 0x000f2c0000300800 */
[----:B------:R-:W-:-:S02]  /*93a20*/  @P2 LOP3.LUT R26, R26, 0x1, RZ, 0xfc, !PT ;  /* 0x000000011a1a2812 */ /* 0x000fc400078efcff */
[----:B---3--:R-:W-:Y:S01]  /*93a30*/  ISETP.LT.AND P2, PT, R6, UR40, !P6 ;  /* 0x0000002806007c0c */ /* 0x008fe2000f741270 */
[----:B------:R-:W3:Y:S01]  /*93a40*/  LDCU UR40, c[0x0][0x39c] ;  /* 0x00007380ff2877ac */ /* 0x000ee20008000800 */
[----:B--2---:R-:W-:-:S04]  /*93a50*/  LOP3.LUT R25, R25, 0x7fffffff, RZ, 0xc0, !PT ;  /* 0x7fffffff19197812 */ /* 0x004fc800078ec0ff */
[----:B------:R-:W-:-:S04]  /*93a60*/  @P1 LOP3.LUT R25, R25, 0x80000000, RZ, 0xfc, !PT ;  /* 0x8000000019191812 */ /* 0x000fc800078efcff */
[----:B------:R-:W-:-:S04]  /*93a70*/  LOP3.LUT R25, R25, 0xbfffffff, RZ, 0xc0, !PT ;  /* 0xbfffffff19197812 */ /* 0x000fc800078ec0ff */
[----:B------:R-:W-:Y:S02]  /*93a80*/  @P0 LOP3.LUT R25, R25, 0x40000000, RZ, 0xfc, !PT ;  /* 0x4000000019190812 */ /* 0x000fe400078efcff */
[----:B-1----:R-:W-:Y:S01]  /*93a90*/  ISETP.LT.AND P0, PT, R5, UR77, !P6 ;  /* 0x0000004d05007c0c */ /* 0x002fe2000f701270 */
[----:B------:R-:W1:Y:S01]  /*93aa0*/  LDCU UR77, c[0x0][0x39c] ;  /* 0x00007380ff4d77ac */ /* 0x000e620008000800 */
[----:B------:R-:W2:Y:S01]  /*93ab0*/  LDL.LU R5, [R1+0x3c8] ;  /* 0x0003c80001057983 */ /* 0x000ea20000300800 */
[----:B------:R-:W-:Y:S02]  /*93ac0*/  ISETP.LT.AND P1, PT, R16, UR41, !P6 ;  /* 0x0000002910007c0c */ /* 0x000fe4000f721270 */
[----:B------:R-:W-:Y:S01]  /*93ad0*/  LOP3.LUT R25, R25, 0xdfffffff, RZ, 0xc0, !PT ;  /* 0xdfffffff19197812 */ /* 0x000fe200078ec0ff */
[----:B------:R-:W2:Y:S01]  /*93ae0*/  LDL.LU R6, [R1+0x3c4] ;  /* 0x0003c40001067983 */ /* 0x000ea20000300800 */
[----:B------:R-:W4:Y:S03]  /*93af0*/  LDCU UR41, c[0x0][0x39c] ;  /* 0x00007380ff2977ac */ /* 0x000f260008000800 */
        /* <DEDUP_REMOVED lines=10> */
[----:B---3--:R-:W-:Y:S01]  /*93ba0*/  ISETP.LT.AND P2, PT, R7, UR40, !P6 ;  /* 0x0000002807007c0c */ /* 0x008fe2000f741270 */
[----:B------:R-:W3:Y:S01]  /*93bb0*/  LDCU UR40, c[0x0][0x39c] ;  /* 0x00007380ff2877ac */ /* 0x000ee20008000800 */
[----:B------:R-:W-:Y:S02]  /*93bc0*/  @P0 LOP3.LUT R25, R25, 0x4000000, RZ, 0xfc, !PT ;  /* 0x0400000019190812 */ /* 0x000fe400078efcff */
[----:B-1----:R-:W-:Y:S01]  /*93bd0*/  ISETP.LT.AND P0, PT, R4, UR77, !P6 ;  /* 0x0000004d04007c0c */ /* 0x002fe2000f701270 */
[----:B------:R-:W2:Y:S01]  /*93be0*/  LDCU UR77, c[0x0][0x39c] ;  /* 0x00007380ff4d77ac */ /* 0x000ea20008000800 */
[----:B------:R-:W2:Y:S04]  /*93bf0*/  LDL.LU R4, [R1+0x3b8] ;  /* 0x0003b80001047983 */ /* 0x000ea80000300800 */
[----:B------:R-:W2:Y:S01]  /*93c00*/  LDL.LU R7, [R1+0x3b4] ;  /* 0x0003b40001077983 */ /* 0x000ea20000300800 */
[----:B------:R-:W-:-:S02]  /*93c10*/  LOP3.LUT R25, R25, 0xfdffffff, RZ, 0xc0, !PT ;  /* 0xfdffffff19197812 */ /* 0x000fc400078ec0ff */
[----:B----4-:R-:W-:Y:S01]  /*93c20*/  ISETP.LT.AND P1, PT, R8, UR41, !P6 ;  /* 0x0000002908007c0c */ /* 0x010fe2000f721270 */
[----:B------:R-:W1:Y:S01]  /*93c30*/  LDCU UR41, c[0x0][0x39c] ;  /* 0x00007380ff2977ac */ /* 0x000e620008000800 */
        /* <DEDUP_REMOVED lines=14> */
[----:B------:R-:W4:Y:S01]  /*93d20*/  LDL.LU R5, [R1+0x3a8] ;  /* 0x0003a80001057983 */ /* 0x000f220000300800 */
[----:B---3--:R-:W-:Y:S01]  /*93d30*/  ISETP.LT.AND P2, PT, R6, UR40, !P6 ;  /* 0x0000002806007c0c */ /* 0x008fe2000f741270 */
[----:B------:R-:W3:Y:S02]  /*93d40*/  LDCU UR40, c[0x0][0x39c] ;  /* 0x00007380ff2877ac */ /* 0x000ee40008000800 */
[----:B------:R-:W4:Y:S01]  /*93d50*/  LDL.LU R6, [R1+0x3a4] ;  /* 0x0003a40001067983 */ /* 0x000f220000300800 */
[----:B-1----:R-:W-:Y:S01]  /*93d60*/  ISETP.LT.AND P1, PT, R16, UR41, !P6 ;  /* 0x0000002910007c0c */ /* 0x002fe2000f721270 */
[----:B------:R-:W4:Y:S02]  /*93d70*/  LDCU UR41, c[0x0][0x39c] ;  /* 0x00007380ff2977ac */ /* 0x000f240008000800 */
        /* <DEDUP_REMOVED lines=11> */
[----:B--2---:R-:W-:Y:S01]  /*93e30*/  ISETP.LT.AND P0, PT, R4, UR77, !P6 ;  /* 0x0000004d04007c0c */ /* 0x004fe2000f701270 */
[----:B------:R-:W1:Y:S01]  /*93e40*/  LDCU UR77, c[0x0][0x39c] ;  /* 0x00007380ff4d77ac */ /* 0x000e620008000800 */
[----:B------:R-:W2:Y:S01]  /*93e50*/  LDL.LU R4, [R1+0x398] ;  /* 0x0003980001047983 */ /* 0x000ea20000300800 */
[----:B---3--:R-:W-:Y:S01]  /*93e60*/  ISETP.LT.AND P2, PT, R7, UR40, !P6 ;  /* 0x0000002807007c0c */ /* 0x008fe2000f741270 */
[----:B------:R-:W3:Y:S02]  /*93e70*/  LDCU UR40, c[0x0][0x39c] ;  /* 0x00007380ff2877ac */ /* 0x000ee40008000800 */
[----:B------:R-:W2:Y:S01]  /*93e80*/  LDL.LU R7, [R1+0x394] ;  /* 0x0003940001077983 */ /* 0x000ea20000300800 */
[----:B------:R-:W-:Y:S02]  /*93e90*/  LOP3.LUT R25, R25, 0xfffdffff, RZ, 0xc0, !PT ;  /* 0xfffdffff19197812 */ /* 0x000fe400078ec0ff */
[----:B----4-:R-:W-:Y:S01]  /*93ea0*/  ISETP.LT.AND P1, PT, R8, UR41, !P6 ;  /* 0x0000002908007c0c */ /* 0x010fe2000f721270 */
[----:B------:R-:W4:Y:S01]  /*93eb0*/  LDCU UR41, c[0x0][0x39c] ;  /* 0x00007380ff2977ac */ /* 0x000f220008000800 */
[----:B------:R-:W2:Y:S02]  /*93ec0*/  LDL.LU R8, [R1+0x390] ;  /* 0x0003900001087983 */ /* 0x000ea40000300800 */
[----:B------:R-:W-:-:S04]  /*93ed0*/  @P0 LOP3.LUT R25, R25, 0x20000, RZ, 0xfc, !PT ;  /* 0x0002000019190812 */ /* 0x000fc800078efcff */
[----:B------:R-:W-:-:S04]  /*93ee0*/  LOP3.LUT R25, R25, 0xfffeffff, RZ, 0xc0, !PT ;  /* 0xfffeffff19197812 */ /* 0x000fc800078ec0ff */
[----:B------:R-:W-:Y:S02]  /*93ef0*/  @P2 LOP3.LUT R25, R25, 0x10000, RZ, 0xfc, !PT ;  /* 0x0001000019192812 */ /* 0x000fe400078efcff */
        /* <DEDUP_REMOVED lines=8> */
[----:B-1----:R-:W-:Y:S01]  /*93f80*/  ISETP.LT.AND P0, PT, R5, UR77, !P6 ;  /* 0x0000004d05007c0c */ /* 0x002fe2000f701270 */
[----:B------:R-:W1:Y:S01]  /*93f90*/  LDCU UR77, c[0x0][0x39c] ;  /* 0x00007380ff4d77ac */ /* 0x000e620008000800 */
[----:B------:R-:W2:Y:S01]  /*93fa0*/  LDL.LU R5, [R1+0x388] ;  /* 0x0003880001057983 */ /* 0x000ea20000300800 */
[----:B---3--:R-:W-:Y:S01]  /*93fb0*/  ISETP.LT.AND P2, PT, R6, UR40, !P6 ;  /* 0x0000002806007c0c */ /* 0x008fe2000f741270 */
[----:B------:R-:W2:Y:S02]  /*93fc0*/  LDCU UR40, c[0x0][0x39c] ;  /* 0x00007380ff2877ac */ /* 0x000ea40008000800 */
[----:B------:R-:W3:Y:S01]  /*93fd0*/  LDL.LU R6, [R1+0x374] ;  /* 0x0003740001067983 */ /* 0x000ee20000300800 */
[----:B----4-:R-:W-:Y:S01]  /*93fe0*/  ISETP.LT.AND P1, PT, R16, UR41, !P6 ;  /* 0x0000002910007c0c */ /* 0x010fe2000f721270 */
[----:B------:R-:W4:Y:S02]  /*93ff0*/  LDCU UR41, c[0x0][0x39c] ;  /* 0x00007380ff2977ac */ /* 0x000f240008000800 */
[----:B------:R-:W3:Y:S03]  /*94000*/  LDL.LU R16, [R1+0x370] ;  /* 0x0003700001107983 */ /* 0x000ee60000300800 */
[----:B------:R-:W-:-:S02]  /*94010*/  @P0 LOP3.LUT R25, R25, 0x2000, RZ, 0xfc, !PT ;  /* 0x0000200019190812 */ /* 0x000fc400078efcff */
[----:B0-----:R-:W-:Y:S01]  /*94020*/  ISETP.LT.AND P0, PT, R2, UR4, !P6 ;  /* 0x0000000402007c0c */ /* 0x001fe2000f701270 */
[----:B------:R-:W0:Y:S01]  /*94030*/  LDCU UR4, c[0x0][0x39c] ;  /* 0x00007380ff0477ac */ /* 0x000e220008000800 */
[----:B------:R-:W3:Y:S01]  /*94040*/  LDL.LU R2, [R1+0x364] ;  /* 0x0003640001027983 */ /* 0x000ee20000300800 */
[----:B------:R-:W-:-:S04]  /*94050*/  LOP3.LUT R25, R25, 0xffffefff, RZ, 0xc0, !PT ;  /* 0xffffefff19197812 */ /* 0x000fc800078ec0ff */
[----:B------:R-:W-:Y:S02]  /*94060*/  @P2 LOP3.LUT R25, R25, 0x1000, RZ, 0xfc, !PT ;  /* 0x0000100019192812 */ /* 0x000fe400078efcff */
[----:B--2---:R-:W-:Y:S01]  /*94070*/  ISETP.LT.AND P2, PT, R7, UR40, !P6 ;  /* 0x0000002807007c0c */ /* 0x004fe2000f741270 */
[----:B------:R-:W3:Y:S01]  /*94080*/  LDCU UR40, c[0x0][0x39c] ;  /* 0x00007380ff2877ac */ /* 0x000ee20008000800 */
[----:B------:R-:W2:Y:S01]  /*94090*/  LDL.LU R7, [R1+0x360] ;  /* 0x0003600001077983 */ /* 0x000ea20000300800 */
[----:B------:R-:W-:-:S04]  /*940a0*/  LOP3.LUT R25, R25, 0xfffff7ff, RZ, 0xc0, !PT ;  /* 0xfffff7ff19197812 */ /* 0x000fc800078ec0ff */
[----:B------:R-:W-:-:S04]  /*940b0*/  @P1 LOP3.LUT R25, R25, 0x800, RZ, 0xfc, !PT ;  /* 0x0000080019191812 */ /* 0x000fc800078efcff */
[----:B------:R-:W-:-:S04]  /*940c0*/  LOP3.LUT R25, R25, 0xfffffbff, RZ, 0xc0, !PT ;  /* 0xfffffbff19197812 */ /* 0x000fc800078ec0ff */
[----:B------:R-:W-:Y:S02]  /*940d0*/  @P0 LOP3.LUT R25, R25, 0x400, RZ, 0xfc, !PT ;  /* 0x0000040019190812 */ /* 0x000fe400078efcff */
[----:B-1----:R-:W-:Y:S01]  /*940e0*/  ISETP.LT.AND P0, PT, R4, UR77, !P6 ;  /* 0x0000004d04007c0c */ /* 0x002fe2000f701270 */
[----:B------:R-:W1:Y:S01]  /*940f0*/  LDCU UR77, c[0x0][0x39c] ;  /* 0x00007380ff4d77ac */ /* 0x000e620008000800 */
[----:B------:R-:W-:Y:S02]  /*94100*/  LOP3.LUT R25, R25, 0xfffffdff, RZ, 0xc0, !PT ;  /* 0xfffffdff19197812 */ /* 0x000fe400078ec0ff */
[----:B----4-:R-:W-:Y:S01]  /*94110*/  ISETP.LT.AND P1, PT, R8, UR41, !P6 ;  /* 0x0000002908007c0c */ /* 0x010fe2000f721270 */
[----:B------:R-:W4:Y:S01]  /*94120*/  LDCU UR41, c[0x0][0x39c] ;  /* 0x00007380ff2977ac */ /* 0x000f220008000800 */
        /* <DEDUP_REMOVED lines=12> */
[----:B-1----:R-:W-:Y:S01]  /*941f0*/  ISETP.LT.AND P0, PT, R5, UR77, !P6 ;  /* 0x0000004d05007c0c */ /* 0x002fe2000f701270 */
[----:B------:R-:W2:Y:S01]  /*94200*/  LDCU UR77, c[0x0][0x39c] ;  /* 0x00007380ff4d77ac */ /* 0x000ea20008000800 */
[----:B------:R-:W2:Y:S01]  /*94210*/  LDL.LU R5, [R1+0x350] ;  /* 0x0003500001057983 */ /* 0x000ea20000300800 */
[----:B---3--:R-:W-:Y:S01]  /*94220*/  ISETP.LT.AND P2, PT, R6, UR40, !P6 ;  /* 0x0000002806007c0c */ /* 0x008fe2000f741270 */
[----:B------:R-:W1:Y:S02]  /*94230*/  LDCU UR40, c[0x0][0x39c] ;  /* 0x00007380ff2877ac */ /* 0x000e640008000800 */
[----:B------:R-:W3:Y:S01]  /*94240*/  LDL.LU R6, [R1+0x34c] ;  /* 0x00034c0001067983 */ /* 0x000ee20000300800 */
[----:B----4-:R-:W-:Y:S01]  /*94250*/  ISETP.LT.AND P1, PT, R16, UR41, !P6 ;  /* 0x0000002910007c0c */ /* 0x010fe2000f721270 */
[----:B------:R-:W4:Y:S02]  /*94260*/  LDCU UR41, c[0x0][0x39c] ;  /* 0x00007380ff2977ac */ /* 0x000f240008000800 */
        /* <DEDUP_REMOVED lines=9> */
[----:B----4-:R-:W-:Y:S01]  /*94300*/  ISETP.LT.AND P1, PT, R24, UR41, !P6 ;  /* 0x0000002918007c0c */ /* 0x010fe2000f721270 */
[----:B------:R-:W4:Y:S02]  /*94310*/  LDCU UR41, c[0x0][0x39c] ;  /* 0x00007380ff2977ac */ /* 0x000f240008000800 */
[----:B------:R-:W4:Y:S01]  /*94320*/  LDL.LU R24, [R1+0x24cc] ;  /* 0x0024cc0001187983 */ /* 0x000f220000300800 */
[----:B------:R-:W-:-:S03]  /*94330*/  LOP3.LUT R25, R25, 0xfffffffb, RZ, 0xc0, !PT ;  /* 0xfffffffb19197812 */ /* 0x000fc600078ec0ff */
[----:B------:R-:W4:Y:S02]  /*94340*/  LDL.LU R4, [R1+0x340] ;  /* 0x0003400001047983 */ /* 0x000f240000300800 */
[----:B------:R-:W-:Y:S02]  /*94350*/  @P0 LOP3.LUT R25, R25, 0x4, RZ, 0xfc, !PT ;  /* 0x0000000419190812 */ /* 0x000fe400078efcff */
[----:B--2---:R-:W-:Y:S01]  /*94360*/  ISETP.LT.AND P0, PT, R7, UR77, !P6 ;  /* 0x0000004d07007c0c */ /* 0x004fe2000f701270 */
[----:B------:R-:W2:Y:S01]  /*94370*/  LDCU UR77, c[0x0][0x39c] ;  /* 0x00007380ff4d77ac */ /* 0x000ea20008000800 */
[----:B------:R-:W2:Y:S01]  /*94380*/  LDL.LU R7, [R1+0x33c] ;  /* 0x00033c0001077983 */ /* 0x000ea20000300800 */
[----:B------:R-:W-:-:S10]  /*94390*/  LOP3.LUT R25, R25, 0xfffffffd, RZ, 0xc0, !PT ;  /* 0xfffffffd19197812 */ /* 0x000fd400078ec0ff */
[----:B------:R-:W-:Y:S02]  /*943a0*/  @P0 LOP3.LUT R25, R25, 0x2, RZ, 0xfc, !PT ;  /* 0x0000000219190812 */ /* 0x000fe400078efcff */
[----:B-1----:R-:W-:Y:S01]  /*943b0*/  ISETP.LT.AND P2, PT, R8, UR40, !P6 ;  /* 0x0000002808007c0c */ /* 0x002fe2000f741270 */
[----:B------:R-:W3:Y:S01]  /*943c0*/  LDCU UR40, c[0x0][0x39c] ;  /* 0x00007380ff2877ac */ /* 0x000ee20008000800 */
[----:B------:R-:W2:Y:S01]  /*943d0*/  LDL.LU R8, [R1+0x338] ;  /* 0x0003380001087983 */ /* 0x000ea20000300800 */
[----:B------:R-:W-:Y:S02]  /*943e0*/  LOP3.LUT R25, R25, 0xfffffffe, RZ, 0xc0, !PT ;  /* 0xfffffffe19197812 */ /* 0x000fe400078ec0ff */
[----:B0-----:R-:W-:Y:S01]  /*943f0*/  ISETP.LT.AND P0, PT, R0, UR4, !P6 ;  /* 0x0000000400007c0c */ /* 0x001fe2000f701270 */
[----:B------:R-:W0:Y:S01]  /*94400*/  LDCU UR4, c[0x0][0x39c] ;  /* 0x00007380ff0477ac */ /* 0x000e220008000800 */
[----:B------:R-:W2:Y:S06]  /*94410*/  LDL.LU R0, [R1+0x334] ;  /* 0x0003340001007983 */ /* 0x000eac0000300800 */
[----:B------:R-:W-:-:S02]  /*94420*/  @P2 LOP3.LUT R25, R25, 0x1, RZ, 0xfc, !PT ;  /* 0x0000000119192812 */ /* 0x000fc400078efcff */
[----:B---3--:R-:W-:Y:S01]  /*94430*/  ISETP.LT.AND P2, PT, R6, UR40, !P6 ;  /* 0x0000002806007c0c */ /* 0x008fe2000f741270 */
[----:B------:R-:W1:Y:S01]  /*94440*/  LDCU UR40, c[0x0][0x39c] ;  /* 0x00007380ff2877ac */ /* 0x000e620008000800 */
[----:B----4-:R-:W-:-:S04]  /*94450*/  LOP3.LUT R24, R24, 0x7fffffff, RZ, 0xc0, !PT ;  /* 0x7fffffff18187812 */ /* 0x010fc800078ec0ff */
[----:B------:R-:W-:-:S04]  /*94460*/  @P1 LOP3.LUT R24, R24, 0x80000000, RZ, 0xfc, !PT ;  /* 0x8000000018181812 */ /* 0x000fc800078efcff */
[----:B------:R-:W-:-:S04]  /*94470*/  LOP3.LUT R24, R24, 0xbfffffff, RZ, 0xc0, !PT ;  /* 0xbfffffff18187812 */ /* 0x000fc800078ec0ff */
[----:B------:R-:W-:Y:S02]  /*94480*/  @P0 LOP3.LUT R24, R24, 0x40000000, RZ, 0xfc, !PT ;  /* 0x4000000018180812 */ /* 0x000fe400078efcff */
[----:B--2---:R-:W-:Y:S01]  /*94490*/  ISETP.LT.AND P0, PT, R5, UR77, !P6 ;  /* 0x0000004d05007c0c */ /* 0x004fe2000f701270 */
[----:B------:R-:W2:Y:S01]  /*944a0*/  LDCU UR77, c[0x0][0x39c] ;  /* 0x00007380ff4d77ac */ /* 0x000ea20008000800 */
[----:B------:R-:W3:Y:S01]  /*944b0*/  LDL.LU R5, [R1+0x330] ;  /* 0x0003300001057983 */ /* 0x000ee20000300800 */
[----:B------:R-:W-:Y:S02]  /*944c0*/  ISETP.LT.AND P1, PT, R16, UR41, !P6 ;  /* 0x0000002910007c0c */ /* 0x000fe4000f721270 */
[----:B------:R-:W-:Y:S01]  /*944d0*/  LOP3.LUT R24, R24, 0xdfffffff, RZ, 0xc0, !PT ;  /* 0xdfffffff18187812 */ /* 0x000fe200078ec0ff */
[----:B------:R-:W4:Y:S01]  /*944e0*/  LDL.LU R6, [R1+0x32c] ;  /* 0x00032c0001067983 */ /* 0x000f220000300800 */
[----:B------:R-:W1:Y:S03]  /*944f0*/  LDCU UR41, c[0x0][0x39c] ;  /* 0x00007380ff2977ac */ /* 0x000e660008000800 */
        /* <DEDUP_REMOVED lines=10> */
[----:B-1----:R-:W-:Y:S01]  /*945a0*/  ISETP.LT.AND P2, PT, R7, UR40, !P6 ;  /* 0x0000002807007c0c */ /* 0x002fe2000f741270 */
[----:B------:R-:W4:Y:S01]  /*945b0*/  LDCU UR40, c[0x0][0x39c] ;  /* 0x00007380ff2877ac */ /* 0x000f220008000800 */
[----:B------:R-:W-:Y:S02]  /*945c0*/  @P0 LOP3.LUT R24, R24, 0x4000000, RZ, 0xfc, !PT ;  /* 0x0400000018180812 */ /* 0x000fe400078efcff */
[----:B--2---:R-:W-:Y:S01]  /*945d0*/  ISETP.LT.AND P0, PT, R4, UR77, !P6 ;  /* 0x0000004d04007c0c */ /* 0x004fe2000f701270 */
[----:B------:R-:W3:Y:S01]  /*945e0*/  LDCU UR77, c[0x0][0x39c] ;  /* 0x00007380ff4d77ac */ /* 0x000ee20008000800 */
[----:B------:R-:W2:Y:S04]  /*945f0*/  LDL.LU R4, [R1+0x320] ;  /* 0x0003200001047983 */ /* 0x000ea80000300800 */
[----:B------:R-:W2:Y:S01]  /*94600*/  LDL.LU R7, [R1+0x31c] ;  /* 0x00031c0001077983 */ /* 0x000ea20000300800 */
[----:B------:R-:W-:-:S02]  /*94610*/  LOP3.LUT R24, R24, 0xfdffffff, RZ, 0xc0, !PT ;  /* 0xfdffffff18187812 */ /* 0x000fc400078ec0ff */
[----:B------:R-:W-:Y:S01]  /*94620*/  ISETP.LT.AND P1, PT, R8, UR41, !P6 ;  /* 0x0000002908007c0c */ /* 0x000fe2000f721270 */
[----:B------:R-:W1:Y:S01]  /*94630*/  LDCU UR41, c[0x0][0x39c] ;  /* 0x00007380ff2977ac */ /* 0x000e620008000800 */
        /* <DEDUP_REMOVED lines=13> */
[----:B------:R-:W2:Y:S01]  /*94710*/  LDCU UR77, c[0x0][0x39c] ;  /* 0x00007380ff4d77ac */ /* 0x000ea20008000800 */
[----:B------:R-:W3:Y:S01]  /*94720*/  LDL.LU R5, [R1+0x310] ;  /* 0x0003100001057983 */ /* 0x000ee20000300800 */
[----:B----4-:R-:W-:Y:S01]  /*94730*/  ISETP.LT.AND P2, PT, R6, UR40, !P6 ;  /* 0x0000002806007c0c */ /* 0x010fe2000f741270 */
[----:B------:R-:W4:Y:S02]  /*94740*/  LDCU UR40, c[0x0][0x39c] ;  /* 0x00007380ff2877ac */ /* 0x000f240008000800 */
[----:B------:R-:W3:Y:S01]  /*94750*/  LDL.LU R6, [R1+0x30c] ;  /* 0x00030c0001067983 */ /* 0x000ee20000300800 */
[----:B-1----:R-:W-:Y:S01]  /*94760*/  ISETP.LT.AND P1, PT, R16, UR41, !P6 ;  /* 0x0000002910007c0c */ /* 0x002fe2000f721270 */
[----:B------:R-:W1:Y:S02]  /*94770*/  LDCU UR41, c[0x0][0x39c] ;  /* 0x00007380ff2977ac */ /* 0x000e640008000800 */
        /* <DEDUP_REMOVED lines=11> */
[----:B--2---:R-:W-:Y:S01]  /*94830*/  ISETP.LT.AND P0, PT, R4, UR77, !P6 ;  /* 0x0000004d04007c0c */ /* 0x004fe2000f701270 */
[----:B------:R-:W3:Y:S01]  /*94840*/  LDCU UR77, c[0x0][0x39c] ;  /* 0x00007380ff4d77ac */ /* 0x000ee20008000800 */
[----:B------:R-:W2:Y:S01]  /*94850*/  LDL.LU R4, [R1+0x300] ;  /* 0x0003000001047983 */ /* 0x000ea20000300800 */
[----:B----4-:R-:W-:Y:S01]  /*94860*/  ISETP.LT.AND P2, PT, R7, UR40, !P6 ;  /* 0x0000002807007c0c */ /* 0x010fe2000f741270 */
[----:B------:R-:W4:Y:S02]  /*94870*/  LDCU UR40, c[0x0][0x39c] ;  /* 0x00007380ff2877ac */ /* 0x000f240008000800 */
[----:B------:R-:W2:Y:S01]  /*94880*/  LDL.LU R7, [R1+0x2fc] ;  /* 0x0002fc0001077983 */ /* 0x000ea20000300800 */
[----:B------:R-:W-:Y:S02]  /*94890*/  LOP3.LUT R24, R24, 0xfffdffff, RZ, 0xc0, !PT ;  /* 0xfffdffff18187812 */ /* 0x000fe400078ec0ff */
[----:B-1----:R-:W-:Y:S01]  /*948a0*/  ISETP.LT.AND P1, PT, R8, UR41, !P6 ;  /* 0x0000002908007c0c */ /* 0x002fe2000f721270 */
        /* <DEDUP_REMOVED lines=15> */
[----:B------:R-:W2:Y:S01]  /*949a0*/  LDL.LU R5, [R1+0x2f0] ;  /* 0x0002f00001057983 */ /* 0x000ea20000300800 */
[----:B----4-:R-:W-:Y:S01]  /*949b0*/  ISETP.LT.AND P2, PT, R6, UR40, !P6 ;  /* 0x0000002806007c0c */ /* 0x010fe2000f741270 */
        /* <DEDUP_REMOVED lines=10> */
[----:B------:R-:W-:Y:S02]  /*94a60*/  @P2 LOP3.LUT R24, R24, 0x1000, RZ, 0xfc, !PT ;  /* 0x0000100018182812 */ /* 0x000fe400078efcff */
[----:B--2---:R-:W-:Y:S01]  /*94a70*/  ISETP.LT.AND P2, PT, R7, UR40, !P6 ;  /* 0x0000002807007c0c */ /* 0x004fe2000f741270 */
        /* <DEDUP_REMOVED lines=10> */
[----:B------:R-:W1:Y:S01]  /*94b20*/  LDCU UR41, c[0x0][0x39c] ;  /* 0x00007380ff2977ac */ /* 0x000e620008000800 */
        /* <DEDUP_REMOVED lines=29> */
[----:B-1----:R-:W-:Y:S01]  /*94d00*/  ISETP.LT.AND P1, PT, R23, UR41, !P6 ;  /* 0x0000002917007c0c */ /* 0x002fe2000f721270 */
[----:B------:R-:W1:Y:S02]  /*94d10*/  LDCU UR41, c[0x0][0x39c] ;  /* 0x00007380ff2977ac */ /* 0x000e640008000800 */
[----:B------:R-:W3:Y:S01]  /*94d20*/  LDL.LU R23, [R1+0x24c8] ;  /* 0x0024c80001177983 */ /* 0x000ee20000300800 */
[----:B------:R-:W-:-:S03]  /*94d30*/  LOP3.LUT R24, R24, 0xfffffffb, RZ, 0xc0, !PT ;  /* 0xfffffffb18187812 */ /* 0x000fc600078ec0ff */
[----:B------:R-:W3:Y:S02]  /*94d40*/  LDL.LU R4, [R1+0x2c0] ;  /* 0x0002c00001047983 */ /* 0x000ee40000300800 */
[----:B------:R-:W-:Y:S02]  /*94d50*/  @P0 LOP3.LUT R24, R24, 0x4, RZ, 0xfc, !PT ;  /* 0x0000000418180812 */ /* 0x000fe400078efcff */
[----:B--2---:R-:W-:Y:S01]  /*94d60*/  ISETP.LT.AND P0, PT, R7, UR77, !P6 ;  /* 0x0000004d07007c0c */ /* 0x004fe2000f701270 */
[----:B------:R-:W2:Y:S01]  /*94d70*/  LDCU UR77, c[0x0][0x39c] ;  /* 0x00007380ff4d77ac */ /* 0x000ea20008000800 */
        /* <DEDUP_REMOVED lines=10> */
[----:B------:R-:W-:Y:S01]  /*94e20*/  @P2 LOP3.LUT R24, R24, 0x1, RZ, 0xfc, !PT ;  /* 0x0000000118182812 */ /* 0x000fe200078efcff */
[----:B------:R0:W-:Y:S04]  /*94e30*/  STL.64 [R1+0x2400], R26 ;  /* 0x0024001a01007387 */ /* 0x0001e80000100a00 */
[----:B------:R0:W-:Y:S01]  /*94e40*/  STL.64 [R1+0x23f8], R24 ;  /* 0x0023f81801007387 */ /* 0x0001e20000100a00 */
[----:B---3--:R-:W-:Y:S01]  /*94e50*/  ISETP.LT.AND P2, PT, R6, UR40, !P6 ;  /* 0x0000002806007c0c */ /* 0x008fe2000f741270 */
[----:B------:R-:W3:Y:S01]  /*94e60*/  LDCU UR40, c[0x0][0x39c] ;  /* 0x00007380ff2877ac */ /* 0x000ee20008000800 */
[----:B------:R-:W-:-:S04]  /*94e70*/  LOP3.LUT R23, R23, 0x7fffffff, RZ, 0xc0, !PT ;  /* 0x7fffffff17177812 */ /* 0x000fc800078ec0ff */
[----:B------:R-:W-:-:S04]  /*94e80*/  @P1 LOP3.LUT R23, R23, 0x80000000, RZ, 0xfc, !PT ;  /* 0x8000000017171812 */ /* 0x000fc800078efcff */
[----:B------:R-:W-:-:S04]  /*94e90*/  LOP3.LUT R23, R23, 0xbfffffff, RZ, 0xc0, !PT ;  /* 0xbfffffff17177812 */ /* 0x000fc800078ec0ff */
[----:B------:R-:W-:Y:S02]  /*94ea0*/  @P0 LOP3.LUT R23, R23, 0x40000000, RZ, 0xfc, !PT ;  /* 0x4000000017170812 */ /* 0x000fe400078efcff */
[----:B--2---:R-:W-:Y:S01]  /*94eb0*/  ISETP.LT.AND P0, PT, R5, UR77, !P6 ;  /* 0x0000004d05007c0c */ /* 0x004fe2000f701270 */
[----:B------:R-:W2:Y:S01]  /*94ec0*/  LDCU UR77, c[0x0][0x39c] ;  /* 0x00007380ff4d77ac */ /* 0x000ea20008000800 */
[----:B------:R-:W4:Y:S01]  /*94ed0*/  LDL.LU R5, [R1+0x2b0] ;  /* 0x0002b00001057983 */ /* 0x000f220000300800 */
[----:B-1----:R-:W-:Y:S02]  /*94ee0*/  ISETP.LT.AND P1, PT, R16, UR41, !P6 ;  /* 0x0000002910007c0c */ /* 0x002fe4000f721270 */
[----:B------:R-:W-:Y:S01]  /*94ef0*/  LOP3.LUT R23, R23, 0xdfffffff, RZ, 0xc0, !PT ;  /* 0xdfffffff17177812 */ /* 0x000fe200078ec0ff */
[----:B------:R-:W4:Y:S01]  /*94f00*/  LDL.LU R6, [R1+0x2ac] ;  /* 0x0002ac0001067983 */ /* 0x000f220000300800 */
[----:B------:R-:W4:Y:S03]  /*94f10*/  LDCU UR41, c[0x0][0x39c] ;  /* 0x00007380ff2977ac */ /* 0x000f260008000800 */
        /* <DEDUP_REMOVED lines=11> */
[----:B------:R-:W1:Y:S01]  /*94fd0*/  LDCU UR40, c[0x0][0x39c] ;  /* 0x00007380ff2877ac */ /* 0x000e620008000800 */
[----:B------:R-:W-:Y:S02]  /*94fe0*/  @P0 LOP3.LUT R23, R23, 0x4000000, RZ, 0xfc, !PT ;  /* 0x0400000017170812 */ /* 0x000fe400078efcff */
[----:B--2---:R-:W-:Y:S01]  /*94ff0*/  ISETP.LT.AND P0, PT, R4, UR77, !P6 ;  /* 0x0000004d04007c0c */ /* 0x004fe2000f701270 */
[----:B------:R-:W2:Y:S01]  /*95000*/  LDCU UR77, c[0x0][0x39c] ;  /* 0x00007380ff4d77ac */ /* 0x000ea20008000800 */
[----:B------:R-:W3:Y:S04]  /*95010*/  LDL.LU R4, [R1+0x2a0] ;  /* 0x0002a00001047983 */ /* 0x000ee80000300800 */
[----:B------:R-:W3:Y:S01]  /*95020*/  LDL.LU R7, [R1+0x29c] ;  /* 0x00029c0001077983 */ /* 0x000ee20000300800 */
[----:B------:R-:W-:-:S02]  /*95030*/  LOP3.LUT R23, R23, 0xfdffffff, RZ, 0xc0, !PT ;  /* 0xfdffffff17177812 */ /* 0x000fc400078ec0ff */
[----:B----4-:R-:W-:Y:S01]  /*95040*/  ISETP.LT.AND P1, PT, R8, UR41, !P6 ;  /* 0x0000002908007c0c */ /* 0x010fe2000f721270 */
[----:B------:R-:W4:Y:S01]  /*95050*/  LDCU UR41, c[0x0][0x39c] ;  /* 0x00007380ff2977ac */ /* 0x000f220008000800 */
        /* <DEDUP_REMOVED lines=12> */
[----:B--2---:R-:W-:Y:S01]  /*95120*/  ISETP.LT.AND P0, PT, R5, UR77, !P6 ;  /* 0x0000004d05007c0c */ /* 0x004fe2000f701270 */
[----:B------:R-:W3:Y:S01]  /*95130*/  LDCU UR77, c[0x0][0x39c] ;  /* 0x00007380ff4d77ac */ /* 0x000ee20008000800 */
[----:B------:R-:W2:Y:S01]  /*95140*/  LDL.LU R5, [R1+0x290] ;  /* 0x0002900001057983 */ /* 0x000ea20000300800 */
[----:B-1----:R-:W-:Y:S01]  /*95150*/  ISETP.LT.AND P2, PT, R6, UR40, !P6 ;  /* 0x0000002806007c0c */ /* 0x002fe2000f741270 */
[----:B------:R-:W1:Y:S02]  /*95160*/  LDCU UR40, c[0x0][0x39c] ;  /* 0x00007380ff2877ac */ /* 0x000e640008000800 */
[----:B------:R-:W2:Y:S01]  /*95170*/  LDL.LU R6, [R1+0x28c] ;  /* 0x00028c0001067983 */ /* 0x000ea20000300800 */
[----:B----4-:R-:W-:Y:S01]  /*95180*/  ISETP.LT.AND P1, PT, R16, UR41, !P6 ;  /* 0x0000002910007c0c */ /* 0x010fe2000f721270 */
[----:B------:R-:W4:Y:S02]  /*95190*/  LDCU UR41, c[0x0][0x39c] ;  /* 0x00007380ff2977ac */ /* 0x000f240008000800 */
        /* <DEDUP_REMOVED lines=9> */
[----:B------:R-:W-:-:S04]  /*95230*/  LOP3.LUT R23, R23, 0xfffbffff, RZ, 0xc0, !PT ;  /* 0xfffbffff17177812 */ /* 0x000fc800078ec0ff */
[----:B------:R-:W-:Y:S02]  /*95240*/  @P0 LOP3.LUT R23, R23, 0x40000, RZ, 0xfc, !PT ;  /* 0x0004000017170812 */ /* 0x000fe400078efcff */
[----:B---3--:R-:W-:Y:S01]  /*95250*/  ISETP.LT.AND P0, PT, R4, UR77, !P6 ;  /* 0x0000004d04007c0c */ /* 0x008fe2000f701270 */
[----:B------:R-:W2:Y:S01]  /*95260*/  LDCU UR77, c[0x0][0x39c] ;  /* 0x00007380ff4d77ac */ /* 0x000ea20008000800 */
[----:B------:R-:W3:Y:S01]  /*95270*/  LDL.LU R4, [R1+0x280] ;  /* 0x0002800001047983 */ /* 0x000ee20000300800 */
[----:B-1----:R-:W-:Y:S01]  /*95280*/  ISETP.LT.AND P2, PT, R7, UR40, !P6 ;  /* 0x0000002807007c0c */ /* 0x002fe2000f741270 */
[----:B------:R-:W1:Y:S02]  /*95290*/  LDCU UR40, c[0x0][0x39c] ;  /* 0x00007380ff2877ac */ /* 0x000e640008000800 */
[----:B------:R-:W3:Y:S01]  /*952a0*/  LDL.LU R7, [R1+0x27c] ;  /* 0x00027c0001077983 */ /* 0x000ee20000300800 */
[----:B------:R-:W-:Y:S02]  /*952b0*/  LOP3.LUT R23, R23, 0xfffdffff, RZ, 0xc0, !PT ;  /* 0xfffdffff17177812 */ /* 0x000fe400078ec0ff */
        /* <DEDUP_REMOVED lines=15> */
[----:B------:R-:W2:Y:S01]  /*953b0*/  LDCU UR77, c[0x0][0x39c] ;  /* 0x00007380ff4d77ac */ /* 0x000ea20008000800 */
[----:B------:R-:W3:Y:S01]  /*953c0*/  LDL.LU R5, [R1+0x270] ;  /* 0x0002700001057983 */ /* 0x000ee20000300800 */
[----:B-1----:R-:W-:Y:S01]  /*953d0*/  ISETP.LT.AND P2, PT, R6, UR40, !P6 ;  /* 0x0000002806007c0c */ /* 0x002fe2000f741270 */
[----:B------:R-:W3:Y:S02]  /*953e0*/  LDCU UR40, c[0x0][0x39c] ;  /* 0x00007380ff2877ac */ /* 0x000ee40008000800 */
[----:B------:R-:W3:Y:S01]  /*953f0*/  LDL.LU R6, [R1+0x26c] ;  /* 0x00026c0001067983 */ /* 0x000ee20000300800 */
[----:B----4-:R-:W-:Y:S01]  /*95400*/  ISETP.LT.AND P1, PT, R16, UR41, !P6 ;  /* 0x0000002910007c0c */ /* 0x010fe2000f721270 */
        /* <DEDUP_REMOVED lines=8> */
[----:B---3--:R-:W-:Y:S01]  /*95490*/  ISETP.LT.AND P2, PT, R7, UR40, !P6 ;  /* 0x0000002807007c0c */ /* 0x008fe2000f741270 */
[----:B------:R-:W3:Y:S01]  /*954a0*/  LDCU UR40, c[0x0][0x39c] ;  /* 0x00007380ff2877ac */ /* 0x000ee20008000800 */
[----:B------:R-:W4:Y:S01]  /*954b0*/  LDL.LU R7, [R1+0x260] ;  /* 0x0002600001077983 */ /* 0x000f220000300800 */
[----:B------:R-:W-:-:S04]  /*954c0*/  LOP3.LUT R23, R23, 0xfffff7ff, RZ, 0xc0, !PT ;  /* 0xfffff7ff17177812 */ /* 0x000fc800078ec0ff */
[----:B------:R-:W-:-:S04]  /*954d0*/  @P1 LOP3.LUT R23, R23, 0x800, RZ, 0xfc, !PT ;  /* 0x0000080017171812 */ /* 0x000fc800078efcff */
[----:B------:R-:W-:-:S04]  /*954e0*/  LOP3.LUT R23, R23, 0xfffffbff, RZ, 0xc0, !PT ;  /* 0xfffffbff17177812 */ /* 0x000fc800078ec0ff */
[----:B------:R-:W-:Y:S02]  /*954f0*/  @P0 LOP3.LUT R23, R23, 0x400, RZ, 0xfc, !PT ;  /* 0x0000040017170812 */ /* 0x000fe400078efcff */
[----:B--2---:R-:W-:Y:S01]  /*95500*/  ISETP.LT.AND P0, PT, R4, UR77, !P6 ;  /* 0x0000004d04007c0c */ /* 0x004fe2000f701270 */
[----:B------:R-:W2:Y:S01]  /*95510*/  LDCU UR77, c[0x0][0x39c] ;  /* 0x00007380ff4d77ac */ /* 0x000ea20008000800 */
[----:B------:R-:W-:Y:S02]  /*95520*/  LOP3.LUT R23, R23, 0xfffffdff, RZ, 0xc0, !PT ;  /* 0xfffffdff17177812 */ /* 0x000fe400078ec0ff */
[----:B-1----:R-:W-:Y:S01]  /*95530*/  ISETP.LT.AND P1, PT, R8, UR41, !P6 ;  /* 0x0000002908007c0c */ /* 0x002fe2000f721270 */
[----:B------:R-:W4:Y:S01]  /*95540*/  LDCU UR41, c[0x0][0x39c] ;  /* 0x00007380ff2977ac */ /* 0x000f220008000800 */
[----:B------:R-:W4:Y:S07]  /*95550*/  LDL.LU R8, [R1+0x25c] ;  /* 0x00025c0001087983 */ /* 0x000f2e0000300800 */
[----:B------:R-:W-:-:S04]  /*95560*/  @P0 LOP3.LUT R23, R23, 0x200, RZ, 0xfc, !PT ;  /* 0x0000020017170812 */ /* 0x000fc800078efcff */
[----:B------:R-:W-:-:S04]  /*95570*/  LOP3.LUT R23, R23, 0xfffffeff, RZ, 0xc0, !PT ;  /* 0xfffffeff17177812 */ /* 0x000fc800078ec0ff */
[----:B------:R-:W-:Y:S02]  /*95580*/  @P2 LOP3.LUT R23, R23, 0x100, RZ, 0xfc, !PT ;  /* 0x0000010017172812 */ /* 0x000fe400078efcff */
[----:B0-----:R-:W-:Y:S01]  /*95590*/  ISETP.LT.AND P0, PT, R0, UR4, !P6 ;  /* 0x0000000400007c0c */ /* 0x001fe2000f701270 */
[----:B------:R-:W0:Y:S01]  /*955a0*/  LDCU UR4, c[0x0][0x39c] ;  /* 0x00007380ff0477ac */ /* 0x000e220008000800 */
[----:B------:R-:W-:Y:S01]  /*955b0*/  LOP3.LUT R23, R23, 0xffffff7f, RZ, 0xc0, !PT ;  /* 0xffffff7f17177812 */ /* 0x000fe200078ec0ff */
[----:B------:R-:W4:Y:S03]  /*955c0*/  LDL.LU R0, [R1+0x254] ;  /* 0x0002540001007983 */ /* 0x000f260000300800 */
[----:B------:R-:W-:Y:S01]  /*955d0*/  @P1 LOP3.LUT R23, R23, 0x80, RZ, 0xfc, !PT ;  /* 0x0000008017171812 */ /* 0x000fe200078efcff */
[----:B------:R-:W4:Y:S03]  /*955e0*/  LDL.LU R4, [R1+0x250] ;  /* 0x0002500001047983 */ /* 0x000f260000300800 */
[----:B------:R-:W-:-:S04]  /*955f0*/  LOP3.LUT R23, R23, 0xffffffbf, RZ, 0xc0, !PT ;  /* 0xffffffbf17177812 */ /* 0x000fc800078ec0ff */
[----:B------:R-:W-:-:S04]  /*95600*/  @P0 LOP3.LUT R23, R23, 0x40, RZ, 0xfc, !PT ;  /* 0x0000004017170812 */ /* 0x000fc800078efcff */
[----:B------:R-:W-:Y:S02]  /*95610*/  LOP3.LUT R23, R23, 0xffffffdf, RZ, 0xc0, !PT ;  /* 0xffffffdf17177812 */ /* 0x000fe400078ec0ff */
[----:B--2---:R-:W-:Y:S01]  /*95620*/  ISETP.LT.AND P0, PT, R5, UR77, !P6 ;  /* 0x0000004d05007c0c */ /* 0x004fe2000f701270 */
[----:B------:R-:W1:Y:S01]  /*95630*/  LDCU UR77, c[0x0][0x39c] ;  /* 0x00007380ff4d77ac */ /* 0x000e620008000800 */
[----:B------:R-:W2:Y:S01]  /*95640*/  LDL.LU R5, [R1+0x24c] ;  /* 0x00024c0001057983 */ /* 0x000ea20000300800 */
[----:B---3--:R-:W-:Y:S01]  /*95650*/  ISETP.LT.AND P2, PT, R6, UR40, !P6 ;  /* 0x0000002806007c0c */ /* 0x008fe2000f741270 */
[----:B------:R-:W3:Y:S01]  /*95660*/  LDCU UR40, c[0x0][0x39c] ;  /* 0x00007380ff2877ac */ /* 0x000ee20008000800 */
[----:B----4-:R-:W-:Y:S01]  /*95670*/  ISETP.LT.AND P1, PT, R16, UR41, !P6 ;  /* 0x0000002910007c0c */ /* 0x010fe2000f721270 */
[----:B------:R-:W4:Y:S01]  /*95680*/  LDCU UR41, c[0x0][0x39c] ;  /* 0x00007380ff2977ac */ /* 0x000f220008000800 */
[----:B------:R-:W2:Y:S06]  /*95690*/  LDL.LU R16, [R1+0x248] ;  /* 0x0002480001107983 */ /* 0x000eac0000300800 */
[----:B------:R-:W-:-:S04]  /*956a0*/  @P0 LOP3.LUT R23, R23, 0x20, RZ, 0xfc, !PT ;  /* 0x0000002017170812 */ /* 0x000fc800078efcff */
[----:B------:R-:W-:-:S04]  /*956b0*/  LOP3.LUT R23, R23, 0xffffffef, RZ, 0xc0, !PT ;  /* 0xffffffef17177812 */ /* 0x000fc800078ec0ff */
[----:B------:R-:W-:-:S04]  /*956c0*/  @P2 LOP3.LUT R23, R23, 0x10, RZ, 0xfc, !PT ;  /* 0x0000001017172812 */ /* 0x000fc800078efcff */
[----:B------:R-:W-:Y:S02]  /*956d0*/  LOP3.LUT R23, R23, 0xfffffff7, RZ, 0xc0, !PT ;  /* 0xfffffff717177812 */ /* 0x000fe400078ec0ff */
[----:B0-----:R-:W-:Y:S01]  /*956e0*/  ISETP.LT.AND P0, PT, R2, UR4, !P6 ;  /* 0x0000000402007c0c */ /* 0x001fe2000f701270 */
[----:B------:R-:W0:Y:S01]  /*956f0*/  LDCU UR4, c[0x0][0x39c] ;  /* 0x00007380ff0477ac */ /* 0x000e220008000800 */
[----:B------:R-:W-:Y:S01]  /*95700*/  @P1 LOP3.LUT R23, R23, 0x8, RZ, 0xfc, !PT ;  /* 0x0000000817171812 */ /* 0x000fe200078efcff */
[----:B------:R-:W2:Y:S01]  /*95710*/  LDL.LU R2, [R1+0x244] ;  /* 0x0002440001027983 */ /* 0x000ea20000300800 */
[----:B----4-:R-:W-:Y:S01]  /*95720*/  ISETP.LT.AND P1, PT, R22, UR41, !P6 ;  /* 0x0000002916007c0c */ /* 0x010fe2000f721270 */
[----:B------:R-:W4:Y:S02]  /*95730*/  LDCU UR41, c[0x0][0x39c] ;  /* 0x00007380ff2977ac */ /* 0x000f240008000800 */
[----:B------:R-:W4:Y:S01]  /*95740*/  LDL.LU R22, [R1+0x24c4] ;  /* 0x0024c40001167983 */ /* 0x000f220000300800 */
[----:B------:R-:W-:-:S05]  /*95750*/  LOP3.LUT R23, R23, 0xfffffffb, RZ, 0xc0, !PT ;  /* 0xfffffffb17177812 */ /* 0x000fca00078ec0ff */
[----:B------:R-:W-:Y:S02]  /*95760*/  @P0 LOP3.LUT R23, R23, 0x4, RZ, 0xfc, !PT ;  /* 0x0000000417170812 */ /* 0x000fe400078efcff */
[----:B-1----:R-:W-:Y:S01]  /*95770*/  ISETP.LT.AND P0, PT, R7, UR77, !P6 ;  /* 0x0000004d07007c0c */ /* 0x002fe2000f701270 */
[----:B------:R-:W1:Y:S01]  /*95780*/  LDCU UR77, c[0x0][0x39c] ;  /* 0x00007380ff4d77ac */ /* 0x000e620008000800 */
[----:B------:R-:W4:Y:S04]  /*95790*/  LDL.LU R7, [R1+0x240] ;  /* 0x0002400001077983 */ /* 0x000f280000300800 */
[----:B------:R-:W4:Y:S01]  /*957a0*/  LDL.LU R6, [R1+0x23c] ;  /* 0x00023c0001067983 */ /* 0x000f220000300800 */
[----:B---3--:R-:W-:Y:S01]  /*957b0*/  ISETP.LT.AND P2, PT, R8, UR40, !P6 ;  /* 0x0000002808007c0c */ /* 0x008fe2000f741270 */
[----:B------:R-:W2:Y:S02]  /*957c0*/  LDCU UR40, c[0x0][0x39c] ;  /* 0x00007380ff2877ac */ /* 0x000ea40008000800 */
[----:B------:R-:W3:Y:S01]  /*957d0*/  LDL.LU R8, [R1+0x238] ;  /* 0x0002380001087983 */ /* 0x000ee20000300800 */
[----:B------:R-:W-:-:S04]  /*957e0*/  LOP3.LUT R23, R23, 0xfffffffd, RZ, 0xc0, !PT ;  /* 0xfffffffd17177812 */ /* 0x000fc800078ec0ff */
[----:B------:R-:W-:-:S04]  /*957f0*/  @P0 LOP3.LUT R23, R23, 0x2, RZ, 0xfc, !PT ;  /* 0x0000000217170812 */ /* 0x000fc800078efcff */
[----:B------:R-:W-:Y:S02]  /*95800*/  LOP3.LUT R23, R23, 0xfffffffe, RZ, 0xc0, !PT ;  /* 0xfffffffe17177812 */ /* 0x000fe400078ec0ff */
[----:B0-----:R-:W-:Y:S01]  /*95810*/  ISETP.LT.AND P0, PT, R0, UR4, !P6 ;  /* 0x0000000400007c0c */ /* 0x001fe2000f701270 */
[----:B------:R-:W0:Y:S01]  /*95820*/  LDCU UR4, c[0x0][0x39c] ;  /* 0x00007380ff0477ac */ /* 0x000e220008000800 */
[----:B------:R-:W3:Y:S01]  /*95830*/  LDL.LU R0, [R1+0x234] ;  /* 0x0002340001007983 */ /* 0x000ee20000300800 */
[----:B------:R-:W-:-:S05]  /*95840*/  @P2 LOP3.LUT R23, R23, 0x1, RZ, 0xfc, !PT ;  /* 0x0000000117172812 */ /* 0x000fca00078efcff */
[----:B------:R0:W-:Y:S01]  /*95850*/  STL [R1+0x2408], R23 ;  /* 0x0024081701007387 */ /* 0x0001e20000100800 */
[----:B--2---:R-:W-:Y:S01]  /*95860*/  ISETP.LT.AND P2, PT, R5, UR40, !P6 ;  /* 0x0000002805007c0c */ /* 0x004fe2000f741270 */
[----:B------:R-:W2:Y:S01]  /*95870*/  LDCU UR40, c[0x0][0x39c] ;  /* 0x00007380ff2877ac */ /* 0x000ea20008000800 */
[----:B----4-:R-:W-:-:S04]  /*95880*/  LOP3.LUT R22, R22, 0x7fffffff, RZ, 0xc0, !PT ;  /* 0x7fffffff16167812 */ /* 0x010fc800078ec0ff */
[----:B------:R-:W-:Y:S02]  /*95890*/  @P1 LOP3.LUT R22, R22, 0x80000000, RZ, 0xfc, !PT ;  /* 0x8000000016161812 */ /* 0x000fe400078efcff */
[----:B------:R-:W-:Y:S01]  /*958a0*/  ISETP.LT.AND P1, PT, R16, UR41, !P6 ;  /* 0x0000002910007c0c */ /* 0x000fe2000f721270 */
[----:B------:R-:W3:Y:S01]  /*958b0*/  LDCU UR41, c[0x0][0x39c] ;  /* 0x00007380ff2977ac */ /* 0x000ee20008000800 */
[----:B------:R-:W4:Y:S01]  /*958c0*/  LDL.LU R16, [R1+0x230] ;  /* 0x0002300001107983 */ /* 0x000f220000300800 */
[----:B------:R-:W-:-:S03]  /*958d0*/  LOP3.LUT R22, R22, 0xbfffffff, RZ, 0xc0, !PT ;  /* 0xbfffffff16167812 */ /* 0x000fc600078ec0ff */
[----:B------:R-:W4:Y:S01]  /*958e0*/  LDL.LU R5, [R1+0x7e4] ;  /* 0x0007e40001057983 */ /* 0x000f220000300800 */
[----:B------:R-:W-:Y:S02]  /*958f0*/  @P0 LOP3.LUT R22, R22, 0x40000000, RZ, 0xfc, !PT ;  /* 0x4000000016160812 */ /* 0x000fe400078efcff */
[----:B-1----:R-:W-:Y:S01]  /*95900*/  ISETP.LT.AND P0, PT, R4, UR77, !P6 ;  /* 0x0000004d04007c0c */ /* 0x002fe2000f701270 */
[----:B------:R-:W1:Y:S01]  /*95910*/  LDCU UR77, c[0x0][0x39c] ;  /* 0x00007380ff4d77ac */ /* 0x000e620008000800 */
[----:B------:R-:W-:-:S11]  /*95920*/  LOP3.LUT R22, R22, 0xdfffffff, RZ, 0xc0, !PT ;  /* 0xdfffffff16167812 */ /* 0x000fd600078ec0ff */
[----:B------:R-:W-:-:S04]  /*95930*/  @P0 LOP3.LUT R22, R22, 0x20000000, RZ, 0xfc, !PT ;  /* 0x2000000016160812 */ /* 0x000fc800078efcff */
[----:B------:R-:W-:-:S04]  /*95940*/  LOP3.LUT R22, R22, 0xefffffff, RZ, 0xc0, !PT ;  /* 0xefffffff16167812 */ /* 0x000fc800078ec0ff */
[----:B------:R-:W-:Y:S02]  /*95950*/  @P2 LOP3.LUT R22, R22, 0x10000000, RZ, 0xfc, !PT ;  /* 0x1000000016162812 */ /* 0x000fe400078efcff */
[----:B0-----:R-:W-:Y:S01]  /*95960*/  ISETP.LT.AND P0, PT, R2, UR4, !P6 ;  /* 0x0000000402007c0c */ /* 0x001fe2000f701270 */
[----:B------:R-:W0:Y:S01]  /*95970*/  LDCU UR4, c[0x0][0x39c] ;  /* 0x00007380ff0477ac */ /* 0x000e220008000800 */
[----:B------:R-:W-:Y:S01]  /*95980*/  LOP3.LUT R22, R22, 0xf7ffffff, RZ, 0xc0, !PT ;  /* 0xf7ffffff16167812 */ /* 0x000fe200078ec0ff */
[----:B------:R-:W4:Y:S03]  /*95990*/  LDL.LU R2, [R1+0x22c] ;  /* 0x00022c0001027983 */ /* 0x000f260000300800 */
[----:B------:R-:W-:-:S04]  /*959a0*/  @P1 LOP3.LUT R22, R22, 0x8000000, RZ, 0xfc, !PT ;  /* 0x0800000016161812 */ /* 0x000fc800078efcff */
[----:B------:R-:W-:-:S04]  /*959b0*/  LOP3.LUT R22, R22, 0xfbffffff, RZ, 0xc0, !PT ;  /* 0xfbffffff16167812 */ /* 0x000fc800078ec0ff */
[----:B------:R-:W-:Y:S02]  /*959c0*/  @P0 LOP3.LUT R22, R22, 0x4000000, RZ, 0xfc, !PT ;  /* 0x0400000016160812 */ /* 0x000fe400078efcff */
[----:B-1----:R-:W-:Y:S01]  /*959d0*/  ISETP.LT.AND P0, PT, R7, UR77, !P6 ;  /* 0x0000004d07007c0c */ /* 0x002fe2000f701270 */
[----:B------:R-:W4:Y:S01]  /*959e0*/  LDCU UR77, c[0x0][0x39c] ;  /* 0x00007380ff4d77ac */ /* 0x000f220008000800 */
[----:B------:R-:W4:Y:S01]  /*959f0*/  LDL.LU R7, [R1+0x228] ;  /* 0x0002280001077983 */ /* 0x000f220000300800 */
[----:B---3--:R-:W-:Y:S02]  /*95a00*/  ISETP.LT.AND P1, PT, R8, UR41, !P6 ;  /* 0x0000002908007c0c */ /* 0x008fe4000f721270 */
[----:B--2---:R-:W-:Y:S01]  /*95a10*/  ISETP.LT.AND P2, PT, R6, UR40, !P6 ;  /* 0x0000002806007c0c */ /* 0x004fe2000f741270 */
[----:B------:R-:W2:Y:S01]  /*95a20*/  LDL.LU R8, [R1+0x224] ;  /* 0x0002240001087983 */ /* 0x000ea20000300800 */
[----:B------:R-:W-:Y:S01]  /*95a30*/  LOP3.LUT R22, R22, 0xfdffffff, RZ, 0xc0, !PT ;  /* 0xfdffffff16167812 */ /* 0x000fe200078ec0ff */
[----:B------:R-:W1:Y:S02]  /*95a40*/  LDCU UR40, c[0x0][0x39c] ;  /* 0x00007380ff2877ac */ /* 0x000e640008000800 */
[----:B------:R-:W3:Y:S01]  /*95a50*/  LDL.LU R26, [R1+0x220] ;  /* 0x00022000011a7983 */ /* 0x000ee20000300800 */
[----:B------:R-:W1:Y:S03]  /*95a60*/  LDCU UR41, c[0x0][0x39c] ;  /* 0x00007380ff2977ac */ /* 0x000e660008000800 */
[----:B------:R-:W2:Y:S01]  /*95a70*/  LDL.LU R6, [R1+0x7e8] ;  /* 0x0007e80001067983 */ /* 0x000ea20000300800 */
[----:B------:R-:W-:-:S02]  /*95a80*/  @P0 LOP3.LUT R22, R22, 0x2000000, RZ, 0xfc, !PT ;  /* 0x0200000016160812 */ /* 0x000fc400078efcff */
[----:B0-----:R-:W-:Y:S01]  /*95a90*/  ISETP.LT.AND P0, PT, R0, UR4, !P6 ;  /* 0x0000000400007c0c */ /* 0x001fe2000f701270 */
[----:B------:R-:W3:Y:S01]  /*95aa0*/  LDL.LU R27, [R1+0x21c] ;  /* 0x00021c00011b7983 */ /* 0x000ee20000300800 */
[----:B------:R-:W-:Y:S01]  /*95ab0*/  LOP3.LUT R22, R22, 0xfeffffff, RZ, 0xc0, !PT ;  /* 0xfeffffff16167812 */ /* 0x000fe200078ec0ff */
[----:B------:R-:W2:Y:S02]  /*95ac0*/  LDCU UR4, c[0x0][0x39c] ;  /* 0x00007380ff0477ac */ /* 0x000ea40008000800 */
[----:B------:R-:W3:Y:S01]  /*95ad0*/  LDL.LU R0, [R1+0xf88] ;  /* 0x000f880001007983 */ /* 0x000ee20000300800 */
[----:B------:R-:W-:-:S03]  /*95ae0*/  @P2 LOP3.LUT R22, R22, 0x1000000, RZ, 0xfc, !PT ;  /* 0x0100000016162812 */ /* 0x000fc600078efcff */
[----:B------:R-:W3:Y:S01]  /*95af0*/  LDL.LU R4, [R1+0x218] ;  /* 0x0002180001047983 */ /* 0x000ee20000300800 */
[----:B------:R-:W-:-:S04]  /*95b00*/  LOP3.LUT R22, R22, 0xff7fffff, RZ, 0xc0, !PT ;  /* 0xff7fffff16167812 */ /* 0x000fc800078ec0ff */
[----:B------:R-:W-:-:S04]  /*95b10*/  @P1 LOP3.LUT R22, R22, 0x800000, RZ, 0xfc, !PT ;  /* 0x0080000016161812 */ /* 0x000fc800078efcff */
[----:B------:R-:W-:-:S04]  /*95b20*/  LOP3.LUT R22, R22, 0xffbfffff, RZ, 0xc0, !PT ;  /* 0xffbfffff16167812 */ /* 0x000fc800078ec0ff */
[----:B------:R-:W-:-:S04]  /*95b30*/  @P0 LOP3.LUT R22, R22, 0x400000, RZ, 0xfc, !PT ;  /* 0x0040000016160812 */ /* 0x000fc800078efcff */
[----:B------:R-:W-:Y:S02]  /*95b40*/  LOP3.LUT R22, R22, 0xffdfffff, RZ, 0xc0, !PT ;  /* 0xffdfffff16167812 */ /* 0x000fe400078ec0ff */
[----:B----4-:R-:W-:Y:S02]  /*95b50*/  ISETP.LT.AND P1, PT, R16, UR77, !P6 ;  /* 0x0000004d10007c0c */ /* 0x010fe4000f721270 */
[----:B------:R-:W4:Y:S01]  /*95b60*/  LDL.LU R16, [R1+0xe88] ;  /* 0x000e880001107983 */ /* 0x000f220000300800 */
[----:B------:R-:W-:-:S03]  /*95b70*/  R2UR.FILL UR77, R5 ;  /* 0x00000000054d72ca */ /* 0x000fc600004e0000 */
[----:B------:R-:W4:Y:S07]  /*95b80*/  LDL.LU R5, [R1+0x214] ;  /* 0x0002140001057983 */ /* 0x000f2e0000300800 */
[----:B------:R-:W-:Y:S02]  /*95b90*/  @P1 LOP3.LUT R22, R22, 0x200000, RZ, 0xfc, !PT ;  /* 0x0020000016161812 */ /* 0x000fe400078efcff */
[----:B-1----:R-:W-:Y:S02]  /*95ba0*/  ISETP.LT.AND P0, PT, R2, UR40, !P6 ;  /* 0x0000002802007c0c */ /* 0x002fe4000f701270 */
[----:B------:R-:W-:-:S02]  /*95bb0*/  R2UR.FILL UR40, R19 ;  /* 0x00000000132872ca */ /* 0x000fc400004e0000 */
[----:B------:R-:W4:Y:S04]  /*95bc0*/  LDL.LU R19, [R1+0x24c0] ;  /* 0x0024c00001137983 */ /* 0x000f280000300800 */
[----:B------:R-:W4:Y:S01]  /*95bd0*/  LDL.LU R2, [R1+0x210] ;  /* 0x0002100001027983 */ /* 0x000f220000300800 */
[----:B------:R-:W-:Y:S02]  /*95be0*/  ISETP.LT.AND P1, PT, R7, UR41, !P6 ;  /* 0x0000002907007c0c */ /* 0x000fe4000f721270 */
[----:B------:R-:W-:Y:S02]  /*95bf0*/  R2UR.FILL UR41, R20 ;  /* 0x00000000142972ca */ /* 0x000fe400004e0000 */
[----:B------:R-:W4:Y:S04]  /*95c00*/  LDL.LU R20, [R1+0x24bc] ;  /* 0x0024bc0001147983 */ /* 0x000f280000300800 */
[----:B------:R-:W4:Y:S01]  /*95c10*/  LDL.LU R7, [R1+0x20c] ;  /* 0x00020c0001077983 */ /* 0x000f220000300800 */
[----:B------:R-:W-:-:S04]  /*95c20*/  LOP3.LUT R22, R22, 0xffefffff, RZ, 0xc0, !PT ;  /* 0xffefffff16167812 */ /* 0x000fc800078ec0ff */
[----:B------:R-:W-:Y:S02]  /*95c30*/  @P0 LOP3.LUT R22, R22, 0x100000, RZ, 0xfc, !PT ;  /* 0x0010000016160812 */ /* 0x000fe400078efcff */
[----:B--2---:R-:W-:Y:S02]  /*95c40*/  ISETP.LT.AND P0, PT, R8, UR4, !P6 ;  /* 0x0000000408007c0c */ /* 0x004fe4000f701270 */
[----:B------:R-:W-:Y:S02]  /*95c50*/  R2UR.FILL UR4, R21 ;  /* 0x00000000150472ca */ /* 0x000fe400004e0000 */
[----:B------:R-:W2:Y:S01]  /*95c60*/  LDL.LU R21, [R1+0x24b8] ;  /* 0x0024b80001157983 */ /* 0x000ea20000300800 */
[----:B------:R-:W-:-:S03]  /*95c70*/  LOP3.LUT R22, R22, 0xfff7ffff, RZ, 0xc0, !PT ;  /* 0xfff7ffff16167812 */ /* 0x000fc600078ec0ff */
[----:B------:R-:W2:Y:S01]  /*95c80*/  LDL.LU R8, [R1+0x208] ;  /* 0x0002080001087983 */ /* 0x000ea20000300800 */
[----:B------:R-:W-:-:S06]  /*95c90*/  @P1 LOP3.LUT R22, R22, 0x80000, RZ, 0xfc, !PT ;  /* 0x0008000016161812 */ /* 0x000fcc00078efcff */
[----:B---3--:R-:W-:Y:S02]  /*95ca0*/  ISETP.LT.AND P1, PT, R26, UR4, !P6 ;  /* 0x000000041a007c0c */ /* 0x008fe4000f721270 */
[----:B------:R-:W-:Y:S02]  /*95cb0*/  R2UR.FILL UR4, R6 ;  /* 0x00000000060472ca */ /* 0x000fe400004e0000 */
[----:B------:R-:W3:Y:S01]  /*95cc0*/  LDL.LU R6, [R1+0x204] ;  /* 0x0002040001067983 */ /* 0x000ee20000300800 */
[----:B------:R-:W-:-:S04]  /*95cd0*/  LOP3.LUT R22, R22, 0xfffbffff, RZ, 0xc0, !PT ;  /* 0xfffbffff16167812 */ /* 0x000fc800078ec0ff */
[----:B------:R-:W-:Y:S02]  /*95ce0*/  @P0 LOP3.LUT R22, R22, 0x40000, RZ, 0xfc, !PT ;  /* 0x0004000016160812 */ /* 0x000fe400078efcff */
[----:B------:R-:W-:Y:S02]  /*95cf0*/  ISETP.LT.AND P0, PT, R27, UR41, !P6 ;  /* 0x000000291b007c0c */ /* 0x000fe4000f701270 */
[----:B------:R-:W-:Y:S02]  /*95d00*/  R2UR.FILL UR41, R0 ;  /* 0x00000000002972ca */ /* 0x000fe400004e0000 */
[----:B------:R-:W3:Y:S01]  /*95d10*/  LDL.LU R0, [R1+0x200] ;  /* 0x0002000001007983 */ /* 0x000ee20000300800 */
[----:B------:R-:W-:-:S04]  /*95d20*/  LOP3.LUT R22, R22, 0xfffdffff, RZ, 0xc0, !PT ;  /* 0xfffdffff16167812 */ /* 0x000fc800078ec0ff */
[----:B------:R-:W-:Y:S02]  /*95d30*/  @P1 LOP3.LUT R22, R22, 0x20000, RZ, 0xfc, !PT ;  /* 0x0002000016161812 */ /* 0x000fe400078efcff */
[----:B------:R-:W-:Y:S02]  /*95d40*/  ISETP.LT.AND P1, PT, R4, UR40, !P6 ;  /* 0x0000002804007c0c */ /* 0x000fe4000f721270 */
[----:B------:R-:W-:-:S04]  /*95d50*/  LOP3.LUT R22, R22, 0xfffeffff, RZ, 0xc0, !PT ;  /* 0xfffeffff16167812 */ /* 0x000fc800078ec0ff */
[----:B------:R-:W-:-:S04]  /*95d60*/  @P0 LOP3.LUT R22, R22, 0x10000, RZ, 0xfc, !PT ;  /* 0x0001000016160812 */ /* 0x000fc800078efcff */
[----:B------:R-:W-:-:S04]  /*95d70*/  LOP3.LUT R22, R22, 0xffff7fff, RZ, 0xc0, !PT ;  /* 0xffff7fff16167812 */ /* 0x000fc800078ec0ff */
[----:B------:R-:W-:-:S04]  /*95d80*/  @P1 LOP3.LUT R22, R22, 0x8000, RZ, 0xfc, !PT ;  /* 0x0000800016161812 */ /* 0x000fc800078efcff */
[----:B------:R-:W-:Y:S02]  /*95d90*/  LOP3.LUT R22, R22, 0xffffbfff, RZ, 0xc0, !PT ;  /* 0xffffbfff16167812 */ /* 0x000fe400078ec0ff */
[----:B----4-:R-:W-:Y:S02]  /*95da0*/  R2UR.FILL UR40, R16 ;  /* 0x00000000102872ca */ /* 0x010fe400004e0000 */
[----:B------:R-:W4:Y:S01]  /*95db0*/  LDL.LU R16, [R1+0x1fc] ;  /* 0x0001fc0001107983 */ /* 0x000f220000300800 */
[----:B------:R-:W-:Y:S01]  /*95dc0*/  ISETP.LT.AND P0, PT, R5, UR77, !P6 ;  /* 0x0000004d05007c0c */ /* 0x000fe2000f701270 */
[----:B------:R-:W0:Y:S02]  /*95dd0*/  LDCU UR77, c[0x0][0x39c] ;  /* 0x00007380ff4d77ac */ /* 0x000e240008000800 */
[----:B------:R-:W4:Y:S10]  /*95de0*/  LDL.LU R5, [R1+0x1f8] ;  /* 0x0001f80001057983 */ /* 0x000f340000300800 */
[----:B------:R-:W-:-:S02]  /*95df0*/  @P0 LOP3.LUT R22, R22, 0x4000, RZ, 0xfc, !PT ;  /* 0x0000400016160812 */ /* 0x000fc400078efcff */
[----:B------:R-:W-:Y:S01]  /*95e00*/  ISETP.LT.AND P1, PT, R2, UR76, !P6 ;  /* 0x0000004c02007c0c */ /* 0x000fe2000f721270 */
[----:B------:R-:W1:Y:S01]  /*95e10*/  LDCU UR76, c[0x0][0x39c] ;  /* 0x00007380ff4c77ac */ /* 0x000e620008000800 */
[----:B------:R-:W4:Y:S01]  /*95e20*/  LDL.LU R2, [R1+0x1f4] ;  /* 0x0001f40001027983 */ /* 0x000f220000300800 */
[----:B------:R-:W-:Y:S01]  /*95e30*/  ISETP.LT.AND P0, PT, R7, UR75, !P6 ;  /* 0x0000004b07007c0c */ /* 0x000fe2000f701270 */
[----:B------:R-:W0:Y:S02]  /*95e40*/  LDCU UR75, c[0x0][0x39c] ;  /* 0x00007380ff4b77ac */ /* 0x000e240008000800 */
[----:B------:R-:W4:Y:S01]  /*95e50*/  LDL.LU R7, [R1+0x1f0] ;  /* 0x0001f00001077983 */ /* 0x000f220000300800 */
[----:B------:R-:W-:-:S06]  /*95e60*/  LOP3.LUT R22, R22, 0xffffdfff, RZ, 0xc0, !PT ;  /* 0xffffdfff16167812 */ /* 0x000fcc00078ec0ff */
[----:B------:R-:W-:-:S04]  /*95e70*/  @P1 LOP3.LUT R22, R22, 0x2000, RZ, 0xfc, !PT ;  /* 0x0000200016161812 */ /* 0x000fc800078efcff */
[----:B------:R-:W-:Y:S02]  /*95e80*/  LOP3.LUT R22, R22, 0xffffefff, RZ, 0xc0, !PT ;  /* 0xffffefff16167812 */ /* 0x000fe400078ec0ff */
[----:B--2---:R-:W-:Y:S01]  /*95e90*/  ISETP.LT.AND P1, PT, R8, UR74, !P6 ;  /* 0x0000004a08007c0c */ /* 0x004fe2000f721270 */
[----:B------:R-:W2:Y:S01]  /*95ea0*/  LDCU UR74, c[0x0][0x39c] ;  /* 0x00007380ff4a77ac */ /* 0x000ea20008000800 */
[----:B------:R-:W2:Y:S01]  /*95eb0*/  LDL.LU R8, [R1+0x1ec] ;  /* 0x0001ec0001087983 */ /* 0x000ea20000300800 */
[----:B------:R-:W-:-:S04]  /*95ec0*/  @P0 LOP3.LUT R22, R22, 0x1000, RZ, 0xfc, !PT ;  /* 0x0000100016160812 */ /* 0x000fc800078efcff */
[----:B------:R-:W-:Y:S02]  /*95ed0*/  LOP3.LUT R22, R22, 0xfffff7ff, RZ, 0xc0, !PT ;  /* 0xfffff7ff16167812 */ /* 0x000fe400078ec0ff */
[----:B---3--:R-:W-:Y:S01]  /*95ee0*/  ISETP.LT.AND P0, PT, R6, UR73, !P6 ;  /* 0x0000004906007c0c */ /* 0x008fe2000f701270 */
[----:B------:R-:W3:Y:S01]  /*95ef0*/  LDCU UR73, c[0x0][0x39c] ;  /* 0x00007380ff4977ac */ /* 0x000ee20008000800 */
[----:B------:R-:W3:Y:S02]  /*95f00*/  LDL.LU R6, [R1+0x1e8] ;  /* 0x0001e80001067983 */ /* 0x000ee40000300800 */
[----:B------:R-:W-:Y:S02]  /*95f10*/  @P1 LOP3.LUT R22, R22, 0x800, RZ, 0xfc, !PT ;  /* 0x0000080016161812 */ /* 0x000fe400078efcff */
[----:B------:R-:W-:Y:S01]  /*95f20*/  ISETP.LT.AND P1, PT, R0, UR72, !P6 ;  /* 0x0000004800007c0c */ /* 0x000fe2000f721270 */
        /* <DEDUP_REMOVED lines=8> */
[----:B------:R-:W4:Y:S01]  /*95fb0*/  LDCU UR71, c[0x0][0x39c] ;  /* 0x00007380ff4777ac */ /* 0x000f220008000800 */
[----:B------:R-:W4:Y:S01]  /*95fc0*/  LDL.LU R16, [R1+0x1e0] ;  /* 0x0001e00001107983 */ /* 0x000f220000300800 */
[----:B------:R-:W-:Y:S01]  /*95fd0*/  ISETP.LT.AND P1, PT, R5, UR70, !P6 ;  /* 0x0000004605007c0c */ /* 0x000fe2000f721270 */
[----:B------:R-:W0:Y:S09]  /*95fe0*/  LDCU UR70, c[0x0][0x39c] ;  /* 0x00007380ff4677ac */ /* 0x000e320008000800 */
[----:B------:R-:W-:-:S04]  /*95ff0*/  @P0 LOP3.LUT R22, R22, 0x100, RZ, 0xfc, !PT ;  /* 0x0000010016160812 */ /* 0x000fc800078efcff */
[----:B------:R-:W-:-:S04]  /*96000*/  LOP3.LUT R22, R22, 0xffffff7f, RZ, 0xc0, !PT ;  /* 0xffffff7f16167812 */ /* 0x000fc800078ec0ff */
[----:B------:R-:W-:Y:S02]  /*96010*/  @P1 LOP3.LUT R22, R22, 0x80, RZ, 0xfc, !PT ;  /* 0x0000008016161812 */ /* 0x000fe400078efcff */
[----:B------:R-:W-:Y:S01]  /*96020*/  ISETP.LT.AND P0, PT, R2, UR69, !P6 ;  /* 0x0000004502007c0c */ /* 0x000fe2000f701270 */
[----:B------:R-:W0:Y:S01]  /*96030*/  LDCU UR69, c[0x0][0x39c] ;  /* 0x00007380ff4577ac */ /* 0x000e220008000800 */
        /* <DEDUP_REMOVED lines=9> */
[----:B------:R-:W-:Y:S01]  /*960d0*/  @P1 LOP3.LUT R22, R22, 0x20, RZ, 0xfc, !PT ;  /* 0x0000002016161812 */ /* 0x000fe200078efcff */
[----:B------:R-:W2:Y:S03]  /*960e0*/  LDL.LU R8, [R1+0x1d0] ;  /* 0x0001d00001087983 */ /* 0x000ea60000300800 */
[----:B------:R-:W-:Y:S01]  /*960f0*/  LOP3.LUT R22, R22, 0xffffffef, RZ, 0xc0, !PT ;  /* 0xffffffef16167812 */ /* 0x000fe200078ec0ff */
[----:B------:R-:W2:Y:S01]  /*96100*/  LDL.LU R5, [R1+0x1cc] ;  /* 0x0001cc0001057983 */ /* 0x000ea20000300800 */
[----:B---3--:R-:W-:Y:S01]  /*96110*/  ISETP.LT.AND P1, PT, R6, UR66, !P6 ;  /* 0x0000004206007c0c */ /* 0x008fe2000f721270 */
[----:B------:R-:W3:Y:S04]  /*96120*/  LDCU UR66, c[0x0][0x39c] ;  /* 0x00007380ff4277ac */ /* 0x000ee80008000800 */
[----:B------:R-:W-:-:S04]  /*96130*/  @P0 LOP3.LUT R22, R22, 0x10, RZ, 0xfc, !PT ;  /* 0x0000001016160812 */ /* 0x000fc800078efcff */
[----:B------:R-:W-:Y:S02]  /*96140*/  LOP3.LUT R22, R22, 0xfffffff7, RZ, 0xc0, !PT ;  /* 0xfffffff716167812 */ /* 0x000fe400078ec0ff */
[----:B------:R-:W-:Y:S01]  /*96150*/  ISETP.LT.AND P0, PT, R0, UR65, !P6 ;  /* 0x0000004100007c0c */ /* 0x000fe2000f701270 */
[----:B------:R-:W0:Y:S01]  /*96160*/  LDCU UR65, c[0x0][0x39c] ;  /* 0x00007380ff4177ac */ /* 0x000e220008000800 */
[----:B------:R-:W-:Y:S01]  /*96170*/  @P1 LOP3.LUT R22, R22, 0x8, RZ, 0xfc, !PT ;  /* 0x0000000816161812 */ /* 0x000fe200078efcff */
[----:B------:R-:W2:Y:S03]  /*96180*/  LDL.LU R0, [R1+0x1c8] ;  /* 0x0001c80001007983 */ /* 0x000ea60000300800 */
[----:B------:R-:W-:-:S07]  /*96190*/  LOP3.LUT R22, R22, 0xfffffffb, RZ, 0xc0, !PT ;  /* 0xfffffffb16167812 */ /* 0x000fce00078ec0ff */
[----:B------:R-:W-:Y:S02]  /*961a0*/  @P0 LOP3.LUT R22, R22, 0x4, RZ, 0xfc, !PT ;  /* 0x0000000416160812 */ /* 0x000fe400078efcff */
[----:B------:R-:W-:Y:S01]  /*961b0*/  ISETP.LT.AND P0, PT, R21, UR63, !P6 ;  /* 0x0000003f15007c0c */ /* 0x000fe2000f701270 */
[----:B------:R-:W0:Y:S01]  /*961c0*/  LDCU UR63, c[0x0][0x39c] ;  /* 0x00007380ff3f77ac */ /* 0x000e220008000800 */
[----:B------:R-:W-:Y:S02]  /*961d0*/  LOP3.LUT R22, R22, 0xfffffffd, RZ, 0xc0, !PT ;  /* 0xfffffffd16167812 */ /* 0x000fe400078ec0ff */
[----:B----4-:R-:W-:Y:S01]  /*961e0*/  ISETP.LT.AND P1, PT, R16, UR64, !P6 ;  /* 0x0000004010007c0c */ /* 0x010fe2000f721270 */
[----:B------:R-:W4:Y:S01]  /*961f0*/  LDCU UR64, c[0x0][0x39c] ;  /* 0x00007380ff4077ac */ /* 0x000f220008000800 */
[----:B------:R-:W2:Y:S04]  /*96200*/  LDL.LU R16, [R1+0x1c4] ;  /* 0x0001c40001107983 */ /* 0x000ea80000300800 */
[----:B------:R-:W2:Y:S04]  /*96210*/  LDL.LU R21, [R1+0x24b4] ;  /* 0x0024b40001157983 */ /* 0x000ea80000300800 */
[----:B------:R-:W3:Y:S03]  /*96220*/  LDL.LU R6, [R1+0x1c0] ;  /* 0x0001c00001067983 */ /* 0x000ee60000300800 */
[----:B------:R-:W-:-:S04]  /*96230*/  @P1 LOP3.LUT R22, R22, 0x2, RZ, 0xfc, !PT ;  /* 0x0000000216161812 */ /* 0x000fc800078efcff */
[----:B------:R-:W-:-:S04]  /*96240*/  LOP3.LUT R22, R22, 0xfffffffe, RZ, 0xc0, !PT ;  /* 0xfffffffe16167812 */ /* 0x000fc800078ec0ff */
[----:B------:R-:W-:Y:S02]  /*96250*/  @P0 LOP3.LUT R22, R22, 0x1, RZ, 0xfc, !PT ;  /* 0x0000000116160812 */ /* 0x000fe400078efcff */
[----:B------:R-:W-:Y:S01]  /*96260*/  ISETP.LT.AND P1, PT, R2, UR62, !P6 ;  /* 0x0000003e02007c0c */ /* 0x000fe2000f721270 */
[----:B------:R-:W0:Y:S01]  /*96270*/  LDCU UR62, c[0x0][0x39c] ;  /* 0x00007380ff3e77ac */ /* 0x000e220008000800 */
[----:B------:R-:W3:Y:S01]  /*96280*/  LDL.LU R2, [R1+0x1bc] ;  /* 0x0001bc0001027983 */ /* 0x000ee20000300800 */
[----:B------:R-:W-:Y:S01]  /*96290*/  ISETP.LT.AND P0, PT, R7, UR61, !P6 ;  /* 0x0000003d07007c0c */ /* 0x000fe2000f701270 */
[----:B------:R-:W0:Y:S02]  /*962a0*/  LDCU UR61, c[0x0][0x39c] ;  /* 0x00007380ff3d77ac */ /* 0x000e240008000800 */
[----:B------:R-:W4:Y:S01]  /*962b0*/  LDL.LU R7, [R1+0x1b8] ;  /* 0x0001b80001077983 */ /* 0x000f220000300800 */
[----:B--2---:R-:W-:-:S06]  /*962c0*/  LOP3.LUT R21, R21, 0x7fffffff, RZ, 0xc0, !PT ;  /* 0x7fffffff15157812 */ /* 0x004fcc00078ec0ff */
[----:B------:R-:W-:Y:S02]  /*962d0*/  @P1 LOP3.LUT R21, R21, 0x80000000, RZ, 0xfc, !PT ;  /* 0x8000000015151812 */ /* 0x000fe400078efcff */
[----:B------:R-:W-:Y:S01]  /*962e0*/  ISETP.LT.AND P1, PT, R8, UR60, !P6 ;  /* 0x0000003c08007c0c */ /* 0x000fe2000f721270 */
[----:B------:R-:W2:Y:S01]  /*962f0*/  LDCU UR60, c[0x0][0x39c] ;  /* 0x00007380ff3c77ac */ /* 0x000ea20008000800 */
[----:B------:R-:W2:Y:S01]  /*96300*/  LDL.LU R8, [R1+0x1b4] ;  /* 0x0001b40001087983 */ /* 0x000ea20000300800 */
[----:B------:R-:W-:-:S04]  /*96310*/  LOP3.LUT R21, R21, 0xbfffffff, RZ, 0xc0, !PT ;  /* 0xbfffffff15157812 */ /* 0x000fc800078ec0ff */
[----:B------:R-:W-:Y:S02]  /*96320*/  @P0 LOP3.LUT R21, R21, 0x40000000, RZ, 0xfc, !PT ;  /* 0x4000000015150812 */ /* 0x000fe400078efcff */
[----:B------:R-:W-:Y:S01]  /*96330*/  ISETP.LT.AND P0, PT, R5, UR59, !P6 ;  /* 0x0000003b05007c0c */ /* 0x000fe2000f701270 */
[----:B------:R-:W0:Y:S01]  /*96340*/  LDCU UR59, c[0x0][0x39c] ;  /* 0x00007380ff3b77ac */ /* 0x000e220008000800 */
        /* <DEDUP_REMOVED lines=13> */
[----:B---3--:R-:W-:Y:S01]  /*96420*/  ISETP.LT.AND P1, PT, R6, UR56, !P6 ;  /* 0x0000003806007c0c */ /* 0x008fe2000f721270 */
[----:B------:R-:W3:Y:S01]  /*96430*/  LDCU UR56, c[0x0][0x39c] ;  /* 0x00007380ff3877ac */ /* 0x000ee20008000800 */
[----:B------:R-:W3:Y:S01]  /*96440*/  LDL.LU R6, [R1+0x1a4] ;  /* 0x0001a40001067983 */ /* 0x000ee20000300800 */
[----:B------:R-:W-:-:S04]  /*96450*/  LOP3.LUT R21, R21, 0xfbffffff, RZ, 0xc0, !PT ;  /* 0xfbffffff15157812 */ /* 0x000fc800078ec0ff */
[----:B------:R-:W-:Y:S02]  /*96460*/  @P0 LOP3.LUT R21, R21, 0x4000000, RZ, 0xfc, !PT ;  /* 0x0400000015150812 */ /* 0x000fe400078efcff */
[----:B------:R-:W-:Y:S01]  /*96470*/  ISETP.LT.AND P0, PT, R2, UR55, !P6 ;  /* 0x0000003702007c0c */ /* 0x000fe2000f701270 */
[----:B------:R-:W0:Y:S01]  /*96480*/  LDCU UR55, c[0x0][0x39c] ;  /* 0x00007380ff3777ac */ /* 0x000e220008000800 */
[----:B------:R-:W3:Y:S01]  /*96490*/  LDL.LU R2, [R1+0x1a0] ;  /* 0x0001a00001027983 */ /* 0x000ee20000300800 */
[----:B------:R-:W-:-:S04]  /*964a0*/  LOP3.LUT R21, R21, 0xfdffffff, RZ, 0xc0, !PT ;  /* 0xfdffffff15157812 */ /* 0x000fc800078ec0ff */
[----:B------:R-:W-:Y:S02]  /*964b0*/  @P1 LOP3.LUT R21, R21, 0x2000000, RZ, 0xfc, !PT ;  /* 0x0200000015151812 */ /* 0x000fe400078efcff */
[----:B----4-:R-:W-:Y:S01]  /*964c0*/  ISETP.LT.AND P1, PT, R7, UR54, !P6 ;  /* 0x0000003607007c0c */ /* 0x010fe2000f721270 */
[----:B------:R-:W4:Y:S01]  /*964d0*/  LDCU UR54, c[0x0][0x39c] ;  /* 0x00007380ff3677ac */ /* 0x000f220008000800 */
        /* <DEDUP_REMOVED lines=8> */
[----:B------:R-:W2:Y:S01]  /*96560*/  LDL.LU R8, [R1+0x198] ;  /* 0x0001980001087983 */ /* 0x000ea20000300800 */
[----:B------:R-:W-:Y:S01]  /*96570*/  ISETP.LT.AND P1, PT, R5, UR52, !P6 ;  /* 0x0000003405007c0c */ /* 0x000fe2000f721270 */
[----:B------:R-:W0:Y:S02]  /*96580*/  LDCU UR52, c[0x0][0x39c] ;  /* 0x00007380ff3477ac */ /* 0x000e240008000800 */
[----:B------:R-:W2:Y:S07]  /*96590*/  LDL.LU R5, [R1+0x194] ;  /* 0x0001940001057983 */ /* 0x000eae0000300800 */
[----:B------:R-:W-:-:S02]  /*965a0*/  @P0 LOP3.LUT R21, R21, 0x400000, RZ, 0xfc, !PT ;  /* 0x0040000015150812 */ /* 0x000fc400078efcff */
        /* <DEDUP_REMOVED lines=67> */
[----:B------:R-:W0:Y:S09]  /*969e0*/  LDCU UR36, c[0x0][0x39c] ;  /* 0x00007380ff2477ac */ /* 0x000e320008000800 */
[----:B------:R-:W-:-:S04]  /*969f0*/  @P0 LOP3.LUT R21, R21, 0x100, RZ, 0xfc, !PT ;  /* 0x0000010015150812 */ /* 0x000fc800078efcff */
[----:B------:R-:W-:Y:S02]  /*96a00*/  LOP3.LUT R21, R21, 0xffffff7f, RZ, 0xc0, !PT ;  /* 0xffffff7f15157812 */ /* 0x000fe400078ec0ff */
[----:B------:R-:W-:Y:S01]  /*96a10*/  ISETP.LT.AND P0, PT, R0, UR35, !P6 ;  /* 0x0000002300007c0c */ /* 0x000fe2000f701270 */
[----:B------:R-:W0:Y:S01]  /*96a20*/  LDCU UR35, c[0x0][0x39c] ;  /* 0x00007380ff2377ac */ /* 0x000e220008000800 */
[----:B------:R-:W2:Y:S01]  /*96a30*/  LDL.LU R0, [R1+0x158] ;  /* 0x0001580001007983 */ /* 0x000ea20000300800 */
[----:B------:R-:W-:-:S04]  /*96a40*/  @P1 LOP3.LUT R21, R21, 0x80, RZ, 0xfc, !PT ;  /* 0x0000008015151812 */ /* 0x000fc800078efcff */
[----:B------:R-:W-:Y:S02]  /*96a50*/  LOP3.LUT R21, R21, 0xffffffbf, RZ, 0xc0, !PT ;  /* 0xffffffbf15157812 */ /* 0x000fe400078ec0ff */
[----:B------:R-:W-:Y:S01]  /*96a60*/  ISETP.LT.AND P1, PT, R16, UR34, !P6 ;  /* 0x0000002210007c0c */ /* 0x000fe2000f721270 */
[----:B------:R-:W0:Y:S01]  /*96a70*/  LDCU UR34, c[0x0][0x39c] ;  /* 0x00007380ff2277ac */ /* 0x000e220008000800 */
[----:B------:R-:W2:Y:S02]  /*96a80*/  LDL.LU R16, [R1+0x154] ;  /* 0x0001540001107983 */ /* 0x000ea40000300800 */
[----:B------:R-:W-:Y:S02]  /*96a90*/  @P0 LOP3.LUT R21, R21, 0x40, RZ, 0xfc, !PT ;  /* 0x0000004015150812 */ /* 0x000fe400078efcff */
[----:B---3--:R-:W-:Y:S01]  /*96aa0*/  ISETP.LT.AND P0, PT, R6, UR33, !P6 ;  /* 0x0000002106007c0c */ /* 0x008fe2000f701270 */
[----:B------:R-:W3:Y:S01]  /*96ab0*/  LDCU UR33, c[0x0][0x39c] ;  /* 0x00007380ff2177ac */ /* 0x000ee20008000800 */
[----:B------:R-:W-:Y:S01]  /*96ac0*/  LOP3.LUT R21, R21, 0xffffffdf, RZ, 0xc0, !PT ;  /* 0xffffffdf15157812 */ /* 0x000fe200078ec0ff */
[----:B------:R-:W3:Y:S04]  /*96ad0*/  LDL.LU R6, [R1+0x150] ;  /* 0x0001500001067983 */ /* 0x000ee80000300800 */
[----:B------:R-:W-:-:S02]  /*96ae0*/  @P1 LOP3.LUT R21, R21, 0x20, RZ, 0xfc, !PT ;  /* 0x0000002015151812 */ /* 0x000fc400078efcff */
[----:B------:R-:W-:Y:S01]  /*96af0*/  ISETP.LT.AND P1, PT, R2, UR32, !P6 ;  /* 0x0000002002007c0c */ /* 0x000fe2000f721270 */
[----:B------:R-:W0:Y:S01]  /*96b00*/  LDCU UR32, c[0x0][0x39c] ;  /* 0x00007380ff2077ac */ /* 0x000e220008000800 */
[----:B------:R-:W-:Y:S01]  /*96b10*/  LOP3.LUT R21, R21, 0xffffffef, RZ, 0xc0, !PT ;  /* 0xffffffef15157812 */ /* 0x000fe200078ec0ff */
[----:B------:R-:W3:Y:S03]  /*96b20*/  LDL.LU R2, [R1+0x14c] ;  /* 0x00014c0001027983 */ /* 0x000ee60000300800 */
[----:B------:R-:W-:Y:S02]  /*96b30*/  @P0 LOP3.LUT R21, R21, 0x10, RZ, 0xfc, !PT ;  /* 0x0000001015150812 */ /* 0x000fe400078efcff */
[----:B----4-:R-:W-:Y:S01]  /*96b40*/  ISETP.LT.AND P0, PT, R7, UR31, !P6 ;  /* 0x0000001f07007c0c */ /* 0x010fe2000f701270 */
[----:B------:R-:W4:Y:S01]  /*96b50*/  LDCU UR31, c[0x0][0x39c] ;  /* 0x00007380ff1f77ac */ /* 0x000f220008000800 */
[----:B------:R-:W-:Y:S01]  /*96b60*/  LOP3.LUT R21, R21, 0xfffffff7, RZ, 0xc0, !PT ;  /* 0xfffffff715157812 */ /* 0x000fe200078ec0ff */
[----:B------:R-:W3:Y:S03]  /*96b70*/  LDL.LU R7, [R1+0x148] ;  /* 0x0001480001077983 */ /* 0x000ee60000300800 */
[----:B------:R-:W-:Y:S01]  /*96b80*/  @P1 LOP3.LUT R21, R21, 0x8, RZ, 0xfc, !PT ;  /* 0x0000000815151812 */ /* 0x000fe200078efcff */
[----:B------:R-:W3:Y:S03]  /*96b90*/  LDL.LU R5, [R1+0x144] ;  /* 0x0001440001057983 */ /* 0x000ee60000300800 */
[----:B------:R-:W-:-:S04]  /*96ba0*/  LOP3.LUT R21, R21, 0xfffffffb, RZ, 0xc0, !PT ;  /* 0xfffffffb15157812 */ /* 0x000fc800078ec0ff */
[----:B------:R-:W-:Y:S02]  /*96bb0*/  @P0 LOP3.LUT R21, R21, 0x4, RZ, 0xfc, !PT ;  /* 0x0000000415150812 */ /* 0x000fe400078efcff */
[----:B------:R-:W-:Y:S01]  /*96bc0*/  ISETP.LT.AND P0, PT, R20, UR29, !P6 ;  /* 0x0000001d14007c0c */ /* 0x000fe2000f701270 */
[----:B------:R-:W0:Y:S01]  /*96bd0*/  LDCU UR29, c[0x0][0x39c] ;  /* 0x00007380ff1d77ac */ /* 0x000e220008000800 */
[----:B------:R-:W3:Y:S01]  /*96be0*/  LDL.LU R20, [R1+0x24b0] ;  /* 0x0024b00001147983 */ /* 0x000ee20000300800 */
[----:B------:R-:W-:Y:S02]  /*96bf0*/  LOP3.LUT R21, R21, 0xfffffffd, RZ, 0xc0, !PT ;  /* 0xfffffffd15157812 */ /* 0x000fe400078ec0ff */
[----:B--2---:R-:W-:Y:S01]  /*96c00*/  ISETP.LT.AND P1, PT, R8, UR30, !P6 ;  /* 0x0000001e08007c0c */ /* 0x004fe2000f721270 */
[----:B------:R-:W2:Y:S01]  /*96c10*/  LDCU UR30, c[0x0][0x39c] ;  /* 0x00007380ff1e77ac */ /* 0x000ea20008000800 */
[----:B------:R-:W2:Y:S11]  /*96c20*/  LDL.LU R8, [R1+0x140] ;  /* 0x0001400001087983 */ /* 0x000eb60000300800 */
[----:B------:R-:W-:-:S02]  /*96c30*/  @P1 LOP3.LUT R21, R21, 0x2, RZ, 0xfc, !PT ;  /* 0x0000000215151812 */ /* 0x000fc400078efcff */
[----:B------:R-:W-:Y:S01]  /*96c40*/  ISETP.LT.AND P1, PT, R0, UR28, !P6 ;  /* 0x0000001c00007c0c */ /* 0x000fe2000f721270 */
[----:B------:R-:W0:Y:S01]  /*96c50*/  LDCU UR28, c[0x0][0x39c] ;  /* 0x00007380ff1c77ac */ /* 0x000e220008000800 */
[----:B------:R-:W4:Y:S01]  /*96c60*/  LDL.LU R0, [R1+0x13c] ;  /* 0x00013c0001007983 */ /* 0x000f220000300800 */
[----:B------:R-:W-:-:S04]  /*96c70*/  LOP3.LUT R21, R21, 0xfffffffe, RZ, 0xc0, !PT ;  /* 0xfffffffe15157812 */ /* 0x000fc800078ec0ff */
[----:B------:R-:W-:Y:S02]  /*96c80*/  @P0 LOP3.LUT R21, R21, 0x1, RZ, 0xfc, !PT ;  /* 0x0000000115150812 */ /* 0x000fe400078efcff */
[----:B------:R-:W-:Y:S01]  /*96c90*/  ISETP.LT.AND P0, PT, R16, UR27, !P6 ;  /* 0x0000001b10007c0c */ /* 0x000fe2000f701270 */
[----:B------:R-:W0:Y:S01]  /*96ca0*/  LDCU UR27, c[0x0][0x39c] ;  /* 0x00007380ff1b77ac */ /* 0x000e220008000800 */
[----:B------:R-:W4:Y:S01]  /*96cb0*/  LDL.LU R16, [R1+0x138] ;  /* 0x0001380001107983 */ /* 0x000f220000300800 */
[----:B---3--:R-:W-:-:S04]  /*96cc0*/  LOP3.LUT R20, R20, 0x7fffffff, RZ, 0xc0, !PT ;  /* 0x7fffffff14147812 */ /* 0x008fc800078ec0ff */
[----:B------:R-:W-:-:S04]  /*96cd0*/  @P1 LOP3.LUT R20, R20, 0x80000000, RZ, 0xfc, !PT ;  /* 0x8000000014141812 */ /* 0x000fc800078efcff */
[----:B------:R-:W-:Y:S02]  /*96ce0*/  LOP3.LUT R20, R20, 0xbfffffff, RZ, 0xc0, !PT ;  /* 0xbfffffff14147812 */ /* 0x000fe400078ec0ff */
[----:B------:R-:W-:Y:S01]  /*96cf0*/  ISETP.LT.AND P1, PT, R6, UR26, !P6 ;  /* 0x0000001a06007c0c */ /* 0x000fe2000f721270 */
[----:B------:R-:W3:Y:S01]  /*96d00*/  LDCU UR26, c[0x0][0x39c] ;  /* 0x00007380ff1a77ac */ /* 0x000ee20008000800 */
[----:B------:R-:W-:Y:S01]  /*96d10*/  @P0 LOP3.LUT R20, R20, 0x40000000, RZ, 0xfc, !PT ;  /* 0x4000000014140812 */ /* 0x000fe200078efcff */
[----:B------:R-:W3:Y:S01]  /*96d20*/  LDL.LU R6, [R1+0x134] ;  /* 0x0001340001067983 */ /* 0x000ee20000300800 */
[----:B------:R-:W-:Y:S01]  /*96d30*/  ISETP.LT.AND P0, PT, R2, UR25, !P6 ;  /* 0x0000001902007c0c */ /* 0x000fe2000f701270 */
[----:B------:R-:W0:Y:S02]  /*96d40*/  LDCU UR25, c[0x0][0x39c] ;  /* 0x00007380ff1977ac */ /* 0x000e240008000800 */
[----:B------:R-:W3:Y:S01]  /*96d50*/  LDL.LU R2, [R1+0x130] ;  /* 0x0001300001027983 */ /* 0x000ee20000300800 */
[----:B------:R-:W-:-:S05]  /*96d60*/  LOP3.LUT R20, R20, 0xdfffffff, RZ, 0xc0, !PT ;  /* 0xdfffffff14147812 */ /* 0x000fca00078ec0ff */
[----:B------:R-:W-:Y:S02]  /*96d70*/  @P1 LOP3.LUT R20, R20, 0x20000000, RZ, 0xfc, !PT ;  /* 0x2000000014141812 */ /* 0x000fe400078efcff */
[----:B------:R-:W-:Y:S01]  /*96d80*/  ISETP.LT.AND P1, PT, R7, UR24, !P6 ;  /* 0x0000001807007c0c */ /* 0x000fe2000f721270 */
[----:B------:R-:W0:Y:S01]  /*96d90*/  LDCU UR24, c[0x0][0x39c] ;  /* 0x00007380ff1877ac */ /* 0x000e220008000800 */
[----:B------:R-:W3:Y:S01]  /*96da0*/  LDL.LU R7, [R1+0x12c] ;  /* 0x00012c0001077983 */ /* 0x000ee20000300800 */
[----:B------:R-:W-:-:S04]  /*96db0*/  LOP3.LUT R20, R20, 0xefffffff, RZ, 0xc0, !PT ;  /* 0xefffffff14147812 */ /* 0x000fc800078ec0ff */
[----:B------:R-:W-:-:S04]  /*96dc0*/  @P0 LOP3.LUT R20, R20, 0x10000000, RZ, 0xfc, !PT ;  /* 0x1000000014140812 */ /* 0x000fc800078efcff */
[----:B------:R-:W-:Y:S02]  /*96dd0*/  LOP3.LUT R20, R20, 0xf7ffffff, RZ, 0xc0, !PT ;  /* 0xf7ffffff14147812 */ /* 0x000fe400078ec0ff */
[----:B------:R-:W-:Y:S01]  /*96de0*/  ISETP.LT.AND P0, PT, R5, UR23, !P6 ;  /* 0x0000001705007c0c */ /* 0x000fe2000f701270 */
[----:B------:R-:W0:Y:S01]  /*96df0*/  LDCU UR23, c[0x0][0x39c] ;  /* 0x00007380ff1777ac */ /* 0x000e220008000800 */
[----:B------:R-:W-:Y:S01]  /*96e00*/  @P1 LOP3.LUT R20, R20, 0x8000000, RZ, 0xfc, !PT ;  /* 0x0800000014141812 */ /* 0x000fe200078efcff */
[----:B------:R-:W3:Y:S03]  /*96e10*/  LDL.LU R5, [R1+0x128] ;  /* 0x0001280001057983 */ /* 0x000ee60000300800 */
[----:B------:R-:W-:-:S07]  /*96e20*/  LOP3.LUT R20, R20, 0xfbffffff, RZ, 0xc0, !PT ;  /* 0xfbffffff14147812 */ /* 0x000fce00078ec0ff */
[----:B------:R-:W-:-:S04]  /*96e30*/  @P0 LOP3.LUT R20, R20, 0x4000000, RZ, 0xfc, !PT ;  /* 0x0400000014140812 */ /* 0x000fc800078efcff */
[----:B------:R-:W-:Y:S02]  /*96e40*/  LOP3.LUT R20, R20, 0xfdffffff, RZ, 0xc0, !PT ;  /* 0xfdffffff14147812 */ /* 0x000fe400078ec0ff */
[----:B--2---:R-:W-:Y:S01]  /*96e50*/  ISETP.LT.AND P1, PT, R8, UR22, !P6 ;  /* 0x0000001608007c0c */ /* 0x004fe2000f721270 */
[----:B------:R-:W2:Y:S01]  /*96e60*/  LDCU UR22, c[0x0][0x39c] ;  /* 0x00007380ff1677ac */ /* 0x000ea20008000800 */
[----:B------:R-:W2:Y:S01]  /*96e70*/  LDL.LU R8, [R1+0x124] ;  /* 0x0001240001087983 */ /* 0x000ea20000300800 */
[----:B----4-:R-:W-:Y:S01]  /*96e80*/  ISETP.LT.AND P0, PT, R0, UR21, !P6 ;  /* 0x0000001500007c0c */ /* 0x010fe2000f701270 */
[----:B------:R-:W4:Y:S02]  /*96e90*/  LDCU UR21, c[0x0][0x39c] ;  /* 0x00007380ff1577ac */ /* 0x000f240008000800 */
[----:B------:R-:W4:Y:S07]  /*96ea0*/  LDL.LU R0, [R1+0x120] ;  /* 0x0001200001007983 */ /* 0x000f2e0000300800 */
[----:B------:R-:W-:-:S04]  /*96eb0*/  @P1 LOP3.LUT R20, R20, 0x2000000, RZ, 0xfc, !PT ;  /* 0x0200000014141812 */ /* 0x000fc800078efcff */
[----:B------:R-:W-:Y:S02]  /*96ec0*/  LOP3.LUT R20, R20, 0xfeffffff, RZ, 0xc0, !PT ;  /* 0xfeffffff14147812 */ /* 0x000fe400078ec0ff */
[----:B------:R-:W-:Y:S01]  /*96ed0*/  ISETP.LT.AND P1, PT, R16, UR20, !P6 ;  /* 0x0000001410007c0c */ /* 0x000fe2000f721270 */
[----:B------:R-:W0:Y:S01]  /*96ee0*/  LDCU UR20, c[0x0][0x39c] ;  /* 0x00007380ff1477ac */ /* 0x000e220008000800 */
[----:B------:R-:W4:Y:S01]  /*96ef0*/  LDL.LU R16, [R1+0x11c] ;  /* 0x00011c0001107983 */ /* 0x000f220000300800 */
[----:B------:R-:W-:-:S04]  /*96f00*/  @P0 LOP3.LUT R20, R20, 0x1000000, RZ, 0xfc, !PT ;  /* 0x0100000014140812 */ /* 0x000fc800078efcff */
[----:B------:R-:W-:-:S06]  /*96f10*/  LOP3.LUT R20, R20, 0xff7fffff, RZ, 0xc0, !PT ;  /* 0xff7fffff14147812 */ /* 0x000fcc00078ec0ff */
[----:B------:R-:W-:Y:S02]  /*96f20*/  @P1 LOP3.LUT R20, R20, 0x800000, RZ, 0xfc, !PT ;  /* 0x0080000014141812 */ /* 0x000fe400078efcff */
[----:B---3--:R-:W-:Y:S01]  /*96f30*/  ISETP.LT.AND P0, PT, R6, UR19, !P6 ;  /* 0x0000001306007c0c */ /* 0x008fe2000f701270 */
[----:B------:R-:W3:Y:S01]  /*96f40*/  LDCU UR19, c[0x0][0x39c] ;  /* 0x00007380ff1377ac */ /* 0x000ee20008000800 */
[----:B------:R-:W3:Y:S01]  /*96f50*/  LDL.LU R6, [R1+0x118] ;  /* 0x0001180001067983 */ /* 0x000ee20000300800 */
[----:B------:R-:W-:Y:S01]  /*96f60*/  ISETP.LT.AND P1, PT, R2, UR18, !P6 ;  /* 0x0000001202007c0c */ /* 0x000fe2000f721270 */
[----:B------:R-:W0:Y:S02]  /*96f70*/  LDCU UR18, c[0x0][0x39c] ;  /* 0x00007380ff1277ac */ /* 0x000e240008000800 */
[----:B------:R-:W3:Y:S01]  /*96f80*/  LDL.LU R2, [R1+0x114] ;  /* 0x0001140001027983 */ /* 0x000ee20000300800 */
[----:B------:R-:W-:-:S06]  /*96f90*/  LOP3.LUT R20, R20, 0xffbfffff, RZ, 0xc0, !PT ;  /* 0xffbfffff14147812 */ /* 0x000fcc00078ec0ff */
[----:B------:R-:W-:Y:S02]  /*96fa0*/  @P0 LOP3.LUT R20, R20, 0x400000, RZ, 0xfc, !PT ;  /* 0x0040000014140812 */ /* 0x000fe400078efcff */
[----:B------:R-:W-:Y:S01]  /*96fb0*/  ISETP.LT.AND P0, PT, R7, UR17, !P6 ;  /* 0x0000001107007c0c */ /* 0x000fe2000f701270 */
[----:B------:R-:W0:Y:S01]  /*96fc0*/  LDCU UR17, c[0x0][0x39c] ;  /* 0x00007380ff1177ac */ /* 0x000e220008000800 */
[----:B------:R-:W-:Y:S01]  /*96fd0*/  LOP3.LUT R20, R20, 0xffdfffff, RZ, 0xc0, !PT ;  /* 0xffdfffff14147812 */ /* 0x000fe200078ec0ff */
[----:B------:R-:W3:Y:S03]  /*96fe0*/  LDL.LU R7, [R1+0x110] ;  /* 0x0001100001077983 */ /* 0x000ee60000300800 */
[----:B------:R-:W-:-:S04]  /*96ff0*/  @P1 LOP3.LUT R20, R20, 0x200000, RZ, 0xfc, !PT ;  /* 0x0020000014141812 */ /* 0x000fc800078efcff */
[----:B------:R-:W-:Y:S02]  /*97000*/  LOP3.LUT R20, R20, 0xffefffff, RZ, 0xc0, !PT ;  /* 0xffefffff14147812 */ /* 0x000fe400078ec0ff */
[----:B------:R-:W-:Y:S01]  /*97010*/  ISETP.LT.AND P1, PT, R5, UR16, !P6 ;  /* 0x0000001005007c0c */ /* 0x000fe2000f721270 */
[----:B------:R-:W0:Y:S01]  /*97020*/  LDCU UR16, c[0x0][0x39c] ;  /* 0x00007380ff1077ac */ /* 0x000e220008000800 */
[----:B------:R-:W-:-:S04]  /*97030*/  @P0 LOP3.LUT R20, R20, 0x100000, RZ, 0xfc, !PT ;  /* 0x0010000014140812 */ /* 0x000fc800078efcff */
        /* <DEDUP_REMOVED lines=14> */
[----:B------:R-:W-:-:S03]  /*97120*/  @P1 LOP3.LUT R20, R20, 0x20000, RZ, 0xfc, !PT ;  /* 0x0002000014141812 */ /* 0x000fc600078efcff */
[----:B------:R-:W4:Y:S01]  /*97130*/  LDL.LU R27, [R1+0x100] ;  /* 0x00010000011b7983 */ /* 0x000f220000300800 */
[----:B------:R-:W-:-:S06]  /*97140*/  LOP3.LUT R20, R20, 0xfffeffff, RZ, 0xc0, !PT ;  /* 0xfffeffff14147812 */ /* 0x000fcc00078ec0ff */
[----:B------:R-:W-:Y:S02]  /*97150*/  @P0 LOP3.LUT R20, R20, 0x10000, RZ, 0xfc, !PT ;  /* 0x0001000014140812 */ /* 0x000fe400078efcff */
[----:B---3--:R-:W-:Y:S01]  /*97160*/  ISETP.LT.AND P0, PT, R2, UR11, !P6 ;  /* 0x0000000b02007c0c */ /* 0x008fe2000f701270 */
[----:B------:R-:W3:Y:S01]  /*97170*/  LDCU UR11, c[0x0][0x39c] ;  /* 0x00007380ff0b77ac */ /* 0x000ee20008000800 */
[----:B------:R-:W3:Y:S04]  /*97180*/  LDL.LU R2, [R1+0xfc] ;  /* 0x0000fc0001027983 */ /* 0x000ee80000300800 */
[----:B------:R-:W3:Y:S01]  /*97190*/  LDL.LU R5, [R1+0xf8] ;  /* 0x0000f80001057983 */ /* 0x000ee20000300800 */
[----:B------:R-:W-:Y:S01]  /*971a0*/  ISETP.LT.AND P1, PT, R6, UR12, !P6 ;  /* 0x0000000c06007c0c */ /* 0x000fe2000f721270 */
[----:B------:R-:W0:Y:S02]  /*971b0*/  LDCU UR12, c[0x0][0x39c] ;  /* 0x00007380ff0c77ac */ /* 0x000e240008000800 */
[----:B------:R-:W3:Y:S01]  /*971c0*/  LDL.LU R4, [R1+0xf4] ;  /* 0x0000f40001047983 */ /* 0x000ee20000300800 */
[----:B------:R-:W-:-:S03]  /*971d0*/  LOP3.LUT R20, R20, 0xffff7fff, RZ, 0xc0, !PT ;  /* 0xffff7fff14147812 */ /* 0x000fc600078ec0ff */
[----:B------:R-:W3:Y:S06]  /*971e0*/  LDL.LU R6, [R1+0xf0] ;  /* 0x0000f00001067983 */ /* 0x000eec0000300800 */
        /* <DEDUP_REMOVED lines=12> */
[----:B----4-:R-:W-:Y:S01]  /*972b0*/  ISETP.LT.AND P1, PT, R0, UR8, !P6 ;  /* 0x0000000800007c0c */ /* 0x010fe2000f721270 */
[----:B------:R-:W4:Y:S02]  /*972c0*/  LDCU UR8, c[0x0][0x39c] ;  /* 0x00007380ff0877ac */ /* 0x000f240008000800 */
[----:B------:R-:W2:Y:S07]  /*972d0*/  LDL.LU R0, [R1+0xe4] ;  /* 0x0000e40001007983 */ /* 0x000eae0000300800 */
[----:B------:R-:W-:-:S04]  /*972e0*/  @P0 LOP3.LUT R20, R20, 0x1000, RZ, 0xfc, !PT ;  /* 0x0000100014140812 */ /* 0x000fc800078efcff */
[----:B------:R-:W-:Y:S02]  /*972f0*/  LOP3.LUT R20, R20, 0xfffff7ff, RZ, 0xc0, !PT ;  /* 0xfffff7ff14147812 */ /* 0x000fe400078ec0ff */
[----:B------:R-:W-:Y:S01]  /*97300*/  ISETP.LT.AND P0, PT, R16, UR7, !P6 ;  /* 0x0000000710007c0c */ /* 0x000fe2000f701270 */
[----:B------:R-:W0:Y:S01]  /*97310*/  LDCU UR7, c[0x0][0x39c] ;  /* 0x00007380ff0777ac */ /* 0x000e220008000800 */
[----:B------:R-:W2:Y:S01]  /*97320*/  LDL.LU R16, [R1+0xe0] ;  /* 0x0000e00001107983 */ /* 0x000ea20000300800 */
[----:B------:R-:W-:-:S04]  /*97330*/  @P1 LOP3.LUT R20, R20, 0x800, RZ, 0xfc, !PT ;  /* 0x0000080014141812 */ /* 0x000fc800078efcff */
[----:B------:R-:W-:-:S06]  /*97340*/  LOP3.LUT R20, R20, 0xfffffbff, RZ, 0xc0, !PT ;  /* 0xfffffbff14147812 */ /* 0x000fcc00078ec0ff */
[----:B------:R-:W-:Y:S02]  /*97350*/  @P0 LOP3.LUT R20, R20, 0x400, RZ, 0xfc, !PT ;  /* 0x0000040014140812 */ /* 0x000fe400078efcff */
[----:B---3--:R-:W-:Y:S01]  /*97360*/  ISETP.LT.AND P0, PT, R2, UR5, !P6 ;  /* 0x0000000502007c0c */ /* 0x008fe2000f701270 */
[----:B------:R-:W3:Y:S01]  /*97370*/  LDCU UR5, c[0x0][0x39c] ;  /* 0x00007380ff0577ac */ /* 0x000ee20008000800 */
[----:B------:R-:W2:Y:S01]  /*97380*/  LDL.LU R2, [R1+0xd8] ;  /* 0x0000d80001027983 */ /* 0x000ea20000300800 */
[----:B------:R-:W-:Y:S01]  /*97390*/  ISETP.LT.AND P1, PT, R27, UR6, !P6 ;  /* 0x000000061b007c0c */ /* 0x000fe2000f721270 */
[----:B------:R-:W0:Y:S01]  /*973a0*/  LDCU UR6, c[0x0][0x39c] ;  /* 0x00007380ff0677ac */ /* 0x000e220008000800 */
[----:B------:R-:W-:-:S11]  /*973b0*/  LOP3.LUT R20, R20, 0xfffffdff, RZ, 0xc0, !PT ;  /* 0xfffffdff14147812 */ /* 0x000fd600078ec0ff */
[----:B------:R-:W-:Y:S02]  /*973c0*/  @P1 LOP3.LUT R20, R20, 0x200, RZ, 0xfc, !PT ;  /* 0x0000020014141812 */ /* 0x000fe400078efcff */
[----:B---3--:R-:W-:Y:S01]  /*973d0*/  ISETP.LT.AND P2, PT, R5, UR5, !P6 ;  /* 0x0000000505007c0c */ /* 0x008fe2000f741270 */
[----:B------:R-:W3:Y:S01]  /*973e0*/  LDCU UR5, c[0x0][0x3b8] ;  /* 0x00007700ff0577ac */ /* 0x000ee20008000800 */
[----:B------:R-:W-:Y:S01]  /*973f0*/  LOP3.LUT R20, R20, 0xfffffeff, RZ, 0xc0, !PT ;  /* 0xfffffeff14147812 */ /* 0x000fe200078ec0ff */
[----:B------:R-:W3:Y:S03]  /*97400*/  LDL.LU R5, [R1+0xd4] ;  /* 0x0000d40001057983 */ /* 0x000ee60000300800 */
[----:B------:R-:W-:Y:S02]  /*97410*/  @P0 LOP3.LUT R20, R20, 0x100, RZ, 0xfc, !PT ;  /* 0x0000010014140812 */ /* 0x000fe400078efcff */
[----:B0-----:R-:W-:Y:S01]  /*97420*/  ISETP.LT.AND P1, PT, R4, UR6, !P6 ;  /* 0x0000000604007c0c */ /* 0x001fe2000f721270 */
[----:B------:R-:W0:Y:S01]  /*97430*/  LDCU UR6, c[0x0][0x3b8] ;  /* 0x00007700ff0677ac */ /* 0x000e220008000800 */
[----:B------:R-:W-:Y:S01]  /*97440*/  LOP3.LUT R20, R20, 0xffffff7f, RZ, 0xc0, !PT ;  /* 0xffffff7f14147812 */ /* 0x000fe200078ec0ff */
[----:B------:R-:W3:Y:S03]  /*97450*/  LDL.LU R4, [R1+0xd0] ;  /* 0x0000d00001047983 */ /* 0x000ee60000300800 */
        /* <DEDUP_REMOVED lines=9> */
[----:B------:R-:W4:Y:S03]  /*974f0*/  LDL.LU R7, [R1+0xc8] ;  /* 0x0000c80001077983 */ /* 0x000f260000300800 */
[----:B------:R-:W-:-:S04]  /*97500*/  @P0 LOP3.LUT R20, R20, 0x20, RZ, 0xfc, !PT ;  /* 0x0000002014140812 */ /* 0x000fc800078efcff */
[----:B------:R-:W-:-:S04]  /*97510*/  LOP3.LUT R20, R20, 0xffffffef, RZ, 0xc0, !PT ;  /* 0xffffffef14147812 */ /* 0x000fc800078ec0ff */
[----:B------:R-:W-:-:S04]  /*97520*/  @P2 LOP3.LUT R20, R20, 0x10, RZ, 0xfc, !PT ;  /* 0x0000001014142812 */ /* 0x000fc800078efcff */
[----:B------:R-:W-:Y:S02]  /*97530*/  LOP3.LUT R20, R20, 0xfffffff7, RZ, 0xc0, !PT ;  /* 0xfffffff714147812 */ /* 0x000fe400078ec0ff */
[----:B--2---:R-:W-:Y:S01]  /*97540*/  ISETP.LT.AND P1, PT, R8, UR9, !P6 ;  /* 0x0000000908007c0c */ /* 0x004fe2000f721270 */
[----:B------:R-:W2:Y:S01]  /*97550*/  LDCU UR9, c[0x0][0x3b8] ;  /* 0x00007700ff0977ac */ /* 0x000ea20008000800 */
[----:B------:R-:W2:Y:S11]  /*97560*/  LDL.LU R8, [R1+0xc4] ;  /* 0x0000c40001087983 */ /* 0x000eb60000300800 */
[----:B------:R-:W-:-:S02]  /*97570*/  @P1 LOP3.LUT R20, R20, 0x8, RZ, 0xfc, !PT ;  /* 0x0000000814141812 */ /* 0x000fc400078efcff */
[----:B------:R-:W-:Y:S01]  /*97580*/  ISETP.LT.AND P1, PT, R19, UR12, !P6 ;  /* 0x0000000c13007c0c */ /* 0x000fe2000f721270 */
[----:B------:R-:W0:Y:S01]  /*97590*/  LDCU UR12, c[0x0][0x3b8] ;  /* 0x00007700ff0c77ac */ /* 0x000e220008000800 */
[----:B------:R-:W-:Y:S01]  /*975a0*/  ISETP.LT.AND P0, PT, R0, UR10, !P6 ;  /* 0x0000000a00007c0c */ /* 0x000fe2000f701270 */
[----:B------:R-:W0:Y:S01]  /*975b0*/  LDCU UR10, c[0x0][0x3b8] ;  /* 0x00007700ff0a77ac */ /* 0x000e220008000800 */
[----:B------:R-:W2:Y:S04]  /*975c0*/  LDL.LU R0, [R1+0xc0] ;  /* 0x0000c00001007983 */ /* 0x000ea80000300800 */
[----:B------:R-:W2:Y:S01]  /*975d0*/  LDL.LU R19, [R1+0x24ac] ;  /* 0x0024ac0001137983 */ /* 0x000ea20000300800 */
[----:B------:R-:W-:Y:S01]  /*975e0*/  ISETP.LT.AND P2, PT, R16, UR11, !P6 ;  /* 0x0000000b10007c0c */ /* 0x000fe2000f741270 */
[----:B------:R-:W0:Y:S02]  /*975f0*/  LDCU UR11, c[0x0][0x3b8] ;  /* 0x00007700ff0b77ac */ /* 0x000e240008000800 */
[----:B------:R-:W4:Y:S01]  /*97600*/  LDL.LU R16, [R1+0xbc] ;  /* 0x0000bc0001107983 */ /* 0x000f220000300800 */
[----:B------:R-:W-:-:S04]  /*97610*/  LOP3.LUT R20, R20, 0xfffffffb, RZ, 0xc0, !PT ;  /* 0xfffffffb14147812 */ /* 0x000fc800078ec0ff */
[----:B------:R-:W-:Y:S02]  /*97620*/  @P0 LOP3.LUT R20, R20, 0x4, RZ, 0xfc, !PT ;  /* 0x0000000414140812 */ /* 0x000fe400078efcff */
[----:B------:R-:W-:Y:S01]  /*97630*/  ISETP.LT.AND P0, PT, R2, UR13, !P6 ;  /* 0x0000000d02007c0c */ /* 0x000fe2000f701270 */
[----:B------:R-:W0:Y:S01]  /*97640*/  LDCU UR13, c[0x0][0x3b8] ;  /* 0x00007700ff0d77ac */ /* 0x000e220008000800 */
[----:B------:R-:W4:Y:S01]  /*97650*/  LDL.LU R2, [R1+0xb8] ;  /* 0x0000b80001027983 */ /* 0x000f220000300800 */
[----:B------:R-:W-:-:S04]  /*97660*/  LOP3.LUT R20, R20, 0xfffffffd, RZ, 0xc0, !PT ;  /* 0xfffffffd14147812 */ /* 0x000fc800078ec0ff */
[----:B------:R-:W-:-:S04]  /*97670*/  @P2 LOP3.LUT R20, R20, 0x2, RZ, 0xfc, !PT ;  /* 0x0000000214142812 */ /* 0x000fc800078efcff */
[----:B------:R-:W-:Y:S02]  /*97680*/  LOP3.LUT R20, R20, 0xfffffffe, RZ, 0xc0, !PT ;  /* 0xfffffffe14147812 */ /* 0x000fe400078ec0ff */
[----:B---3--:R-:W-:Y:S01]  /*97690*/  ISETP.LT.AND P2, PT, R5, UR14, !P6 ;  /* 0x0000000e05007c0c */ /* 0x008fe2000f741270 */
[----:B------:R-:W3:Y:S01]  /*976a0*/  LDCU UR14, c[0x0][0x3b8] ;  /* 0x00007700ff0e77ac */ /* 0x000ee20008000800 */
[----:B------:R-:W3:Y:S01]  /*976b0*/  LDL.LU R5, [R1+0xb4] ;  /* 0x0000b40001057983 */ /* 0x000ee20000300800 */
[----:B------:R-:W-:Y:S02]  /*976c0*/  @P1 LOP3.LUT R20, R20, 0x1, RZ, 0xfc, !PT ;  /* 0x0000000114141812 */ /* 0x000fe400078efcff */
[----:B------:R-:W-:Y:S01]  /*976d0*/  ISETP.LT.AND P1, PT, R4, UR15, !P6 ;  /* 0x0000000f04007c0c */ /* 0x000fe2000f721270 */
[----:B------:R-:W0:Y:S01]  /*976e0*/  LDCU UR15, c[0x0][0x3b8] ;  /* 0x00007700ff0f77ac */ /* 0x000e220008000800 */
[----:B------:R-:W3:Y:S01]  /*976f0*/  LDL.LU R4, [R1+0xb0] ;  /* 0x0000b00001047983 */ /* 0x000ee20000300800 */
[----:B--2---:R-:W-:-:S04]  /*97700*/  LOP3.LUT R19, R19, 0x7fffffff, RZ, 0xc0, !PT ;  /* 0x7fffffff13137812 */ /* 0x004fc800078ec0ff */
[----:B------:R-:W-:Y:S02]  /*97710*/  @P0 LOP3.LUT R19, R19, 0x80000000, RZ, 0xfc, !PT ;  /* 0x8000000013130812 */ /* 0x000fe400078efcff */
[----:B------:R-:W-:Y:S01]  /*97720*/  ISETP.LT.AND P0, PT, R6, UR16, !P6 ;  /* 0x0000001006007c0c */ /* 0x000fe2000f701270 */
[----:B------:R-:W2:Y:S01]  /*97730*/  LDCU UR16, c[0x0][0x3b8] ;  /* 0x00007700ff1077ac */ /* 0x000ea20008000800 */
[----:B------:R-:W2:Y:S01]  /*97740*/  LDL.LU R6, [R1+0xac] ;  /* 0x0000ac0001067983 */ /* 0x000ea20000300800 */
[----:B------:R-:W-:-:S04]  /*97750*/  LOP3.LUT R19, R19, 0xbfffffff, RZ, 0xc0, !PT ;  /* 0xbfffffff13137812 */ /* 0x000fc800078ec0ff */
[----:B------:R-:W-:Y:S02]  /*97760*/  @P2 LOP3.LUT R19, R19, 0x40000000, RZ, 0xfc, !PT ;  /* 0x4000000013132812 */ /* 0x000fe400078efcff */
[----:B----4-:R-:W-:Y:S01]  /*97770*/  ISETP.LT.AND P2, PT, R7, UR17, !P6 ;  /* 0x0000001107007c0c */ /* 0x010fe2000f741270 */
[----:B------:R-:W4:Y:S01]  /*97780*/  LDCU UR17, c[0x0][0x3b8] ;  /* 0x00007700ff1177ac */ /* 0x000f220008000800 */
[----:B------:R-:W4:Y:S01]  /*97790*/  LDL.LU R7, [R1+0xa8] ;  /* 0x0000a80001077983 */ /* 0x000f220000300800 */
[----:B------:R-:W-:-:S04]  /*977a0*/  LOP3.LUT R19, R19, 0xdfffffff, RZ, 0xc0, !PT ;  /* 0xdfffffff13137812 */ /* 0x000fc800078ec0ff */
[----:B------:R-:W-:Y:S02]  /*977b0*/  @P1 LOP3.LUT R19, R19, 0x20000000, RZ, 0xfc, !PT ;  /* 0x2000000013131812 */ /* 0x000fe400078efcff */
        /* <DEDUP_REMOVED lines=20> */
[----:B------:R-:W-:-:S04]  /*97900*/  LOP3.LUT R19, R19, 0xfeffffff, RZ, 0xc0, !PT ;  /* 0xfeffffff13137812 */ /* 0x000fc800078ec0ff */
[----:B------:R-:W-:Y:S02]  /*97910*/  @P2 LOP3.LUT R19, R19, 0x1000000, RZ, 0xfc, !PT ;  /* 0x0100000013132812 */ /* 0x000fe400078efcff */
[----:B---3--:R-:W-:Y:S02]  /*97920*/  ISETP.LT.AND P0, PT, R5, UR22, !P6 ;  /* 0x0000001605007c0c */ /* 0x008fe4000f701270 */
[----:B------:R-:W3:Y:S01]  /*97930*/  LDL.LU R5, [R1+0x94] ;  /* 0x0000940001057983 */ /* 0x000ee20000300800 */
[----:B------:R-:W-:-:S04]  /*97940*/  LOP3.LUT R19, R19, 0xff7fffff, RZ, 0xc0, !PT ;  /* 0xff7fffff13137812 */ /* 0x000fc800078ec0ff */
[----:B------:R-:W-:Y:S02]  /*97950*/  @P1 LOP3.LUT R19, R19, 0x800000, RZ, 0xfc, !PT ;  /* 0x0080000013131812 */ /* 0x000fe400078efcff */
[----:B------:R-:W-:Y:S02]  /*97960*/  ISETP.LT.AND P2, PT, R4, UR23, !P6 ;  /* 0x0000001704007c0c */ /* 0x000fe4000f741270 */
[----:B------:R-:W3:Y:S01]  /*97970*/  LDL.LU R4, [R1+0x90] ;  /* 0x0000900001047983 */ /* 0x000ee20000300800 */
[----:B------:R-:W-:-:S04]  /*97980*/  LOP3.LUT R19, R19, 0xffbfffff, RZ, 0xc0, !PT ;  /* 0xffbfffff13137812 */ /* 0x000fc800078ec0ff */
[----:B------:R-:W-:-:S04]  /*97990*/  @P0 LOP3.LUT R19, R19, 0x400000, RZ, 0xfc, !PT ;  /* 0x0040000013130812 */ /* 0x000fc800078efcff */
[----:B------:R-:W-:-:S04]  /*979a0*/  LOP3.LUT R19, R19, 0xffdfffff, RZ, 0xc0, !PT ;  /* 0xffdfffff13137812 */ /* 0x000fc800078ec0ff */
[----:B------:R-:W-:-:S04]  /*979b0*/  @P2 LOP3.LUT R19, R19, 0x200000, RZ, 0xfc, !PT ;  /* 0x0020000013132812 */ /* 0x000fc800078efcff */
[----:B------:R-:W-:Y:S02]  /*979c0*/  LOP3.LUT R19, R19, 0xffefffff, RZ, 0xc0, !PT ;  /* 0xffefffff13137812 */ /* 0x000fe400078ec0ff */
[----:B--2---:R-:W-:Y:S02]  /*979d0*/  ISETP.LT.AND P1, PT, R6, UR24, !P6 ;  /* 0x0000001806007c0c */ /* 0x004fe4000f721270 */
[----:B------:R-:W2:Y:S01]  /*979e0*/  LDL.LU R6, [R1+0x8c] ;  /* 0x00008c0001067983 */ /* 0x000ea20000300800 */
[----:B----4-:R-:W-:-:S03]  /*979f0*/  ISETP.LT.AND P0, PT, R7, UR25, !P6 ;  /* 0x0000001907007c0c */ /* 0x010fc6000f701270 */
[----:B------:R-:W4:Y:S01]  /*97a00*/  LDL.LU R7, [R1+0x88] ;  /* 0x0000880001077983 */ /* 0x000f220000300800 */
[----:B------:R-:W-:-:S03]  /*97a10*/  ISETP.LT.AND P2, PT, R8, UR26, !P6 ;  /* 0x0000001a08007c0c */ /* 0x000fc6000f741270 */
[----:B------:R-:W4:Y:S03]  /*97a20*/  LDL.LU R8, [R1+0x84] ;  /* 0x0000840001087983 */ /* 0x000f260000300800 */
[----:B------:R-:W-:Y:S02]  /*97a30*/  @P1 LOP3.LUT R19, R19, 0x100000, RZ, 0xfc, !PT ;  /* 0x0010000013131812 */ /* 0x000fe400078efcff */
[----:B------:R-:W-:Y:S02]  /*97a40*/  ISETP.LT.AND P1, PT, R0, UR27, !P6 ;  /* 0x0000001b00007c0c */ /* 0x000fe4000f721270 */
[----:B------:R-:W4:Y:S01]  /*97a50*/  LDL.LU R0, [R1+0x80] ;  /* 0x0000800001007983 */ /* 0x000f220000300800 */
[----:B------:R-:W-:-:S04]  /*97a60*/  LOP3.LUT R19, R19, 0xfff7ffff, RZ, 0xc0, !PT ;  /* 0xfff7ffff13137812 */ /* 0x000fc800078ec0ff */
        /* <DEDUP_REMOVED lines=8> */
[----:B------:R-:W-:-:S04]  /*97af0*/  @P1 LOP3.LUT R19, R19, 0x20000, RZ, 0xfc, !PT ;  /* 0x0002000013131812 */ /* 0x000fc800078efcff */
[----:B------:R-:W-:-:S04]  /*97b00*/  LOP3.LUT R19, R19, 0xfffeffff, RZ, 0xc0, !PT ;  /* 0xfffeffff13137812 */ /* 0x000fc800078ec0ff */
[----:B------:R-:W-:Y:S02]  /*97b10*/  @P0 LOP3.LUT R19, R19, 0x10000, RZ, 0xfc, !PT ;  /* 0x0001000013130812 */ /* 0x000fe400078efcff */
[----:B---3--:R-:W-:Y:S02]  /*97b20*/  ISETP.LT.AND P1, PT, R5, UR30, !P6 ;  /* 0x0000001e05007c0c */ /* 0x008fe4000f721270 */
[----:B------:R-:W3:Y:S01]  /*97b30*/  LDL.LU R5, [R1+0x74] ;  /* 0x0000740001057983 */ /* 0x000ee20000300800 */
[----:B------:R-:W-:-:S03]  /*97b40*/  LOP3.LUT R19, R19, 0xffff7fff, RZ, 0xc0, !PT ;  /* 0xffff7fff13137812 */ /* 0x000fc600078ec0ff */
[----:B------:R-:W3:Y:S01]  /*97b50*/  LDL.LU R27, [R1+0x70] ;  /* 0x00007000011b7983 */ /* 0x000ee20000300800 */
[----:B------:R-:W-:Y:S02]  /*97b60*/  @P2 LOP3.LUT R19, R19, 0x8000, RZ, 0xfc, !PT ;  /* 0x0000800013132812 */ /* 0x000fe400078efcff */
[----:B------:R-:W-:Y:S02]  /*97b70*/  ISETP.LT.AND P0, PT, R4, UR31, !P6 ;  /* 0x0000001f04007c0c */ /* 0x000fe4000f701270 */
        /* <DEDUP_REMOVED lines=22> */
[----:B------:R-:W-:-:S03]  /*97ce0*/  LOP3.LUT R19, R19, 0xfffffdff, RZ, 0xc0, !PT ;  /* 0xfffffdff13137812 */ /* 0x000fc600078ec0ff */
[----:B------:R-:W4:Y:S01]  /*97cf0*/  LDL.LU R4, [R1+0x54] ;  /* 0x0000540001047983 */ /* 0x000f220000300800 */
        /* <DEDUP_REMOVED lines=29> */
[----:B------:R-:W4:Y:S04]  /*97ed0*/  LDL.LU R2, [R1+0x38] ;  /* 0x0000380001027983 */ /* 0x000f280000300800 */
[----:B------:R-:W4:Y:S04]  /*97ee0*/  LDL.LU R25, [R1+0x34] ;  /* 0x0000340001197983 */ /* 0x000f280000300800 */
[----:B------:R-:W4:Y:S01]  /*97ef0*/  LDL.LU R26, [R1+0x30] ;  /* 0x00003000011a7983 */ /* 0x000f220000300800 */
[----:B------:R-:W-:-:S03]  /*97f00*/  LOP3.LUT R19, R19, 0xfffffffd, RZ, 0xc0, !PT ;  /* 0xfffffffd13137812 */ /* 0x000fc600078ec0ff */
[----:B------:R-:W4:Y:S01]  /*97f10*/  LDL.LU R27, [R1+0x2c] ;  /* 0x00002c00011b7983 */ /* 0x000f220000300800 */
[----:B------:R-:W-:Y:S02]  /*97f20*/  @P0 LOP3.LUT R19, R19, 0x2, RZ, 0xfc, !PT ;  /* 0x0000000213130812 */ /* 0x000fe400078efcff */
[----:B------:R-:W-:Y:S02]  /*97f30*/  ISETP.LT.AND P0, PT, R4, UR48, !P6 ;  /* 0x0000003004007c0c */ /* 0x000fe4000f701270 */
[----:B------:R-:W4:Y:S01]  /*97f40*/  LDL.LU R4, [R1+0x28] ;  /* 0x0000280001047983 */ /* 0x000f220000300800 */
[----:B------:R-:W-:-:S04]  /*97f50*/  LOP3.LUT R19, R19, 0xfffffffe, RZ, 0xc0, !PT ;  /* 0xfffffffe13137812 */ /* 0x000fc800078ec0ff */
[----:B------:R-:W-:Y:S02]  /*97f60*/  @P2 LOP3.LUT R19, R19, 0x1, RZ, 0xfc, !PT ;  /* 0x0000000113132812 */ /* 0x000fe400078efcff */
[----:B---3--:R-:W-:Y:S02]  /*97f70*/  ISETP.LT.AND P2, PT, R5, UR49, !P6 ;  /* 0x0000003105007c0c */ /* 0x008fe4000f741270 */
[----:B------:R-:W3:Y:S01]  /*97f80*/  LDL.LU R5, [R1+0x24] ;  /* 0x0000240001057983 */ /* 0x000ee20000300800 */
[----:B------:R-:W-:-:S04]  /*97f90*/  LOP3.LUT R3, R3, 0x7fffffff, RZ, 0xc0, !PT ;  /* 0x7fffffff03037812 */ /* 0x000fc800078ec0ff */
[----:B------:R-:W-:-:S04]  /*97fa0*/  @P1 LOP3.LUT R3, R3, 0x80000000, RZ, 0xfc, !PT ;  /* 0x8000000003031812 */ /* 0x000fc800078efcff */
        /* <DEDUP_REMOVED lines=26> */
[----:B------:R-:W-:Y:S02]  /*98150*/  ISETP.LT.AND P1, PT, R25, UR56, !P6 ;  /* 0x0000003819007c0c */ /* 0x000fe4000f721270 */
        /* <DEDUP_REMOVED lines=11> */
[----:B---3--:R-:W-:Y:S02]  /*98210*/  ISETP.LT.AND P0, PT, R5, UR60, !P6 ;  /* 0x0000003c05007c0c */ /* 0x008fe4000f701270 */
[----:B------:R-:W-:-:S04]  /*98220*/  LOP3.LUT R3, R3, 0xfff7ffff, RZ, 0xc0, !PT ;  /* 0xfff7ffff03037812 */ /* 0x000fc800078ec0ff */
[----:B------:R-:W-:-:S04]  /*98230*/  @P1 LOP3.LUT R3, R3, 0x80000, RZ, 0xfc, !PT ;  /* 0x0008000003031812 */ /* 0x000fc800078efcff */
[----:B------:R-:W-:-:S04]  /*98240*/  LOP3.LUT R3, R3, 0xfffbffff, RZ, 0xc0, !PT ;  /* 0xfffbffff03037812 */ /* 0x000fc800078ec0ff */
[----:B------:R-:W-:-:S04]  /*98250*/  @P0 LOP3.LUT R3, R3, 0x40000, RZ, 0xfc, !PT ;  /* 0x0004000003030812 */ /* 0x000fc800078efcff */
[----:B------:R-:W-:Y:S02]  /*98260*/  LOP3.LUT R3, R3, 0xfffdffff, RZ, 0xc0, !PT ;  /* 0xfffdffff03037812 */ /* 0x000fe400078ec0ff */
[----:B--2---:R-:W-:Y:S02]  /*98270*/  ISETP.LT.AND P2, PT, R6, UR61, !P6 ;  /* 0x0000003d06007c0c */ /* 0x004fe4000f741270 */
[----:B----4-:R-:W-:-:S11]  /*98280*/  ISETP.LT.AND P1, PT, R7, UR62, !P6 ;  /* 0x0000003e07007c0c */ /* 0x010fd6000f721270 */
[----:B------:R-:W-:-:S04]  /*98290*/  @P2 LOP3.LUT R3, R3, 0x20000, RZ, 0xfc, !PT ;  /* 0x0002000003032812 */ /* 0x000fc800078efcff */
[----:B------:R-:W-:Y:S02]  /*982a0*/  LOP3.LUT R3, R3, 0xfffeffff, RZ, 0xc0, !PT ;  /* 0xfffeffff03037812 */ /* 0x000fe400078ec0ff */
[----:B------:R-:W-:Y:S02]  /*982b0*/  ISETP.LT.AND P0, PT, R8, UR63, !P6 ;  /* 0x0000003f08007c0c */ /* 0x000fe4000f701270 */
[----:B------:R-:W-:-:S04]  /*982c0*/  @P1 LOP3.LUT R3, R3, 0x10000, RZ, 0xfc, !PT ;  /* 0x0001000003031812 */ /* 0x000fc800078efcff */
[----:B------:R-:W-:Y:S02]  /*982d0*/  LOP3.LUT R3, R3, 0xffff7fff, RZ, 0xc0, !PT ;  /* 0xffff7fff03037812 */ /* 0x000fe400078ec0ff */
[----:B------:R-:W-:-:S05]  /*982e0*/  ISETP.LT.AND P2, PT, R0, UR64, !P6 ;  /* 0x0000004000007c0c */ /* 0x000fca000f741270 */
[----:B------:R-:W-:Y:S02]  /*982f0*/  @P0 LOP3.LUT R3, R3, 0x8000, RZ, 0xfc, !PT ;  /* 0x0000800003030812 */ /* 0x000fe400078efcff */
[----:B------:R-:W-:Y:S02]  /*98300*/  ISETP.LT.AND P1, PT, R16, UR65, !P6 ;  /* 0x0000004110007c0c */ /* 0x000fe4000f721270 */
[----:B------:R-:W-:-:S04]  /*98310*/  LOP3.LUT R3, R3, 0xffffbfff, RZ, 0xc0, !PT ;  /* 0xffffbfff03037812 */ /* 0x000fc800078ec0ff */
[----:B------:R-:W-:-:S04]  /*98320*/  @P2 LOP3.LUT R3, R3, 0x4000, RZ, 0xfc, !PT ;  /* 0x0000400003032812 */ /* 0x000fc800078efcff */
[----:B------:R-:W-:-:S04]  /*98330*/  LOP3.LUT R3, R3, 0xffffdfff, RZ, 0xc0, !PT ;  /* 0xffffdfff03037812 */ /* 0x000fc800078ec0ff */
[----:B------:R-:W-:Y:S02]  /*98340*/  @P1 LOP3.LUT R3, R3, 0x2000, RZ, 0xfc, !PT ;  /* 0x0000200003031812 */ /* 0x000fe400078efcff */
[----:B------:R-:W-:Y:S02]  /*98350*/  ISETP.LT.AND P0, PT, R2, UR66, !P6 ;  /* 0x0000004202007c0c */ /* 0x000fe4000f701270 */
[----:B------:R-:W-:Y:S02]  /*98360*/  LOP3.LUT R3, R3, 0xffffefff, RZ, 0xc0, !PT ;  /* 0xffffefff03037812 */ /* 0x000fe400078ec0ff */
[----:B------:R-:W-:Y:S02]  /*98370*/  ISETP.LT.AND P2, PT, R28, UR67, !P6 ;  /* 0x000000431c007c0c */ /* 0x000fe4000f741270 */
[----:B------:R-:W2:Y:S07]  /*98380*/  LDL.LU R28, [R1+0x24a8] ;  /* 0x0024a800011c7983 */ /* 0x000eae0000300800 */
[----:B------:R-:W-:-:S02]  /*98390*/  @P0 LOP3.LUT R3, R3, 0x1000, RZ, 0xfc, !PT ;  /* 0x0000100003030812 */ /* 0x000fc400078efcff */
[----:B------:R-:W-:Y:S02]  /*983a0*/  ISETP.LT.AND P0, PT, R18, UR69, !P6 ;  /* 0x0000004512007c0c */ /* 0x000fe4000f701270 */
[----:B------:R-:W3:Y:S04]  /*983b0*/  LDL R18, [R1+0xeec] ;  /* 0x000eec0001127983 */ /* 0x000ee80000100800 */
[----:B------:R-:W4:Y:S04]  /*983c0*/  LDL.LU R5, [R1+0xf0c] ;  /* 0x000f0c0001057983 */ /* 0x000f280000300800 */
[----:B------:R-:W4:Y:S04]  /*983d0*/  LDL.LU R8, [R1+0xf44] ;  /* 0x000f440001087983 */ /* 0x000f280000300800 */
[----:B------:R-:W2:Y:S04]  /*983e0*/  LDL.LU R6, [R1+0xeb0] ;  /* 0x000eb00001067983 */ /* 0x000ea80000300800 */
[----:B------:R-:W2:Y:S01]  /*983f0*/  LDL.LU R2, [R1+0xf18] ;  /* 0x000f180001027983 */ /* 0x000ea20000300800 */
[----:B------:R-:W-:-:S02]  /*98400*/  ISETP.LT.AND P1, PT, R17, UR68, !P6 ;  /* 0x0000004411007c0c */ /* 0x000fc4000f721270 */
[----:B------:R-:W-:Y:S01]  /*98410*/  LOP3.LUT R3, R3, 0xfffff7ff, RZ, 0xc0, !PT ;  /* 0xfffff7ff03037812 */ /* 0x000fe200078ec0ff */
[----:B------:R-:W4:Y:S03]  /*98420*/  LDL.LU R7, [R1+0xeb4] ;  /* 0x000eb40001077983 */ /* 0x000f260000300800 */
[----:B------:R-:W-:Y:S01]  /*98430*/  @P2 LOP3.LUT R3, R3, 0x800, RZ, 0xfc, !PT ;  /* 0x0000080003032812 */ /* 0x000fe200078efcff */
[----:B------:R-:W4:Y:S03]  /*98440*/  LDL.LU R16, [R1+0xf04] ;  /* 0x000f040001107983 */ /* 0x000f260000300800 */
[----:B------:R-:W-:Y:S01]  /*98450*/  LOP3.LUT R3, R3, 0xfffffbff, RZ, 0xc0, !PT ;  /* 0xfffffbff03037812 */ /* 0x000fe200078ec0ff */
[----:B------:R-:W4:Y:S03]  /*98460*/  LDL.LU R23, [R1+0x888] ;  /* 0x0008880001177983 */ /* 0x000f260000300800 */
[----:B------:R-:W-:Y:S01]  /*98470*/  @P1 LOP3.LUT R3, R3, 0x400, RZ, 0xfc, !PT ;  /* 0x0000040003031812 */ /* 0x000fe200078efcff */
[----:B------:R-:W4:Y:S01]  /*98480*/  LDL.LU R24, [R1+0x87c] ;  /* 0x00087c0001187983 */ /* 0x000f220000300800 */
[----:B------:R-:W-:-:S02]  /*98490*/  ISETP.LT.AND P2, PT, R9, UR70, !P6 ;  /* 0x0000004609007c0c */ /* 0x000fc4000f741270 */
[----:B------:R-:W-:Y:S01]  /*984a0*/  LOP3.LUT R3, R3, 0xfffffdff, RZ, 0xc0, !PT ;  /* 0xfffffdff03037812 */ /* 0x000fe200078ec0ff */
[----:B------:R-:W4:Y:S03]  /*984b0*/  LDL.LU R25, [R1+0x884] ;  /* 0x0008840001197983 */ /* 0x000f260000300800 */
[----:B------:R-:W-:Y:S01]  /*984c0*/  @P0 LOP3.LUT R3, R3, 0x200, RZ, 0xfc, !PT ;  /* 0x0000020003030812 */ /* 0x000fe200078efcff */
[----:B------:R-:W4:Y:S03]  /*984d0*/  LDL.LU R26, [R1+0x7f0] ;  /* 0x0007f000011a7983 */ /* 0x000f260000300800 */
[----:B------:R-:W-:Y:S01]  /*984e0*/  LOP3.LUT R3, R3, 0xfffffeff, RZ, 0xc0, !PT ;  /* 0xfffffeff03037812 */ /* 0x000fe200078ec0ff */
[----:B------:R-:W4:Y:S01]  /*984f0*/  LDL.LU R27, [R1+0x7f8] ;  /* 0x0007f800011b7983 */ /* 0x000f220000300800 */
[----:B------:R-:W-:-:S02]  /*98500*/  ISETP.LT.AND P0, PT, R11, UR72, !P6 ;  /* 0x000000480b007c0c */ /* 0x000fc4000f701270 */
[----:B------:R-:W-:Y:S01]  /*98510*/  @P2 LOP3.LUT R3, R3, 0x100, RZ, 0xfc, !PT ;  /* 0x0000010003032812 */ /* 0x000fe200078efcff */
[----:B------:R-:W4:Y:S01]  /*98520*/  LDL.LU R11, [R1+0xf00] ;  /* 0x000f0000010b7983 */ /* 0x000f220000300800 */
[----:B------:R-:W-:Y:S02]  /*98530*/  ISETP.LT.AND P3, PT, R12, UR73, !P6 ;  /* 0x000000490c007c0c */ /* 0x000fe4000f761270 */
[----:B------:R-:W-:Y:S01]  /*98540*/  ISETP.LT.AND P2, PT, R13, UR74, !P6 ;  /* 0x0000004a0d007c0c */ /* 0x000fe2000f741270 */
[----:B------:R-:W4:Y:S04]  /*98550*/  LDL.LU R12, [R1+0x880] ;  /* 0x00088000010c7983 */ /* 0x000f280000300800 */
[----:B------:R-:W4:Y:S04]  /*98560*/  LDL.LU R13, [R1+0xe8c] ;  /* 0x000e8c00010d7983 */ /* 0x000f280000300800 */
[----:B------:R-:W4:Y:S01]  /*98570*/  LDL.LU R17, [R1+0x7ec] ;  /* 0x0007ec0001117983 */ /* 0x000f220000300800 */
[----:B---3--:R-:W-:Y:S01]  /*98580*/  VIADD R0, R18, UR5 ;  /* 0x0000000512007c36 */ /* 0x008fe20008000000 */
[----:B--2---:R-:W-:-:S02]  /*98590*/  PRMT R9, R2, 0x5410, R6 ;  /* 0x0000541002097816 */ /* 0x004fc40000000006 */
[----:B------:R-:W2:Y:S01]  /*985a0*/  LDL.LU R18, [R1+0x7f4] ;  /* 0x0007f40001127983 */ /* 0x000ea20000300800 */
[----:B----4-:R-:W-:Y:S01]  /*985b0*/  PRMT R8, R8, 0x5410, R5 ;  /* 0x0000541008087816 */ /* 0x010fe20000000005 */
[----:B------:R-:W3:Y:S02]  /*985c0*/  LDCU UR5, c[0x0][0x3b8] ;  /* 0x00007700ff0577ac */ /* 0x000ee40008000800 */
[----:B------:R0:W-:Y:S04]  /*985d0*/  STL [R1+0xe88], R0 ;  /* 0x000e880001007387 */ /* 0x0001e80000100800 */
[----:B------:R-:W4:Y:S04]  /*985e0*/  LDL.LU R4, [R1+0xf54] ;  /* 0x000f540001047983 */ /* 0x000f280000300800 */
[----:B------:R-:W4:Y:S01]  /*985f0*/  LDL.LU R2, [R1+0xfcc] ;  /* 0x000fcc0001027983 */ /* 0x000f220000300800 */
[----:B0-----:R-:W-:Y:S01]  /*98600*/  VIADD R0, R0, UR6 ;  /* 0x0000000600007c36 */ /* 0x001fe20008000000 */
[----:B------:R-:W-:-:S02]  /*98610*/  ISETP.LT.AND P1, PT, R10, UR71, !P6 ;  /* 0x000000470a007c0c */ /* 0x000fc4000f721270 */
[----:B------:R-:W3:Y:S01]  /*98620*/  LDL.LU R5, [R1+0xf50] ;  /* 0x000f500001057983 */ /* 0x000ee20000300800 */
[----:B------:R-:W-:Y:S01]  /*98630*/  PRMT R10, R16, 0x5410, R7 ;  /* 0x00005410100a7816 */ /* 0x000fe20000000007 */
[----:B------:R-:W0:Y:S02]  /*98640*/  LDCU UR6, c[0x0][0x3b8] ;  /* 0x00007700ff0677ac */ /* 0x000e240008000800 */
[----:B------:R1:W-:Y:S04]  /*98650*/  STL [R1+0xeb0], R0 ;  /* 0x000eb00001007387 */ /* 0x0003e80000100800 */
[----:B------:R-:W3:Y:S04]  /*98660*/  LDL.LU R6, [R1+0xf8c] ;  /* 0x000f8c0001067983 */ /* 0x000ee80000300800 */
[----:B------:R-:W3:Y:S01]  /*98670*/  LDL.LU R7, [R1+0xf1c] ;  /* 0x000f1c0001077983 */ /* 0x000ee20000300800 */
[----:B-1----:R-:W-:Y:S01]  /*98680*/  VIADD R0, R0, UR7 ;  /* 0x0000000700007c36 */ /* 0x002fe20008000000 */
[----:B------:R-:W-:-:S02]  /*98690*/  LOP3.LUT R3, R3, 0xffffff7f, RZ, 0xc0, !PT ;  /* 0xffffff7f03037812 */ /* 0x000fc400078ec0ff */
[----:B------:R-:W3:Y:S01]  /*986a0*/  LDL.LU R16, [R1+0xf34] ;  /* 0x000f340001107983 */ /* 0x000ee20000300800 */
[----:B------:R-:W1:Y:S03]  /*986b0*/  LDCU UR7, c[0x0][0x3b8] ;  /* 0x00007700ff0777ac */ /* 0x000e660008000800 */
[----:B------:R0:W-:Y:S01]  /*986c0*/  STL [R1+0xeb4], R0 ;  /* 0x000eb40001007387 */ /* 0x0001e20000100800 */
[----:B------:R-:W-:Y:S01]  /*986d0*/  PRMT R11, R11, 0x5410, R13 ;  /* 0x000054100b0b7816 */ /* 0x000fe2000000000d */
[----:B0-----:R-:W-:-:S04]  /*986e0*/  VIADD R0, R0, UR8 ;  /* 0x0000000800007c36 */ /* 0x001fc80008000000 */
[----:B------:R-:W-:Y:S01]  /*986f0*/  STSM.16.M88.4 [R28], R8 ;  /* 0x000000081c007844 */ /* 0x000fe20000000200 */
[----:B------:R-:W-:Y:S01]  /*98700*/  @P1 LOP3.LUT R3, R3, 0x80, RZ, 0xfc, !PT ;  /* 0x0000008003031812 */ /* 0x000fe200078efcff */
[----:B------:R-:W0:Y:S02]  /*98710*/  LDCU UR8, c[0x0][0x3b8] ;  /* 0x00007700ff0877ac */ /* 0x000e240008000800 */
[----:B------:R1:W-:Y:S02]  /*98720*/  STL [R1+0xe8c], R0 ;  /* 0x000e8c0001007387 */ /* 0x0003e40000100800 */
[----:B-1----:R-:W-:Y:S01]  /*98730*/  VIADD R0, R0, UR9 ;  /* 0x0000000900007c36 */ /* 0x002fe20008000000 */
[----:B------:R-:W-:Y:S01]  /*98740*/  PRMT R8, R23, 0x5410, R12 ;  /* 0x0000541017087816 */ /* 0x000fe2000000000c */
[----:B------:R-:W1:Y:S01]  /*98750*/  LDCU UR9, c[0x0][0x3b8] ;  /* 0x00007700ff0977ac */ /* 0x000e620008000800 */
[----:B------:R-:W-:Y:S02]  /*98760*/  PRMT R9, R25, 0x5410, R24 ;  /* 0x0000541019097816 */ /* 0x000fe40000000018 */
[----:B------:R-:W-:Y:S01]  /*98770*/  PRMT R10, R27, 0x5410, R26 ;  /* 0x000054101b0a7816 */ /* 0x000fe2000000001a */
[----:B------:R0:W-:Y:S01]  /*98780*/  STL [R1+0xf04], R0 ;  /* 0x000f040001007387 */ /* 0x0001e20000100800 */
[----:B------:R-:W-:Y:S01]  /*98790*/  LOP3.LUT R3, R3, 0xffffffbf, RZ, 0xc0, !PT ;  /* 0xffffffbf03037812 */ /* 0x000fe200078ec0ff */
[----:B0-----:R-:W-:-:S03]  /*987a0*/  VIADD R0, R0, UR10 ;  /* 0x0000000a00007c36 */ /* 0x001fc60008000000 */
[----:B------:R-:W-:Y:S01]  /*987b0*/  @P0 LOP3.LUT R3, R3, 0x40, RZ, 0xfc, !PT ;  /* 0x0000004003030812 */ /* 0x000fe200078efcff */
[----:B------:R-:W0:Y:S01]  /*987c0*/  LDCU UR10, c[0x0][0x3b8] ;  /* 0x00007700ff0a77ac */ /* 0x000e220008000800 */
[----:B------:R-:W-:Y:S02]  /*987d0*/  ISETP.LT.AND P0, PT, R15, UR76, !P6 ;  /* 0x0000004c0f007c0c */ /* 0x000fe4000f701270 */
[----:B------:R-:W-:Y:S02]  /*987e0*/  ISETP.LT.AND P1, PT, R14, UR75, !P6 ;  /* 0x0000004b0e007c0c */ /* 0x000fe4000f721270 */
[----:B--2---:R-:W-:Y:S02]  /*987f0*/  PRMT R11, R18, 0x5410, R17 ;  /* 0x00005410120b7816 */ /* 0x004fe40000000011 */
[----:B------:R-:W2:Y:S04]  /*98800*/  LDL.LU R17, [R1+0xf30] ;  /* 0x000f300001117983 */ /* 0x000ea80000300800 */
[----:B------:R4:W-:Y:S04]  /*98810*/  STSM.16.M88.4 [R28+0x200], R8 ;  /* 0x000200081c007844 */ /* 0x0009e80000000200 */
[----:B------:R-:W2:Y:S04]  /*98820*/  LDL.LU R18, [R1+0xf3c] ;  /* 0x000f3c0001127983 */ /* 0x000ea80000300800 */
[----:B------:R0:W-:Y:S01]  /*98830*/  STL [R1+0xf0c], R0 ;  /* 0x000f0c0001007387 */ /* 0x0001e20000100800 */
[----:B----4-:R-:W-:Y:S01]  /*98840*/  PRMT R8, R2, 0x5410, R4 ;  /* 0x0000541002087816 */ /* 0x010fe20000000004 */
[----:B------:R-:W-:Y:S01]  /*98850*/  VIADD R2, R0, UR11 ;  /* 0x0000000b00027c36 */ /* 0x000fe20008000000 */
[----:B---3--:R-:W-:Y:S01]  /*98860*/  PRMT R9, R6, 0x5410, R5 ;  /* 0x0000541006097816 */ /* 0x008fe20000000005 */
[----:B0-----:R-:W0:Y:S01]  /*98870*/  S2R R0, SR_TID.X ;  /* 0x0000000000007919 */ /* 0x001e220000002100 */
[----:B------:R-:W3:Y:S02]  /*98880*/  LDCU UR11, c[0x0][0x3b8] ;  /* 0x00007700ff0b77ac */ /* 0x000ee40008000800 */
[----:B------:R4:W-:Y:S04]  /*98890*/  STL [R1+0xf00], R2 ;  /* 0x000f000201007387 */ /* 0x0009e80000100800 */
[----:B------:R-:W2:Y:S01]  /*988a0*/  LDL.LU R15, [R1+0x8a0] ;  /* 0x0008a000010f7983 */ /* 0x000ea20000300800 */
[----:B----4-:R-:W-:Y:S01]  /*988b0*/  VIADD R2, R2, UR12 ;  /* 0x0000000c02027c36 */ /* 0x010fe20008000000 */
[----:B------:R-:W-:Y:S01]  /*988c0*/  PRMT R10, R16, 0x5410, R7 ;  /* 0x00005410100a7816 */ /* 0x000fe20000000007 */
[----:B------:R-:W4:Y:S03]  /*988d0*/  LDCU UR12, c[0x0][0x3b8] ;  /* 0x00007700ff0c77ac */ /* 0x000f260008000800 */
[----:B------:R0:W-:Y:S04]  /*988e0*/  STL [R1+0xf18], R2 ;  /* 0x000f180201007387 */ /* 0x0001e80000100800 */
[----:B------:R-:W2:Y:S04]  /*988f0*/  LDL.LU R14, [R1+0x900] ;  /* 0x00090000010e7983 */ /* 0x000ea80000300800 */
[----:B------:R-:W3:Y:S04]  /*98900*/  LDL.LU R13, [R1+0x89c] ;  /* 0x00089c00010d7983 */ /* 0x000ee80000300800 */
[----:B------:R-:W3:Y:S01]  /*98910*/  LDL.LU R12, [R1+0x8ac] ;  /* 0x0008ac00010c7983 */ /* 0x000ee20000300800 */
[----:B0-----:R-:W-:-:S04]  /*98920*/  LOP3.LUT R0, R0, 0x3f, RZ, 0xc0, !PT ;  /* 0x0000003f00007812 */ /* 0x001fc800078ec0ff */
[----:B------:R-:W-:Y:S01]  /*98930*/  LEA R0, R0, UR4, 0x4 ;  /* 0x0000000400007c11 */ /* 0x000fe2000f8e20ff */
[----:B------:R-:W-:Y:S01]  /*98940*/  VIADD R2, R2, UR13 ;  /* 0x0000000d02027c36 */ /* 0x000fe20008000000 */
[----:B------:R-:W0:Y:S01]  /*98950*/  LDCU UR13, c[0x0][0x3b8] ;  /* 0x00007700ff0d77ac */ /* 0x000e220008000800 */
[----:B------:R-:W0:Y:S01]  /*98960*/  LDCU UR4, c[0x0][0x3b8] ;  /* 0x00007700ff0477ac */ /* 0x000e220008000800 */
[----:B------:R-:W-:Y:S06]  /*98970*/  BAR.SYNC.DEFER_BLOCKING 0x0 ;  /* 0x0000000000007b1d */ /* 0x000fec0000010000 */
[----:B--2---:R-:W-:Y:S04]  /*98980*/  STL.64 [R1+0x24a0], R14 ;  /* 0x0024a00e01007387 */ /* 0x004fe80000100a00 */
[----:B---3--:R-:W-:Y:S04]  /*98990*/  STL.64 [R1+0x2498], R12 ;  /* 0x0024980c01007387 */ /* 0x008fe80000100a00 */
[----:B------:R-:W2:Y:S04]  /*989a0*/  LDS.128 R12, [R0] ;  /* 0x00000000000c7984 */ /* 0x000ea80000000c00 */
[----:B------:R-:W3:Y:S04]  /*989b0*/  LDL.LU R23, [R1+0x800] ;  /* 0x0008000001177983 */ /* 0x000ee80000300800 */
[----:B------:R-:W3:Y:S04]  /*989c0*/  LDL.LU R24, [R1+0x808] ;  /* 0x0008080001187983 */ /* 0x000ee80000300800 */
[----:B------:R-:W3:Y:S04]  /*989d0*/  LDL.LU R25, [R1+0x7fc] ;  /* 0x0007fc0001197983 */ /* 0x000ee80000300800 */
[----:B------:R-:W3:Y:S04]  /*989e0*/  LDL.LU R26, [R1+0x804] ;  /* 0x00080400011a7983 */ /* 0x000ee80000300800 */
[----:B------:R-:W3:Y:S04]  /*989f0*/  LDL.LU R5, [R1+0xff8] ;  /* 0x000ff80001057983 */ /* 0x000ee80000300800 */
[----:B------:R-:W3:Y:S04]  /*98a00*/  LDL.LU R6, [R1+0x1004] ;  /* 0x0010040001067983 */ /* 0x000ee80000300800 */
[----:B------:R-:W3:Y:S04]  /*98a10*/  LDL.LU R7, [R1+0xfd4] ;  /* 0x000fd40001077983 */ /* 0x000ee80000300800 */
[----:B------:R-:W-:Y:S04]  /*98a20*/  STL [R1+0xf1c], R2 ;  /* 0x000f1c0201007387 */ /* 0x000fe80000100800 */
[----:B------:R-:W3:Y:S04]  /*98a30*/  LDL.LU R16, [R1+0xffc] ;  /* 0x000ffc0001107983 */ /* 0x000ee80000300800 */
[----:B--2---:R-:W-:Y:S04]  /*98a40*/  STL.64 [R1+0x50], R12 ;  /* 0x0000500c01007387 */ /* 0x004fe80000100a00 */
[----:B------:R-:W-:Y:S04]  /*98a50*/  STL.64 [R1+0x58], R14 ;  /* 0x0000580e01007387 */ /* 0x000fe80000100a00 */
[----:B------:R-:W2:Y:S04]  /*98a60*/  LDS.128 R12, [R0+0x400] ;  /* 0x00040000000c7984 */ /* 0x000ea80000000c00 */
[----:B--2---:R-:W-:Y:S04]  /*98a70*/  STL.64 [R1+0x40], R12 ;  /* 0x0000400c01007387 */ /* 0x004fe80000100a00 */
[----:B------:R2:W-:Y:S04]  /*98a80*/  STL.64 [R1+0x48], R14 ;  /* 0x0000480e01007387 */ /* 0x0005e80000100a00 */
[----:B--2---:R-:W2:Y:S04]  /*98a90*/  LDL.LU.64 R14, [R1+0x24a0] ;  /* 0x0024a000010e7983 */ /* 0x004ea80000300a00 */
[----:B------:R-:W3:Y:S01]  /*98aa0*/  LDL.LU.64 R12, [R1+0x2498] ;  /* 0x00249800010c7983 */ /* 0x000ee20000300a00 */
[----:B0-----:R-:W-:Y:S01]  /*98ab0*/  VIADD R2, R2, UR13 ;  /* 0x0000000d02027c36 */ /* 0x001fe20008000000 */
[----:B------:R-:W0:Y:S04]  /*98ac0*/  LDCU UR13, c[0x0][0x3b8] ;  /* 0x00007700ff0d77ac */ /* 0x000e280008000800 */
[----:B------:R0:W-:Y:S04]  /*98ad0*/  STL [R1+0xf3c], R2 ;  /* 0x000f3c0201007387 */ /* 0x0001e80000100800 */
[----:B------:R-:W4:Y:S04]  /*98ae0*/  LDL.LU R27, [R1+0xf64] ;  /* 0x000f6400011b7983 */ /* 0x000f280000300800 */
[----:B------:R-:W4:Y:S01]  /*98af0*/  LDL.LU R4, [R1+0xf7c] ;  /* 0x000f7c0001047983 */ /* 0x000f220000300800 */
[----:B------:R-:W-:Y:S01]  /*98b00*/  PRMT R11, R18, 0x5410, R17 ;  /* 0x00005410120b7816 */ /* 0x000fe20000000011 */
[----:B------:R-:W-:Y:S01]  /*98b10*/  BAR.SYNC.DEFER_BLOCKING 0x0 ;  /* 0x0000000000007b1d */ /* 0x000fe20000010000 */
[----:B0-----:R-:W-:-:S05]  /*98b20*/  VIADD R2, R2, UR13 ;  /* 0x0000000d02027c36 */ /* 0x001fca0008000000 */
[----:B------:R-:W0:Y:S01]  /*98b30*/  LDCU UR13, c[0x0][0x3b8] ;  /* 0x00007700ff0d77ac */ /* 0x000e220008000800 */
[----:B------:R-:W4:Y:S04]  /*98b40*/  LDL.LU R17, [R1+0xf60] ;  /* 0x000f600001117983 */ /* 0x000f280000300800 */
[----:B------:R1:W-:Y:S04]  /*98b50*/  STL [R1+0xf44], R2 ;  /* 0x000f440201007387 */ /* 0x0003e80000100800 */
[----:B------:R-:W4:Y:S01]  /*98b60*/  LDL.LU R18, [R1+0xf78] ;  /* 0x000f780001127983 */ /* 0x000f220000300800 */
[----:B-1----:R-:W-:Y:S01]  /*98b70*/  VIADD R2, R2, UR14 ;  /* 0x0000000e02027c36 */ /* 0x002fe20008000000 */
[----:B------:R-:W1:Y:S04]  /*98b80*/  LDCU UR14, c[0x0][0x3b8] ;  /* 0x00007700ff0e77ac */ /* 0x000e680008000800 */
[----:B------:R0:W-:Y:S02]  /*98b90*/  STL [R1+0xf34], R2 ;  /* 0x000f340201007387 */ /* 0x0001e40000100800 */
[----:B0-----:R-:W-:-:S02]  /*98ba0*/  VIADD R2, R2, UR15 ;  /* 0x0000000f02027c36 */ /* 0x001fc40008000000 */
[----:B------:R-:W-:Y:S01]  /*98bb0*/  STSM.16.M88.4 [R28], R8 ;  /* 0x000000081c007844 */ /* 0x000fe20000000200 */
[----:B------:R-:W0:Y:S03]  /*98bc0*/  LDCU UR15, c[0x0][0x3b8] ;  /* 0x00007700ff0f77ac */ /* 0x000e260008000800 */
[----:B------:R1:W-:Y:S02]  /*98bd0*/  STL [R1+0xf54], R2 ;  /* 0x000f540201007387 */ /* 0x0003e40000100800 */
[----:B-1----:R-:W-:Y:S01]  /*98be0*/  VIADD R2, R2, UR16 ;  /* 0x0000001002027c36 */ /* 0x002fe20008000000 */
[----:B------:R-:W1:Y:S04]  /*98bf0*/  LDCU UR16, c[0x0][0x3b8] ;  /* 0x00007700ff1077ac */ /* 0x000e680008000800 */
[----:B------:R-:W-:Y:S01]  /*98c00*/  STL [R1+0xf30], R2 ;  /* 0x000f300201007387 */ /* 0x000fe20000100800 */
[----:B--2---:R-:W-:-:S03]  /*98c10*/  PRMT R8, R14, 0x5410, R15 ;  /* 0x000054100e087816 */ /* 0x004fc6000000000f */
[----:B------:R-:W2:Y:S01]  /*98c20*/  LDL.LU R15, [R1+0x910] ;  /* 0x00091000010f7983 */ /* 0x000ea20000300800 */
[----:B---3--:R-:W-:-:S03]  /*98c30*/  PRMT R9, R12, 0x5410, R13 ;  /* 0x000054100c097816 */ /* 0x008fc6000000000d */
[----:B------:R-:W2:Y:S04]  /*98c40*/  LDL.LU R14, [R1+0x920] ;  /* 0x00092000010e7983 */ /* 0x000ea80000300800 */
[----:B------:R-:W3:Y:S04]  /*98c50*/  LDL.LU R13, [R1+0x90c] ;  /* 0x00090c00010d7983 */ /* 0x000ee80000300800 */
[----:B------:R-:W3:Y:S01]  /*98c60*/  LDL.LU R12, [R1+0x91c] ;  /* 0x00091c00010c7983 */ /* 0x000ee20000300800 */
[----:B------:R-:W-:Y:S02]  /*98c70*/  PRMT R10, R24, 0x5410, R23 ;  /* 0x00005410180a7816 */ /* 0x000fe40000000017 */
[----:B------:R-:W-:-:S05]  /*98c80*/  PRMT R11, R26, 0x5410, R25 ;  /* 0x000054101a0b7816 */ /* 0x000fca0000000019 */
[----:B------:R4:W-:Y:S02]  /*98c90*/  STSM.16.M88.4 [R28+0x200], R8 ;  /* 0x000200081c007844 */ /* 0x0009e40000000200 */
[----:B----4-:R-:W-:Y:S01]  /*98ca0*/  PRMT R10, R4, 0x5410, R27 ;  /* 0x00005410040a7816 */ /* 0x010fe2000000001b */
[----:B------:R-:W-:Y:S06]  /*98cb0*/  BAR.SYNC.DEFER_BLOCKING 0x0 ;  /* 0x0000000000007b1d */ /* 0x000fec0000010000 */
[----:B------:R-:W4:Y:S01]  /*98cc0*/  LDS.128 R24, [R0] ;  /* 0x0000000000187984 */ /* 0x000f220000000c00 */
[----:B------:R-:W-:Y:S01]  /*98cd0*/  PRMT R8, R6, 0x5410, R5 ;  /* 0x0000541006087816 */ /* 0x000fe20000000005 */
[----:B------:R-:W-:Y:S01]  /*98ce0*/  VIADD R2, R2, UR17 ;  /* 0x0000001102027c36 */ /* 0x000fe20008000000 */
[----:B------:R-:W-:Y:S01]  /*98cf0*/  PRMT R9, R16, 0x5410, R7 ;  /* 0x0000541010097816 */ /* 0x000fe20000000007 */
[----:B------:R-:W3:Y:S01]  /*98d00*/  LDL.LU R5, [R1+0x810] ;  /* 0x0008100001057983 */ /* 0x000ee20000300800 */
[----:B------:R-:W-:Y:S01]  /*98d10*/  PRMT R11, R18, 0x5410, R17 ;  /* 0x00005410120b7816 */ /* 0x000fe20000000011 */
[----:B------:R-:W0:Y:S02]  /*98d20*/  LDCU UR17, c[0x0][0x3b8] ;  /* 0x00007700ff1177ac */ /* 0x000e240008000800 */
[----:B------:R-:W3:Y:S04]  /*98d30*/  LDL.LU R6, [R1+0x818] ;  /* 0x0008180001067983 */ /* 0x000ee80000300800 */
[----:B------:R-:W3:Y:S04]  /*98d40*/  LDL.LU R7, [R1+0x80c] ;  /* 0x00080c0001077983 */ /* 0x000ee80000300800 */
[----:B------:R-:W3:Y:S04]  /*98d50*/  LDL.LU R16, [R1+0x814] ;  /* 0x0008140001107983 */ /* 0x000ee80000300800 */
[----:B------:R0:W-:Y:S02]  /*98d60*/  STL [R1+0xf50], R2 ;  /* 0x000f500201007387 */ /* 0x0001e40000100800 */
[----:B0-----:R-:W-:Y:S01]  /*98d70*/  VIADD R2, R2, UR18 ;  /* 0x0000001202027c36 */ /* 0x001fe20008000000 */
[----:B------:R-:W0:Y:S04]  /*98d80*/  LDCU UR18, c[0x0][0x3b8] ;  /* 0x00007700ff1277ac */ /* 0x000e280008000800 */
[----:B------:R0:W-:Y:S04]  /*98d90*/  STL [R1+0xf78], R2 ;  /* 0x000f780201007387 */ /* 0x0001e80000100800 */
[----:B----4-:R-:W-:Y:S04]  /*98da0*/  STL.64 [R1+0x30], R24 ;  /* 0x0000301801007387 */ /* 0x010fe80000100a00 */
[----:B------:R-:W-:Y:S04]  /*98db0*/  STL.64 [R1+0x38], R26 ;  /* 0x0000381a01007387 */ /* 0x000fe80000100a00 */
[----:B------:R-:W4:Y:S01]  /*98dc0*/  LDS.128 R24, [R0+0x400] ;  /* 0x0004000000187984 */ /* 0x000f220000000c00 */
[----:B0-----:R-:W-:Y:S01]  /*98dd0*/  VIADD R2, R2, UR18 ;  /* 0x0000001202027c36 */ /* 0x001fe20008000000 */
[----:B------:R-:W0:Y:S01]  /*98de0*/  LDCU UR18, c[0x0][0x3b8] ;  /* 0x00007700ff1277ac */ /* 0x000e220008000800 */
[----:B------:R-:W-:Y:S06]  /*98df0*/  BAR.SYNC.DEFER_BLOCKING 0x0 ;  /* 0x0000000000007b1d */ /* 0x000fec0000010000 */
[----:B------:R-:W3:Y:S04]  /*98e00*/  LDL.LU R23, [R1+0x1190] ;  /* 0x0011900001177983 */ /* 0x000ee80000300800 */
[----:B----4-:R4:W-:Y:S04]  /*98e10*/  STL.64 [R1+0x20], R24 ;  /* 0x0000201801007387 */ /* 0x0109e80000100a00 */
[----:B------:R0:W-:Y:S04]  /*98e20*/  STL.64 [R1+0x28], R26 ;  /* 0x0000281a01007387 */ /* 0x0001e80000100a00 */
[----:B----4-:R-:W4:Y:S04]  /*98e30*/  LDL.LU R24, [R1+0x11a8] ;  /* 0x0011a80001187983 */ /* 0x010f280000300800 */
[----:B------:R-:W4:Y:S04]  /*98e40*/  LDL.LU R25, [R1+0x118c] ;  /* 0x00118c0001197983 */ /* 0x000f280000300800 */
[----:B------:R1:W-:Y:S04]  /*98e50*/  STL [R1+0xf8c], R2 ;  /* 0x000f8c0201007387 */ /* 0x0003e80000100800 */
[----:B0-----:R-:W4:Y:S04]  /*98e60*/  LDL.LU R26, [R1+0x1198] ;  /* 0x00119800011a7983 */ /* 0x001f280000300800 */
[----:B------:R-:W4:Y:S01]  /*98e70*/  LDL.LU R27, [R1+0xfc0] ;  /* 0x000fc000011b7983 */ /* 0x000f220000300800 */
[----:B-1----:R-:W-:Y:S01]  /*98e80*/  VIADD R2, R2, UR18 ;  /* 0x0000001202027c36 */ /* 0x002fe20008000000 */
[----:B------:R-:W0:Y:S02]  /*98e90*/  LDCU UR18, c[0x0][0x3b8] ;  /* 0x00007700ff1277ac */ /* 0x000e240008000800 */
[----:B------:R-:W4:Y:S04]  /*98ea0*/  LDL.LU R4, [R1+0xfc8] ;  /* 0x000fc80001047983 */ /* 0x000f280000300800 */
[----:B------:R-:W4:Y:S04]  /*98eb0*/  LDL.LU R17, [R1+0xfac] ;  /* 0x000fac0001117983 */ /* 0x000f280000300800 */
[----:B------:R-:W4:Y:S04]  /*98ec0*/  LDL.LU R18, [R1+0xfc4] ;  /* 0x000fc40001127983 */ /* 0x000f280000300800 */
[----:B------:R1:W-:Y:S04]  /*98ed0*/  STL [R1+0xf64], R2 ;  /* 0x000f640201007387 */ /* 0x0003e80000100800 */
[----:B------:R-:W-:Y:S01]  /*98ee0*/  STSM.16.M88.4 [R28], R8 ;  /* 0x000000081c007844 */ /* 0x000fe20000000200 */
[----:B-1----:R-:W-:Y:S01]  /*98ef0*/  VIADD R2, R2, UR19 ;  /* 0x0000001302027c36 */ /* 0x002fe20008000000 */
[----:B------:R-:W1:Y:S04]  /*98f00*/  LDCU UR19, c[0x0][0x3b8] ;  /* 0x00007700ff1377ac */ /* 0x000e680008000800 */
[----:B------:R0:W-:Y:S02]  /*98f10*/  STL [R1+0xf88], R2 ;  /* 0x000f880201007387 */ /* 0x0001e40000100800 */
[----:B0-----:R-:W-:Y:S01]  /*98f20*/  VIADD R2, R2, UR20 ;  /* 0x0000001402027c36 */ /* 0x001fe20008000000 */
[----:B------:R-:W0:Y:S01]  /*98f30*/  LDCU UR20, c[0x0][0x3b8] ;  /* 0x00007700ff1477ac */ /* 0x000e220008000800 */
[----:B--2---:R-:W-:-:S02]  /*98f40*/  PRMT R8, R14, 0x5410, R15 ;  /* 0x000054100e087816 */ /* 0x004fc4000000000f */
[----:B------:R-:W2:Y:S04]  /*98f50*/  LDL.LU R15, [R1+0x930] ;  /* 0x00093000010f7983 */ /* 0x000ea80000300800 */
[----:B------:R-:W2:Y:S01]  /*98f60*/  LDL.LU R14, [R1+0x940] ;  /* 0x00094000010e7983 */ /* 0x000ea20000300800 */
[----:B---3--:R-:W-:-:S03]  /*98f70*/  PRMT R9, R12, 0x5410, R13 ;  /* 0x000054100c097816 */ /* 0x008fc6000000000d */
[----:B------:R-:W3:Y:S04]  /*98f80*/  LDL.LU R13, [R1+0x92c] ;  /* 0x00092c00010d7983 */ /* 0x000ee80000300800 */
[----:B------:R0:W-:Y:S04]  /*98f90*/  STL [R1+0xf60], R2 ;  /* 0x000f600201007387 */ /* 0x0001e80000100800 */
[----:B------:R-:W3:Y:S01]  /*98fa0*/  LDL.LU R12, [R1+0x93c] ;  /* 0x00093c00010c7983 */ /* 0x000ee20000300800 */
[----:B------:R-:W-:Y:S02]  /*98fb0*/  PRMT R10, R6, 0x5410, R5 ;  /* 0x00005410060a7816 */ /* 0x000fe40000000005 */
[----:B------:R-:W-:-:S05]  /*98fc0*/  PRMT R11, R16, 0x5410, R7 ;  /* 0x00005410100b7816 */ /* 0x000fca0000000007 */
[----:B------:R4:W-:Y:S01]  /*98fd0*/  STSM.16.M88.4 [R28+0x200], R8 ;  /* 0x000200081c007844 */ /* 0x0009e20000000200 */
[----:B0-----:R-:W-:Y:S01]  /*98fe0*/  VIADD R2, R2, UR21 ;  /* 0x0000001502027c36 */ /* 0x001fe20008000000 */
[----:B------:R-:W0:Y:S01]  /*98ff0*/  LDCU UR21, c[0x0][0x3b8] ;  /* 0x00007700ff1577ac */ /* 0x000e220008000800 */
[----:B----4-:R-:W-:Y:S02]  /*99000*/  PRMT R8, R24, 0x5410, R23 ;  /* 0x0000541018087816 */ /* 0x010fe40000000017 */
[----:B------:R-:W-:Y:S02]  /*99010*/  PRMT R9, R26, 0x5410, R25 ;  /* 0x000054101a097816 */ /* 0x000fe40000000019 */
[----:B------:R-:W-:Y:S02]  /*99020*/  PRMT R10, R4, 0x5410, R27 ;  /* 0x00005410040a7816 */ /* 0x000fe4000000001b */
[----:B------:R-:W-:Y:S01]  /*99030*/  PRMT R11, R18, 0x5410, R17 ;  /* 0x00005410120b7816 */ /* 0x000fe20000000011 */
[----:B------:R-:W-:Y:S06]  /*99040*/  BAR.SYNC.DEFER_BLOCKING 0x0 ;  /* 0x0000000000007b1d */ /* 0x000fec0000010000 */
[----:B--2---:R-:W-:Y:S04]  /*99050*/  STL.64 [R1+0x2490], R14 ;  /* 0x0024900e01007387 */ /* 0x004fe80000100a00 */
[----:B---3--:R-:W-:Y:S04]  /*99060*/  STL.64 [R1+0x2488], R12 ;  /* 0x0024880c01007387 */ /* 0x008fe80000100a00 */
[----:B------:R-:W2:Y:S04]  /*99070*/  LDS.128 R12, [R0] ;  /* 0x00000000000c7984 */ /* 0x000ea80000000c00 */
[----:B------:R-:W3:Y:S04]  /*99080*/  LDL.LU R5, [R1+0x820] ;  /* 0x0008200001057983 */ /* 0x000ee80000300800 */
[----:B------:R-:W3:Y:S04]  /*99090*/  LDL.LU R6, [R1+0x828] ;  /* 0x0008280001067983 */ /* 0x000ee80000300800 */
[----:B------:R-:W4:Y:S04]  /*990a0*/  LDL.LU R7, [R1+0x81c] ;  /* 0x00081c0001077983 */ /* 0x000f280000300800 */
[----:B------:R-:W4:Y:S04]  /*990b0*/  LDL.LU R16, [R1+0x824] ;  /* 0x0008240001107983 */ /* 0x000f280000300800 */
[----:B------:R0:W-:Y:S02]  /*990c0*/  STL [R1+0xf7c], R2 ;  /* 0x000f7c0201007387 */ /* 0x0001e40000100800 */
[----:B0-----:R-:W-:Y:S01]  /*990d0*/  VIADD R2, R2, UR5 ;  /* 0x0000000502027c36 */ /* 0x001fe20008000000 */
[----:B------:R-:W0:Y:S04]  /*990e0*/  LDCU UR5, c[0x0][0x3b8] ;  /* 0x00007700ff0577ac */ /* 0x000e280008000800 */
[----:B------:R0:W-:Y:S04]  /*990f0*/  STL [R1+0xfac], R2 ;  /* 0x000fac0201007387 */ /* 0x0001e80000100800 */
[----:B--2---:R-:W-:Y:S04]  /*99100*/  STL.64 [R1+0x10], R12 ;  /* 0x0000100c01007387 */ /* 0x004fe80000100a00 */
[----:B------:R-:W-:Y:S04]  /*99110*/  STL.64 [R1+0x18], R14 ;  /* 0x0000180e01007387 */ /* 0x000fe80000100a00 */
[----:B------:R-:W2:Y:S01]  /*99120*/  LDS.128 R12, [R0+0x400] ;  /* 0x00040000000c7984 */ /* 0x000ea20000000c00 */
[----:B0-----:R-:W-:Y:S01]  /*99130*/  VIADD R2, R2, UR6 ;  /* 0x0000000602027c36 */ /* 0x001fe20008000000 */
[----:B------:R-:W0:Y:S02]  /*99140*/  LDCU UR6, c[0x0][0x3b8] ;  /* 0x00007700ff0677ac */ /* 0x000e240008000800 */
[----:B------:R-:W3:Y:S04]  /*99150*/  LDL.LU R23, [R1+0x11b8] ;  /* 0x0011b80001177983 */ /* 0x000ee80000300800 */
[----:B------:R-:W3:Y:S04]  /*99160*/  LDL.LU R24, [R1+0x11c8] ;  /* 0x0011c80001187983 */ /* 0x000ee80000300800 */
[----:B------:R-:W3:Y:S04]  /*99170*/  LDL.LU R25, [R1+0x11b4] ;  /* 0x0011b40001197983 */ /* 0x000ee80000300800 */
[----:B------:R-:W-:Y:S04]  /*99180*/  STL [R1+0xfc8], R2 ;  /* 0x000fc80201007387 */ /* 0x000fe80000100800 */
[----:B------:R-:W3:Y:S04]  /*99190*/  LDL.LU R26, [R1+0x11c4] ;  /* 0x0011c400011a7983 */ /* 0x000ee80000300800 */
[----:B------:R-:W3:Y:S04]  /*991a0*/  LDL.LU R27, [R1+0xfdc] ;  /* 0x000fdc00011b7983 */ /* 0x000ee80000300800 */
[----:B------:R-:W3:Y:S04]  /*991b0*/  LDL.LU R4, [R1+0xff4] ;  /* 0x000ff40001047983 */ /* 0x000ee80000300800 */
[----:B------:R-:W3:Y:S04]  /*991c0*/  LDL.LU R17, [R1+0xfe4] ;  /* 0x000fe40001117983 */ /* 0x000ee80000300800 */
[----:B------:R-:W3:Y:S04]  /*991d0*/  LDL.LU R18, [R1+0xfec] ;  /* 0x000fec0001127983 */ /* 0x000ee80000300800 */
[----:B--2---:R-:W-:Y:S04]  /*991e0*/  STL.64 [R1+0xa0], R12 ;  /* 0x0000a00c01007387 */ /* 0x004fe80000100a00 */
[----:B------:R2:W-:Y:S01]  /*991f0*/  STL.64 [R1+0xa8], R14 ;  /* 0x0000a80e01007387 */ /* 0x0005e20000100a00 */
[----:B------:R-:W-:Y:S06]  /*99200*/  BAR.SYNC.DEFER_BLOCKING 0x0 ;  /* 0x0000000000007b1d */ /* 0x000fec0000010000 */
[----:B--2---:R-:W2:Y:S04]  /*99210*/  LDL.LU.64 R14, [R1+0x2490] ;  /* 0x00249000010e7983 */ /* 0x004ea80000300a00 */
[----:B------:R-:W3:Y:S01]  /*99220*/  LDL.LU.64 R12, [R1+0x2488] ;  /* 0x00248800010c7983 */ /* 0x000ee20000300a00 */
[----:B------:R-:W-:Y:S01]  /*99230*/  VIADD R2, R2, UR7 ;  /* 0x0000000702027c36 */ /* 0x000fe20008000000 */
[----:B------:R-:W0:Y:S04]  /*99240*/  LDCU UR7, c[0x0][0x3b8] ;  /* 0x00007700ff0777ac */ /* 0x000e280008000800 */
[----:B------:R1:W-:Y:S02]  /*99250*/  STL [R1+0xfc0], R2 ;  /* 0x000fc00201007387 */ /* 0x0003e40000100800 */
[----:B-1----:R-:W-:-:S02]  /*99260*/  VIADD R2, R2, UR8 ;  /* 0x0000000802027c36 */ /* 0x002fc40008000000 */
[----:B------:R-:W-:Y:S01]  /*99270*/  STSM.16.M88.4 [R28], R8 ;  /* 0x000000081c007844 */ /* 0x000fe20000000200 */
[----:B------:R-:W1:Y:S03]  /*99280*/  LDCU UR8, c[0x0][0x3b8] ;  /* 0x00007700ff0877ac */ /* 0x000e660008000800 */
[----:B------:R0:W-:Y:S02]  /*99290*/  STL [R1+0xfc4], R2 ;  /* 0x000fc40201007387 */ /* 0x0001e40000100800 */
[----:B0-----:R-:W-:Y:S01]  /*992a0*/  VIADD R2, R2, UR9 ;  /* 0x0000000902027c36 */ /* 0x001fe20008000000 */
[----:B------:R-:W0:Y:S01]  /*992b0*/  LDCU UR9, c[0x0][0x3b8] ;  /* 0x00007700ff0977ac */ /* 0x000e220008000800 */
[----:B--2---:R-:W-:Y:S02]  /*992c0*/  PRMT R8, R14, 0x5410, R15 ;  /* 0x000054100e087816 */ /* 0x004fe4000000000f */
[----:B------:R-:W2:Y:S01]  /*992d0*/  LDL.LU R15, [R1+0x954] ;  /* 0x00095400010f7983 */ /* 0x000ea20000300800 */
[----:B---3--:R-:W-:-:S03]  /*992e0*/  PRMT R9, R12, 0x5410, R13 ;  /* 0x000054100c097816 */ /* 0x008fc6000000000d */
[----:B------:R-:W2:Y:S04]  /*992f0*/  LDL.LU R14, [R1+0x964] ;  /* 0x00096400010e7983 */ /* 0x000ea80000300800 */
[----:B------:R-:W3:Y:S04]  /*99300*/  LDL.LU R13, [R1+0x950] ;  /* 0x00095000010d7983 */ /* 0x000ee80000300800 */
[----:B------:R0:W-:Y:S04]  /*99310*/  STL [R1+0xfcc], R2 ;  /* 0x000fcc0201007387 */ /* 0x0001e80000100800 */
[----:B------:R-:W3:Y:S01]  /*99320*/  LDL.LU R12, [R1+0x960] ;  /* 0x00096000010c7983 */ /* 0x000ee20000300800 */
[----:B------:R-:W-:-:S02]  /*99330*/  PRMT R10, R6, 0x5410, R5 ;  /* 0x00005410060a7816 */ /* 0x000fc40000000005 */
[----:B----4-:R-:W-:-:S05]  /*99340*/  PRMT R11, R16, 0x5410, R7 ;  /* 0x00005410100b7816 */ /* 0x010fca0000000007 */
        /* <DEDUP_REMOVED lines=17> */
[----:B------:R-:W-:Y:S01]  /*99460*/  ISETP.LT.AND P6, PT, R29, UR77, !P6 ;  /* 0x0000004d1d007c0c */ /* 0x000fe2000f7c1270 */
[----:B------:R-:W0:Y:S03]  /*99470*/  LDCU UR11, c[0x0][0x3b8] ;  /* 0x00007700ff0b77ac */ /* 0x000e260008000800 */
[----:B------:R0:W-:Y:S04]  /*99480*/  STL [R1+0xfdc], R2 ;  /* 0x000fdc0201007387 */ /* 0x0001e80000100800 */
[----:B------:R-:W3:Y:S04]  /*99490*/  LDL.LU R23, [R1+0x11e0] ;  /* 0x0011e00001177983 */ /* 0x000ee80000300800 */
[----:B------:R-:W3:Y:S04]  /*994a0*/  LDL.LU R24, [R1+0x11f0] ;  /* 0x0011f00001187983 */ /* 0x000ee80000300800 */
[----:B--2---:R-:W-:Y:S04]  /*994b0*/  STL.64 [R1+0x90], R12 ;  /* 0x0000900c01007387 */ /* 0x004fe80000100a00 */
[----:B------:R-:W-:Y:S04]  /*994c0*/  STL.64 [R1+0x98], R14 ;  /* 0x0000980e01007387 */ /* 0x000fe80000100a00 */
[----:B------:R-:W2:Y:S01]  /*994d0*/  LDS.128 R12, [R0+0x400] ;  /* 0x00040000000c7984 */ /* 0x000ea20000000c00 */
[----:B0-----:R-:W-:Y:S01]  /*994e0*/  VIADD R2, R2, UR12 ;  /* 0x0000000c02027c36 */ /* 0x001fe20008000000 */
[----:B------:R-:W0:Y:S01]  /*994f0*/  LDCU UR12, c[0x0][0x3b8] ;  /* 0x00007700ff0c77ac */ /* 0x000e220008000800 */
[----:B------:R-:W-:Y:S06]  /*99500*/  BAR.SYNC.DEFER_BLOCKING 0x0 ;  /* 0x0000000000007b1d */ /* 0x000fec0000010000 */
[----:B------:R-:W-:Y:S04]  /*99510*/  STL [R1+0xfe4], R2 ;  /* 0x000fe40201007387 */ /* 0x000fe80000100800 */
[----:B------:R-:W3:Y:S04]  /*99520*/  LDL.LU R25, [R1+0x11dc] ;  /* 0x0011dc0001197983 */ /* 0x000ee80000300800 */
[----:B------:R-:W3:Y:S04]  /*99530*/  LDL.LU R26, [R1+0x11ec] ;  /* 0x0011ec00011a7983 */ /* 0x000ee80000300800 */
[----:B------:R-:W3:Y:S04]  /*99540*/  LDL.LU R27, [R1+0x102c] ;  /* 0x00102c00011b7983 */ /* 0x000ee80000300800 */
[----:B------:R-:W3:Y:S04]  /*99550*/  LDL.LU R4, [R1+0x1054] ;  /* 0x0010540001047983 */ /* 0x000ee80000300800 */
[----:B------:R-:W3:Y:S04]  /*99560*/  LDL.LU R17, [R1+0x1024] ;  /* 0x0010240001117983 */ /* 0x000ee80000300800 */
[----:B------:R-:W3:Y:S04]  /*99570*/  LDL.LU R18, [R1+0x1034] ;  /* 0x0010340001127983 */ /* 0x000ee80000300800 */
[----:B--2---:R-:W-:Y:S04]  /*99580*/  STL.64 [R1+0x80], R12 ;  /* 0x0000800c01007387 */ /* 0x004fe80000100a00 */
[----:B------:R2:W-:Y:S04]  /*99590*/  STL.64 [R1+0x88], R14 ;  /* 0x0000880e01007387 */ /* 0x0005e80000100a00 */
        /* <DEDUP_REMOVED lines=15> */
[----:B------:R3:W-:Y:S04]  /*99690*/  STL [R1+0x1004], R2 ;  /* 0x0010040201007387 */ /* 0x0007e80000100800 */
[----:B------:R-:W2:Y:S04]  /*996a0*/  LDL.LU R13, [R1+0x99c] ;  /* 0x00099c00010d7983 */ /* 0x000ea80000300800 */
[----:B------:R-:W2:Y:S01]  /*996b0*/  LDL.LU R12, [R1+0x1028] ;  /* 0x00102800010c7983 */ /* 0x000ea20000300800 */
[----:B------:R-:W-:-:S02]  /*996c0*/  PRMT R10, R6, 0x5410, R5 ;  /* 0x00005410060a7816 */ /* 0x000fc40000000005 */
[----:B----4-:R-:W-:-:S05]  /*996d0*/  PRMT R11, R16, 0x5410, R7 ;  /* 0x00005410100b7816 */ /* 0x010fca0000000007 */
[----:B------:R4:W-:Y:S01]  /*996e0*/  STSM.16.M88.4 [R28+0x200], R8 ;  /* 0x000200081c007844 */ /* 0x0009e20000000200 */
[----:B---3--:R-:W-:Y:S01]  /*996f0*/  VIADD R2, R2, UR15 ;  /* 0x0000000f02027c36 */ /* 0x008fe20008000000 */
[----:B------:R-:W3:Y:S01]  /*99700*/  LDCU UR15, c[0x0][0x3b8] ;  /* 0x00007700ff0f77ac */ /* 0x000ee20008000800 */
[----:B----4-:R-:W-:Y:S02]  /*99710*/  PRMT R8, R24, 0x5410, R23 ;  /* 0x0000541018087816 */ /* 0x010fe40000000017 */
[----:B------:R-:W-:Y:S02]  /*99720*/  PRMT R9, R26, 0x5410, R25 ;  /* 0x000054101a097816 */ /* 0x000fe40000000019 */
[----:B------:R-:W-:Y:S02]  /*99730*/  PRMT R10, R4, 0x5410, R27 ;  /* 0x00005410040a7816 */ /* 0x000fe4000000001b */
[----:B------:R-:W-:Y:S01]  /*99740*/  PRMT R11, R18, 0x5410, R17 ;  /* 0x00005410120b7816 */ /* 0x000fe20000000011 */
[----:B------:R-:W-:Y:S06]  /*99750*/  BAR.SYNC.DEFER_BLOCKING 0x0 ;  /* 0x0000000000007b1d */ /* 0x000fec0000010000 */
[----:B--2---:R-:W-:Y:S04]  /*99760*/  STL.64 [R1+0x2470], R14 ;  /* 0x0024700e01007387 */ /* 0x004fe80000100a00 */
[----:B------:R-:W-:Y:S04]  /*99770*/  STL.64 [R1+0x2468], R12 ;  /* 0x0024680c01007387 */ /* 0x000fe80000100a00 */
[----:B------:R-:W2:Y:S04]  /*99780*/  LDS.128 R12, [R0] ;  /* 0x00000000000c7984 */ /* 0x000ea80000000c00 */
[----:B------:R-:W4:Y:S04]  /*99790*/  LDL.LU R5, [R1+0x840] ;  /* 0x0008400001057983 */ /* 0x000f280000300800 */
[----:B------:R-:W4:Y:S04]  /*997a0*/  LDL.LU R6, [R1+0x848] ;  /* 0x0008480001067983 */ /* 0x000f280000300800 */
[----:B------:R-:W3:Y:S04]  /*997b0*/  LDL.LU R7, [R1+0x83c] ;  /* 0x00083c0001077983 */ /* 0x000ee80000300800 */
[----:B------:R-:W3:Y:S04]  /*997c0*/  LDL.LU R16, [R1+0x844] ;  /* 0x0008440001107983 */ /* 0x000ee80000300800 */
[----:B------:R0:W-:Y:S02]  /*997d0*/  STL [R1+0xff8], R2 ;  /* 0x000ff80201007387 */ /* 0x0001e40000100800 */
[----:B0-----:R-:W-:Y:S01]  /*997e0*/  VIADD R2, R2, UR16 ;  /* 0x0000001002027c36 */ /* 0x001fe20008000000 */
[----:B------:R-:W0:Y:S04]  /*997f0*/  LDCU UR16, c[0x0][0x3b8] ;  /* 0x00007700ff1077ac */ /* 0x000e280008000800 */
[----:B------:R1:W-:Y:S04]  /*99800*/  STL [R1+0xffc], R2 ;  /* 0x000ffc0201007387 */ /* 0x0003e80000100800 */
[----:B------:R-:W3:Y:S01]  /*99810*/  LDL.LU R23, [R1+0x1208] ;  /* 0x0012080001177983 */ /* 0x000ee20000300800 */
[----:B-1----:R-:W-:Y:S01]  /*99820*/  VIADD R2, R2, UR17 ;  /* 0x0000001102027c36 */ /* 0x002fe20008000000 */
[----:B------:R-:W1:Y:S04]  /*99830*/  LDCU UR17, c[0x0][0x3b8] ;  /* 0x00007700ff1177ac */ /* 0x000e680008000800 */
[----:B------:R-:W-:Y:S04]  /*99840*/  STL [R1+0x1024], R2 ;  /* 0x0010240201007387 */ /* 0x000fe80000100800 */
[----:B--2---:R-:W-:Y:S04]  /*99850*/  STL.64 [R1+0x70], R12 ;  /* 0x0000700c01007387 */ /* 0x004fe80000100a00 */
[----:B------:R-:W-:Y:S04]  /*99860*/  STL.64 [R1+0x78], R14 ;  /* 0x0000780e01007387 */ /* 0x000fe80000100a00 */
[----:B------:R-:W2:Y:S04]  /*99870*/  LDS.128 R12, [R0+0x400] ;  /* 0x00040000000c7984 */ /* 0x000ea80000000c00 */
[----:B------:R-:W3:Y:S04]  /*99880*/  LDL.LU R24, [R1+0x1210] ;  /* 0x0012100001187983 */ /* 0x000ee80000300800 */
[----:B------:R-:W3:Y:S04]  /*99890*/  LDL.LU R25, [R1+0x1204] ;  /* 0x0012040001197983 */ /* 0x000ee80000300800 */
[----:B------:R-:W3:Y:S04]  /*998a0*/  LDL.LU R26, [R1+0x120c] ;  /* 0x00120c00011a7983 */ /* 0x000ee80000300800 */
[----:B------:R-:W3:Y:S04]  /*998b0*/  LDL.LU R27, [R1+0x1068] ;  /* 0x00106800011b7983 */ /* 0x000ee80000300800 */
[----:B------:R-:W3:Y:S04]  /*998c0*/  LDL.LU R4, [R1+0x109c] ;  /* 0x00109c0001047983 */ /* 0x000ee80000300800 */
[----:B------:R-:W3:Y:S04]  /*998d0*/  LDL.LU R17, [R1+0x1060] ;  /* 0x0010600001117983 */ /* 0x000ee80000300800 */
[----:B------:R-:W3:Y:S01]  /*998e0*/  LDL.LU R18, [R1+0x1090] ;  /* 0x0010900001127983 */ /* 0x000ee20000300800 */
[----:B------:R-:W-:Y:S06]  /*998f0*/  BAR.SYNC.DEFER_BLOCKING 0x0 ;  /* 0x0000000000007b1d */ /* 0x000fec0000010000 */
[----:B--2---:R-:W-:Y:S04]  /*99900*/  STL.64 [R1+0x60], R12 ;  /* 0x0000600c01007387 */ /* 0x004fe80000100a00 */
[----:B------:R2:W-:Y:S04]  /*99910*/  STL.64 [R1+0x68], R14 ;  /* 0x0000680e01007387 */ /* 0x0005e80000100a00 */
[----:B--2---:R-:W2:Y:S04]  /*99920*/  LDL.LU.64 R14, [R1+0x2470] ;  /* 0x00247000010e7983 */ /* 0x004ea80000300a00 */
[----:B------:R-:W3:Y:S01]  /*99930*/  LDL.LU.64 R12, [R1+0x2468] ;  /* 0x00246800010c7983 */ /* 0x000ee20000300a00 */
[----:B------:R-:W-:-:S05]  /*99940*/  VIADD R2, R2, UR18 ;  /* 0x0000001202027c36 */ /* 0x000fca0008000000 */
[----:B------:R0:W-:Y:S02]  /*99950*/  STL [R1+0x1034], R2 ;  /* 0x0010340201007387 */ /* 0x0001e40000100800 */
[----:B0-----:R-:W-:-:S05]  /*99960*/  VIADD R2, R2, UR19 ;  /* 0x0000001302027c36 */ /* 0x001fca0008000000 */
[----:B------:R0:W-:Y:S04]  /*99970*/  STL [R1+0x1014], R2 ;  /* 0x0010140201007387 */ /* 0x0001e80000100800 */
[----:B------:R-:W-:Y:S01]  /*99980*/  STSM.16.M88.4 [R28], R8 ;  /* 0x000000081c007844 */ /* 0x000fe20000000200 */
[----:B0-----:R-:W-:-:S05]  /*99990*/  VIADD R2, R2, UR20 ;  /* 0x0000001402027c36 */ /* 0x001fca0008000000 */
[----:B------:R0:W-:Y:S02]  /*999a0*/  STL [R1+0x102c], R2 ;  /* 0x00102c0201007387 */ /* 0x0001e40000100800 */
[----:B0-----:R-:W-:Y:S01]  /*999b0*/  VIADD R2, R2, UR21 ;  /* 0x0000001502027c36 */ /* 0x001fe20008000000 */
[----:B--2---:R-:W-:Y:S02]  /*999c0*/  PRMT R8, R14, 0x5410, R15 ;  /* 0x000054100e087816 */ /* 0x004fe4000000000f */
[----:B------:R-:W2:Y:S01]  /*999d0*/  LDL.LU R15, [R1+0x106c] ;  /* 0x00106c00010f7983 */ /* 0x000ea20000300800 */
[----:B---3--:R-:W-:-:S03]  /*999e0*/  PRMT R9, R12, 0x5410, R13 ;  /* 0x000054100c097816 */ /* 0x008fc6000000000d */
[----:B------:R-:W2:Y:S04]  /*999f0*/  LDL.LU R14, [R1+0x1084] ;  /* 0x00108400010e7983 */ /* 0x000ea80000300800 */
[----:B------:R-:W3:Y:S04]  /*99a00*/  LDL.LU R13, [R1+0x1064] ;  /* 0x00106400010d7983 */ /* 0x000ee80000300800 */
[----:B------:R0:W-:Y:S04]  /*99a10*/  STL [R1+0x1010], R2 ;  /* 0x0010100201007387 */ /* 0x0001e80000100800 */
[----:B------:R-:W3:Y:S01]  /*99a20*/  LDL.LU R12, [R1+0x1074] ;  /* 0x00107400010c7983 */ /* 0x000ee20000300800 */
[----:B----4-:R-:W-:-:S02]  /*99a30*/  PRMT R10, R6, 0x5410, R5 ;  /* 0x00005410060a7816 */ /* 0x010fc40000000005 */
        /* <DEDUP_REMOVED lines=16> */
[----:B------:R0:W-:Y:S04]  /*99b40*/  STL [R1+0x1028], R2 ;  /* 0x0010280201007387 */ /* 0x0001e80000100800 */
[----:B------:R-:W4:Y:S04]  /*99b50*/  LDL.LU R17, [R1+0x1218] ;  /* 0x0012180001117983 */ /* 0x000f280000300800 */
[----:B------:R-:W4:Y:S01]  /*99b60*/  LDL.LU R18, [R1+0x1220] ;  /* 0x0012200001127983 */ /* 0x000f220000300800 */
[----:B0-----:R-:W-:Y:S01]  /*99b70*/  VIADD R2, R2, UR6 ;  /* 0x0000000602027c36 */ /* 0x001fe20008000000 */
[----:B------:R-:W0:Y:S04]  /*99b80*/  LDCU UR6, c[0x0][0x3b8] ;  /* 0x00007700ff0677ac */ /* 0x000e280008000800 */
[----:B------:R0:W-:Y:S04]  /*99b90*/  STL [R1+0x1054], R2 ;  /* 0x0010540201007387 */ /* 0x0001e80000100800 */
[----:B------:R-:W4:Y:S04]  /*99ba0*/  LDL.LU R23, [R1+0x1214] ;  /* 0x0012140001177983 */ /* 0x000f280000300800 */
[----:B--2---:R-:W-:Y:S04]  /*99bb0*/  STL.64 [R1+0xe0], R12 ;  /* 0x0000e00c01007387 */ /* 0x004fe80000100a00 */
[----:B------:R-:W-:Y:S04]  /*99bc0*/  STL.64 [R1+0xe8], R14 ;  /* 0x0000e80e01007387 */ /* 0x000fe80000100a00 */
[----:B------:R-:W2:Y:S01]  /*99bd0*/  LDS.128 R12, [R0+0x400] ;  /* 0x00040000000c7984 */ /* 0x000ea20000000c00 */
[----:B0-----:R-:W-:Y:S01]  /*99be0*/  VIADD R2, R2, UR7 ;  /* 0x0000000702027c36 */ /* 0x001fe20008000000 */
[----:B------:R-:W0:Y:S02]  /*99bf0*/  LDCU UR7, c[0x0][0x3b8] ;  /* 0x00007700ff0777ac */ /* 0x000e240008000800 */
[----:B------:R-:W4:Y:S04]  /*99c00*/  LDL.LU R24, [R1+0x121c] ;  /* 0x00121c0001187983 */ /* 0x000f280000300800 */
[----:B------:R-:W4:Y:S04]  /*99c10*/  LDL.LU R25, [R1+0x10b0] ;  /* 0x0010b00001197983 */ /* 0x000f280000300800 */
[----:B------:R-:W-:Y:S04]  /*99c20*/  STL [R1+0x1068], R2 ;  /* 0x0010680201007387 */ /* 0x000fe80000100800 */
[----:B------:R-:W4:Y:S04]  /*99c30*/  LDL.LU R26, [R1+0x10d8] ;  /* 0x0010d800011a7983 */ /* 0x000f280000300800 */
[----:B------:R-:W4:Y:S04]  /*99c40*/  LDL.LU R27, [R1+0x10a8] ;  /* 0x0010a800011b7983 */ /* 0x000f280000300800 */
[----:B------:R-:W4:Y:S01]  /*99c50*/  LDL.LU R4, [R1+0x10d4] ;  /* 0x0010d40001047983 */ /* 0x000f220000300800 */
[----:B------:R-:W-:Y:S06]  /*99c60*/  BAR.SYNC.DEFER_BLOCKING 0x0 ;  /* 0x0000000000007b1d */ /* 0x000fec0000010000 */
[----:B--2---:R-:W-:Y:S04]  /*99c70*/  STL.64 [R1+0xd0], R12 ;  /* 0x0000d00c01007387 */ /* 0x004fe80000100a00 */
[----:B------:R2:W-:Y:S04]  /*99c80*/  STL.64 [R1+0xd8], R14 ;  /* 0x0000d80e01007387 */ /* 0x0005e80000100a00 */
[----:B--2---:R-:W2:Y:S04]  /*99c90*/  LDL.LU.64 R14, [R1+0x2460] ;  /* 0x00246000010e7983 */ /* 0x004ea80000300a00 */
[----:B------:R-:W2:Y:S01]  /*99ca0*/  LDL.LU.64 R12, [R1+0x2458] ;  /* 0x00245800010c7983 */ /* 0x000ea20000300a00 */
[----:B------:R-:W-:Y:S01]  /*99cb0*/  VIADD R2, R2, UR8 ;  /* 0x0000000802027c36 */ /* 0x000fe20008000000 */
[----:B------:R-:W0:Y:S04]  /*99cc0*/  LDCU UR8, c[0x0][0x3b8] ;  /* 0x00007700ff0877ac */ /* 0x000e280008000800 */
[----:B------:R1:W-:Y:S02]  /*99cd0*/  STL [R1+0x1060], R2 ;  /* 0x0010600201007387 */ /* 0x0003e40000100800 */
[----:B-1----:R-:W-:-:S02]  /*99ce0*/  VIADD R2, R2, UR9 ;  /* 0x0000000902027c36 */ /* 0x002fc40008000000 */
[----:B------:R-:W-:Y:S01]  /*99cf0*/  STSM.16.M88.4 [R28], R8 ;  /* 0x000000081c007844 */ /* 0x000fe20000000200 */
[----:B------:R-:W1:Y:S03]  /*99d00*/  LDCU UR9, c[0x0][0x3b8] ;  /* 0x00007700ff0977ac */ /* 0x000e660008000800 */
[----:B------:R0:W-:Y:S04]  /*99d10*/  STL [R1+0x106c], R2 ;  /* 0x00106c0201007387 */ /* 0x0001e80000100800 */
[----:B------:R-:W2:Y:S01]  /*99d20*/  LDL.LU R29, [R1+0x108c] ;  /* 0x00108c00011d7983 */ /* 0x000ea20000300800 */
[----:B0-----:R-:W-:Y:S01]  /*99d30*/  VIADD R2, R2, UR10 ;  /* 0x0000000a02027c36 */ /* 0x001fe20008000000 */
[----:B------:R-:W0:Y:S01]  /*99d40*/  LDCU UR10, c[0x0][0x3b8] ;  /* 0x00007700ff0a77ac */ /* 0x000e220008000800 */
[----:B---3--:R-:W-:-:S02]  /*99d50*/  PRMT R10, R6, 0x5410, R5 ;  /* 0x00005410060a7816 */ /* 0x008fc40000000005 */
[----:B----4-:R-:W-:Y:S02]  /*99d60*/  PRMT R11, R16, 0x5410, R7 ;  /* 0x00005410100b7816 */ /* 0x010fe40000000007 */
[----:B--2---:R-:W-:Y:S02]  /*99d70*/  PRMT R8, R14, 0x5410, R15 ;  /* 0x000054100e087816 */ /* 0x004fe4000000000f */
[----:B------:R-:W2:Y:S01]  /*99d80*/  LDL.LU R15, [R1+0x1098] ;  /* 0x00109800010f7983 */ /* 0x000ea20000300800 */
[----:B------:R-:W-:-:S03]  /*99d90*/  PRMT R9, R12, 0x5410, R13 ;  /* 0x000054100c097816 */ /* 0x000fc6000000000d */
[----:B------:R-:W3:Y:S04]  /*99da0*/  LDL.LU R5, [R1+0x1088] ;  /* 0x0010880001057983 */ /* 0x000ee80000300800 */
[----:B------:R-:W-:Y:S04]  /*99db0*/  STL [R1+0x1074], R2 ;  /* 0x0010740201007387 */ /* 0x000fe80000100800 */
[----:B------:R-:W3:Y:S04]  /*99dc0*/  LDL.LU R6, [R1+0x1094] ;  /* 0x0010940001067983 */ /* 0x000ee80000300800 */
[----:B------:R-:W4:Y:S04]  /*99dd0*/  LDL.LU R7, [R1+0x860] ;  /* 0x0008600001077983 */ /* 0x000f280000300800 */
[----:B------:R0:W-:Y:S04]  /*99de0*/  STSM.16.M88.4 [R28+0x200], R8 ;  /* 0x000200081c007844 */ /* 0x0001e80000000200 */
[----:B------:R-:W2:Y:S01]  /*99df0*/  LDL.LU R16, [R1+0x868] ;  /* 0x0008680001107983 */ /* 0x000ea20000300800 */
[----:B0-----:R-:W-:-:S03]  /*99e00*/  PRMT R8, R18, 0x5410, R17 ;  /* 0x0000541012087816 */ /* 0x001fc60000000011 */
[----:B------:R-:W2:Y:S04]  /*99e10*/  LDL.LU R17, [R1+0x85c] ;  /* 0x00085c0001117983 */ /* 0x000ea80000300800 */
[----:B------:R-:W2:Y:S01]  /*99e20*/  LDL.LU R18, [R1+0x864] ;  /* 0x0008640001127983 */ /* 0x000ea20000300800 */
[----:B------:R-:W-:Y:S01]  /*99e30*/  VIADD R2, R2, UR4 ;  /* 0x0000000402027c36 */ /* 0x000fe20008000000 */
[----:B------:R-:W-:Y:S01]  /*99e40*/  PRMT R9, R24, 0x5410, R23 ;  /* 0x0000541018097816 */ /* 0x000fe20000000017 */
[----:B------:R-:W0:Y:S01]  /*99e50*/  LDCU UR4, c[0x0][0x3b8] ;  /* 0x00007700ff0477ac */ /* 0x000e220008000800 */
[----:B------:R-:W-:Y:S02]  /*99e60*/  PRMT R10, R26, 0x5410, R25 ;  /* 0x000054101a0a7816 */ /* 0x000fe40000000019 */
[----:B------:R-:W-:Y:S01]  /*99e70*/  PRMT R11, R4, 0x5410, R27 ;  /* 0x00005410040b7816 */ /* 0x000fe2000000001b */
[----:B------:R-:W-:Y:S06]  /*99e80*/  BAR.SYNC.DEFER_BLOCKING 0x0 ;  /* 0x0000000000007b1d */ /* 0x000fec0000010000 */
[----:B--2---:R-:W-:Y:S04]  /*99e90*/  STL.64 [R1+0x2450], R18 ;  /* 0x0024501201007387 */ /* 0x004fe80000100a00 */
[----:B------:R-:W-:Y:S04]  /*99ea0*/  STL.64 [R1+0x2448], R16 ;  /* 0x0024481001007387 */ /* 0x000fe80000100a00 */
[----:B------:R-:W2:Y:S04]  /*99eb0*/  LDS.128 R16, [R0] ;  /* 0x0000000000107984 */ /* 0x000ea80000000c00 */
[----:B------:R0:W-:Y:S02]  /*99ec0*/  STL [R1+0x1064], R2 ;  /* 0x0010640201007387 */ /* 0x0001e40000100800 */
[----:B0-----:R-:W-:Y:S01]  /*99ed0*/  VIADD R2, R2, UR11 ;  /* 0x0000000b02027c36 */ /* 0x001fe20008000000 */
[----:B------:R-:W0:Y:S04]  /*99ee0*/  LDCU UR11, c[0x0][0x3b8] ;  /* 0x00007700ff0b77ac */ /* 0x000e280008000800 */
[----:B------:R1:W-:Y:S04]  /*99ef0*/  STL [R1+0x1084], R2 ;  /* 0x0010840201007387 */ /* 0x0003e80000100800 */
[----:B------:R-:W4:Y:S04]  /*99f00*/  LDL.LU R14, [R1+0x1228] ;  /* 0x00122800010e7983 */ /* 0x000f280000300800 */
[----:B------:R-:W4:Y:S01]  /*99f10*/  LDL.LU R13, [R1+0x1230] ;  /* 0x00123000010d7983 */ /* 0x000f220000300800 */
[----:B-1----:R-:W-:Y:S01]  /*99f20*/  VIADD R2, R2, UR12 ;  /* 0x0000000c02027c36 */ /* 0x002fe20008000000 */
[----:B------:R-:W1:Y:S02]  /*99f30*/  LDCU UR12, c[0x0][0x3b8] ;  /* 0x00007700ff0c77ac */ /* 0x000e640008000800 */
[----:B------:R-:W4:Y:S04]  /*99f40*/  LDL.LU R23, [R1+0x1224] ;  /* 0x0012240001177983 */ /* 0x000f280000300800 */
[----:B------:R-:W-:Y:S04]  /*99f50*/  STL [R1+0x1090], R2 ;  /* 0x0010900201007387 */ /* 0x000fe80000100800 */
[----:B------:R-:W4:Y:S04]  /*99f60*/  LDL.LU R24, [R1+0x122c] ;  /* 0x00122c0001187983 */ /* 0x000f280000300800 */
[----:B------:R-:W4:Y:S04]  /*99f70*/  LDL.LU R25, [R1+0x10fc] ;  /* 0x0010fc0001197983 */ /* 0x000f280000300800 */
[----:B------:R-:W4:Y:S01]  /*99f80*/  LDL.LU R26, [R1+0x1118] ;  /* 0x00111800011a7983 */ /* 0x000f220000300800 */
[----:B--2---:R-:W-:-:S03]  /*99f90*/  IMAD.MOV.U32 R12, RZ, RZ, R17 ;  /* 0x000000ffff0c7224 */ /* 0x004fc600078e0011 */
[----:B------:R-:W2:Y:S04]  /*99fa0*/  LDL.LU R27, [R1+0x10e4] ;  /* 0x0010e400011b7983 */ /* 0x000ea80000300800 */
[----:B------:R-:W2:Y:S04]  /*99fb0*/  LDL.LU R4, [R1+0x1100] ;  /* 0x0011000001047983 */ /* 0x000ea80000300800 */
[----:B------:R-:W-:Y:S04]  /*99fc0*/  STL.64 [R1+0xc0], R16 ;  /* 0x0000c01001007387 */ /* 0x000fe80000100a00 */
[----:B------:R-:W-:Y:S04]  /*99fd0*/  STL.64 [R1+0xc8], R18 ;  /* 0x0000c81201007387 */ /* 0x000fe80000100a00 */
[----:B------:R-:W0:Y:S01]  /*99fe0*/  LDS.128 R16, [R0+0x400] ;  /* 0x0004000000107984 */ /* 0x000e220000000c00 */
[----:B------:R-:W-:Y:S06]  /*99ff0*/  BAR.SYNC.DEFER_BLOCKING 0x0 ;  /* 0x0000000000007b1d */ /* 0x000fec0000010000 */
[----:B0-----:R-:W-:Y:S04]  /*9a000*/  STL.64 [R1+0xb0], R16 ;  /* 0x0000b01001007387 */ /* 0x001fe80000100a00 */
[----:B------:R0:W-:Y:S04]  /*9a010*/  STL.64 [R1+0xb8], R18 ;  /* 0x0000b81201007387 */ /* 0x0001e80000100a00 */
[----:B0-----:R-:W2:Y:S04]  /*9a020*/  LDL.LU.64 R18, [R1+0x2450] ;  /* 0x0024500001127983 */ /* 0x001ea80000300a00 */
[----:B------:R-:W4:Y:S01]  /*9a030*/  LDL.LU.64 R16, [R1+0x2448] ;  /* 0x0024480001107983 */ /* 0x000f220000300a00 */
        /* <DEDUP_REMOVED lines=9> */
[----:B------:R-:W-:Y:S02]  /*9a0d0*/  PRMT R8, R15, 0x5410, R29 ;  /* 0x000054100f087816 */ /* 0x000fe4000000001d */
[----:B---3--:R-:W-:Y:S01]  /*9a0e0*/  PRMT R9, R6, 0x5410, R5 ;  /* 0x0000541006097816 */ /* 0x008fe20000000005 */
[----:B------:R-:W3:Y:S04]  /*9a0f0*/  LDL.LU R29, [R1+0x10d0] ;  /* 0x0010d000011d7983 */ /* 0x000ee80000300800 */
[----:B------:R-:W3:Y:S04]  /*9a100*/  LDL.LU R5, [R1+0x10a0] ;  /* 0x0010a00001057983 */ /* 0x000ee80000300800 */
[----:B------:R0:W-:Y:S04]  /*9a110*/  STL [R1+0x1098], R2 ;  /* 0x0010980201007387 */ /* 0x0001e80000100800 */
[----:B------:R-:W3:Y:S01]  /*9a120*/  LDL.LU R6, [R1+0x10ac] ;  /* 0x0010ac0001067983 */ /* 0x000ee20000300800 */
[----:B----4-:R-:W-:-:S03]  /*9a130*/  PRMT R10, R16, 0x5410, R7 ;  /* 0x00005410100a7816 */ /* 0x010fc60000000007 */
[----:B------:R-:W4:Y:S01]  /*9a140*/  LDL.LU R7, [R1+0x870] ;  /* 0x0008700001077983 */ /* 0x000f220000300800 */
[----:B--2---:R-:W-:-:S03]  /*9a150*/  PRMT R11, R18, 0x5410, R17 ;  /* 0x00005410120b7816 */ /* 0x004fc60000000011 */
[----:B------:R-:W2:Y:S04]  /*9a160*/  LDL.LU R16, [R1+0x878] ;  /* 0x0008780001107983 */ /* 0x000ea80000300800 */
[----:B------:R-:W2:Y:S04]  /*9a170*/  LDL.LU R17, [R1+0x86c] ;  /* 0x00086c0001117983 */ /* 0x000ea80000300800 */
[----:B------:R-:W2:Y:S04]  /*9a180*/  LDL.LU R18, [R1+0x874] ;  /* 0x0008740001127983 */ /* 0x000ea80000300800 */
[----:B------:R1:W-:Y:S01]  /*9a190*/  STSM.16.M88.4 [R28+0x200], R8 ;  /* 0x000200081c007844 */ /* 0x0003e20000000200 */
[----:B0-----:R-:W-:Y:S01]  /*9a1a0*/  VIADD R2, R2, UR16 ;  /* 0x0000001002027c36 */ /* 0x001fe20008000000 */
[----:B-1----:R-:W-:-:S02]  /*9a1b0*/  PRMT R8, R13, 0x5410, R14 ;  /* 0x000054100d087816 */ /* 0x002fc4000000000e */
[----:B------:R-:W-:Y:S02]  /*9a1c0*/  PRMT R9, R24, 0x5410, R23 ;  /* 0x0000541018097816 */ /* 0x000fe40000000017 */
[----:B------:R-:W-:Y:S02]  /*9a1d0*/  PRMT R10, R26, 0x5410, R25 ;  /* 0x000054101a0a7816 */ /* 0x000fe40000000019 */
[----:B------:R-:W-:Y:S01]  /*9a1e0*/  PRMT R11, R4, 0x5410, R27 ;  /* 0x00005410040b7816 */ /* 0x000fe2000000001b */
[----:B------:R-:W-:Y:S06]  /*9a1f0*/  BAR.SYNC.DEFER_BLOCKING 0x0 ;  /* 0x0000000000007b1d */ /* 0x000fec0000010000 */
[----:B--2---:R-:W-:Y:S04]  /*9a200*/  STL.64 [R1+0x2440], R18 ;  /* 0x0024401201007387 */ /* 0x004fe80000100a00 */
[----:B------:R0:W-:Y:S04]  /*9a210*/  STL [R1+0x1088], R2 ;  /* 0x0010880201007387 */ /* 0x0001e80000100800 */
[----:B------:R-:W-:Y:S04]  /*9a220*/  STL.64 [R1+0x2438], R16 ;  /* 0x0024381001007387 */ /* 0x000fe80000100a00 */
[----:B------:R-:W1:Y:S01]  /*9a230*/  LDS.128 R16, [R0] ;  /* 0x0000000000107984 */ /* 0x000e620000000c00 */
[----:B0-----:R-:W-:-:S05]  /*9a240*/  VIADD R2, R2, UR17 ;  /* 0x0000001102027c36 */ /* 0x001fca0008000000 */
[----:B------:R0:W-:Y:S04]  /*9a250*/  STL [R1+0x1094], R2 ;  /* 0x0010940201007387 */ /* 0x0001e80000100800 */
[----:B------:R-:W2:Y:S01]  /*9a260*/  LDL.LU R15, [R1+0x1238] ;  /* 0x00123800010f7983 */ /* 0x000ea20000300800 */
[----:B0-----:R-:W-:Y:S01]  /*9a270*/  VIADD R2, R2, UR5 ;  /* 0x0000000502027c36 */ /* 0x001fe20008000000 */
[----:B------:R-:W0:Y:S04]  /*9a280*/  LDCU UR5, c[0x0][0x3b8] ;  /* 0x00007700ff0577ac */ /* 0x000e280008000800 */
[----:B------:R-:W-:Y:S04]  /*9a290*/  STL [R1+0x10a8], R2 ;  /* 0x0010a80201007387 */ /* 0x000fe80000100800 */
[----:B-1----:R-:W-:Y:S04]  /*9a2a0*/  STL.64 [R1+0x140], R16 ;  /* 0x0001401001007387 */ /* 0x002fe80000100a00 */
[----:B------:R-:W-:Y:S04]  /*9a2b0*/  STL.64 [R1+0x148], R18 ;  /* 0x0001481201007387 */ /* 0x000fe80000100a00 */
[----:B------:R-:W1:Y:S01]  /*9a2c0*/  LDS.128 R16, [R0+0x400] ;  /* 0x0004000000107984 */ /* 0x000e620000000c00 */
[----:B------:R-:W-:Y:S06]  /*9a2d0*/  BAR.SYNC.DEFER_BLOCKING 0x0 ;  /* 0x0000000000007b1d */ /* 0x000fec0000010000 */
[----:B------:R-:W2:Y:S04]  /*9a2e0*/  LDL.LU R13, [R1+0x1240] ;  /* 0x00124000010d7983 */ /* 0x000ea80000300800 */
[----:B------:R-:W2:Y:S04]  /*9a2f0*/  LDL.LU R23, [R1+0x1234] ;  /* 0x0012340001177983 */ /* 0x000ea80000300800 */
[----:B------:R-:W2:Y:S04]  /*9a300*/  LDL.LU R24, [R1+0x123c] ;  /* 0x00123c0001187983 */ /* 0x000ea80000300800 */
[----:B------:R-:W2:Y:S04]  /*9a310*/  LDL.LU R25, [R1+0x112c] ;  /* 0x00112c0001197983 */ /* 0x000ea80000300800 */
[----:B------:R-:W2:Y:S04]  /*9a320*/  LDL.LU R26, [R1+0x1134] ;  /* 0x00113400011a7983 */ /* 0x000ea80000300800 */
[----:B------:R-:W2:Y:S04]  /*9a330*/  LDL.LU R27, [R1+0x111c] ;  /* 0x00111c00011b7983 */ /* 0x000ea80000300800 */
[----:B------:R-:W2:Y:S04]  /*9a340*/  LDL.LU R4, [R1+0x1130] ;  /* 0x0011300001047983 */ /* 0x000ea80000300800 */
[----:B-1----:R-:W-:Y:S01]  /*9a350*/  STL.64 [R1+0x130], R16 ;  /* 0x0001301001007387 */ /* 0x002fe20000100a00 */
[----:B------:R-:W-:-:S03]  /*9a360*/  IMAD.MOV.U32 R14, RZ, RZ, R16 ;  /* 0x000000ffff0e7224 */ /* 0x000fc600078e0010 */
[----:B------:R1:W-:Y:S04]  /*9a370*/  STL.64 [R1+0x138], R18 ;  /* 0x0001381201007387 */ /* 0x0003e80000100a00 */
[----:B------:R0:W-:Y:S04]  /*9a380*/  STSM.16.M88.4 [R28], R8 ;  /* 0x000000081c007844 */ /* 0x0001e80000000200 */
[----:B-1----:R-:W2:Y:S04]  /*9a390*/  LDL.LU.64 R18, [R1+0x2440] ;  /* 0x0024400001127983 */ /* 0x002ea80000300a00 */
[----:B------:R-:W4:Y:S04]  /*9a3a0*/  LDL.LU.64 R16, [R1+0x2438] ;  /* 0x0024380001107983 */ /* 0x000f280000300a00 */
[----:B0-----:R-:W2:Y:S01]  /*9a3b0*/  LDL.LU R11, [R1+0x10a4] ;  /* 0x0010a400010b7983 */ /* 0x001ea20000300800 */
[----:B------:R-:W-:Y:S01]  /*9a3c0*/  VIADD R2, R2, UR6 ;  /* 0x0000000602027c36 */ /* 0x000fe20008000000 */
[----:B---3--:R-:W-:Y:S01]  /*9a3d0*/  PRMT R9, R6, 0x5410, R5 ;  /* 0x0000541006097816 */ /* 0x008fe20000000005 */
[----:B------:R-:W0:Y:S03]  /*9a3e0*/  LDCU UR6, c[0x0][0x3b8] ;  /* 0x00007700ff0677ac */ /* 0x000e260008000800 */
[----:B------:R1:W-:Y:S02]  /*9a3f0*/  STL [R1+0x10b0], R2 ;  /* 0x0010b00201007387 */ /* 0x0003e40000100800 */
[----:B-1----:R-:W-:Y:S01]  /*9a400*/  VIADD R2, R2, UR7 ;  /* 0x0000000702027c36 */ /* 0x002fe20008000000 */
[----:B------:R-:W1:Y:S04]  /*9a410*/  LDCU UR7, c[0x0][0x3b8] ;  /* 0x00007700ff0777ac */ /* 0x000e680008000800 */
[----:B------:R3:W-:Y:S02]  /*9a420*/  STL [R1+0x10a4], R2 ;  /* 0x0010a40201007387 */ /* 0x0007e40000100800 */
[----:B---3--:R-:W-:Y:S01]  /*9a430*/  VIADD R2, R2, UR8 ;  /* 0x0000000802027c36 */ /* 0x008fe20008000000 */
[----:B------:R-:W3:Y:S04]  /*9a440*/  LDCU UR8, c[0x0][0x3b8] ;  /* 0x00007700ff0877ac */ /* 0x000ee80008000800 */
[----:B------:R0:W-:Y:S02]  /*9a450*/  STL [R1+0x10ac], R2 ;  /* 0x0010ac0201007387 */ /* 0x0001e40000100800 */
[----:B0-----:R-:W-:Y:S01]  /*9a460*/  VIADD R2, R2, UR9 ;  /* 0x0000000902027c36 */ /* 0x001fe20008000000 */
[----:B------:R-:W0:Y:S01]  /*9a470*/  LDCU UR9, c[0x0][0x3b8] ;  /* 0x00007700ff0977ac */ /* 0x000e220008000800 */
[----:B----4-:R-:W-:-:S02]  /*9a480*/  PRMT R10, R16, 0x5410, R7 ;  /* 0x00005410100a7816 */ /* 0x010fc40000000007 */
[----:B--2---:R-:W-:Y:S02]  /*9a490*/  PRMT R8, R29, 0x5410, R11 ;  /* 0x000054101d087816 */ /* 0x004fe4000000000b */
[----:B------:R-:W2:Y:S04]  /*9a4a0*/  LDL.LU R29, [R1+0x10f4] ;  /* 0x0010f400011d7983 */ /* 0x000ea80000300800 */
[----:B------:R-:W4:Y:S01]  /*9a4b0*/  LDL.LU R5, [R1+0x10dc] ;  /* 0x0010dc0001057983 */ /* 0x000f220000300800 */
[----:B------:R-:W-:-:S03]  /*9a4c0*/  PRMT R11, R18, 0x5410, R17 ;  /* 0x00005410120b7816 */ /* 0x000fc60000000011 */
[----:B------:R-:W4:Y:S04]  /*9a4d0*/  LDL.LU R6, [R1+0x10f0] ;  /* 0x0010f00001067983 */ /* 0x000f280000300800 */
[----:B------:R0:W-:Y:S04]  /*9a4e0*/  STL [R1+0x10a0], R2 ;  /* 0x0010a00201007387 */ /* 0x0001e80000100800 */
[----:B------:R-:W2:Y:S04]  /*9a4f0*/  LDL.LU R7, [R1+0x890] ;  /* 0x0008900001077983 */ /* 0x000ea80000300800 */
[----:B------:R-:W2:Y:S04]  /*9a500*/  LDL.LU R16, [R1+0x898] ;  /* 0x0008980001107983 */ /* 0x000ea80000300800 */
[----:B------:R-:W2:Y:S04]  /*9a510*/  LDL.LU R17, [R1+0x88c] ;  /* 0x00088c0001117983 */ /* 0x000ea80000300800 */
[----:B------:R-:W2:Y:S04]  /*9a520*/  LDL.LU R18, [R1+0x894] ;  /* 0x0008940001127983 */ /* 0x000ea80000300800 */
[----:B------:R1:W-:Y:S01]  /*9a530*/  STSM.16.M88.4 [R28+0x200], R8 ;  /* 0x000200081c007844 */ /* 0x0003e20000000200 */
[----:B0-----:R-:W-:Y:S01]  /*9a540*/  VIADD R2, R2, UR4 ;  /* 0x0000000402027c36 */ /* 0x001fe20008000000 */
[----:B------:R-:W0:Y:S01]  /*9a550*/  LDCU UR4, c[0x0][0x3b8] ;  /* 0x00007700ff0477ac */ /* 0x000e220008000800 */
[----:B-1----:R-:W-:-:S02]  /*9a560*/  PRMT R8, R13, 0x5410, R15 ;  /* 0x000054100d087816 */ /* 0x002fc4000000000f */
[----:B------:R-:W-:Y:S02]  /*9a570*/  PRMT R9, R24, 0x5410, R23 ;  /* 0x0000541018097816 */ /* 0x000fe40000000017 */
[----:B------:R-:W-:Y:S02]  /*9a580*/  PRMT R10, R26, 0x5410, R25 ;  /* 0x000054101a0a7816 */ /* 0x000fe40000000019 */
[----:B------:R-:W-:Y:S01]  /*9a590*/  PRMT R11, R4, 0x5410, R27 ;  /* 0x00005410040b7816 */ /* 0x000fe2000000001b */
[----:B------:R-:W-:Y:S06]  /*9a5a0*/  BAR.SYNC.DEFER_BLOCKING 0x0 ;  /* 0x0000000000007b1d */ /* 0x000fec0000010000 */
[----:B--2---:R-:W-:Y:S04]  /*9a5b0*/  STL.64 [R1+0x2430], R18 ;  /* 0x0024301201007387 */ /* 0x004fe80000100a00 */
[----:B------:R-:W-:Y:S04]  /*9a5c0*/  STL.64 [R1+0x2428], R16 ;  /* 0x0024281001007387 */ /* 0x000fe80000100a00 */
[----:B------:R-:W1:Y:S04]  /*9a5d0*/  LDS.128 R16, [R0] ;  /* 0x0000000000107984 */ /* 0x000e680000000c00 */
[----:B------:R2:W-:Y:S04]  /*9a5e0*/  STL [R1+0x10d0], R2 ;  /* 0x0010d00201007387 */ /* 0x0005e80000100800 */
[----:B------:R-:W3:Y:S04]  /*9a5f0*/  LDL.LU R15, [R1+0x1248] ;  /* 0x00124800010f7983 */ /* 0x000ee80000300800 */
[----:B------:R-:W3:Y:S01]  /*9a600*/  LDL.LU R13, [R1+0x1250] ;  /* 0x00125000010d7983 */ /* 0x000ee20000300800 */
[----:B--2---:R-:W-:Y:S01]  /*9a610*/  VIADD R2, R2, UR10 ;  /* 0x0000000a02027c36 */ /* 0x004fe20008000000 */
[----:B------:R-:W2:Y:S02]  /*9a620*/  LDCU UR10, c[0x0][0x3b8] ;  /* 0x00007700ff0a77ac */ /* 0x000ea40008000800 */
[----:B------:R-:W2:Y:S04]  /*9a630*/  LDL.LU R23, [R1+0x1244] ;  /* 0x0012440001177983 */ /* 0x000ea80000300800 */
[----:B------:R0:W-:Y:S04]  /*9a640*/  STL [R1+0x10d8], R2 ;  /* 0x0010d80201007387 */ /* 0x0001e80000100800 */
[----:B------:R-:W2:Y:S04]  /*9a650*/  LDL.LU R24, [R1+0x124c] ;  /* 0x00124c0001187983 */ /* 0x000ea80000300800 */
[----:B------:R-:W2:Y:S04]  /*9a660*/  LDL.LU R25, [R1+0x1144] ;  /* 0x0011440001197983 */ /* 0x000ea80000300800 */
[----:B------:R-:W2:Y:S04]  /*9a670*/  LDL.LU R26, [R1+0x115c] ;  /* 0x00115c00011a7983 */ /* 0x000ea80000300800 */
[----:B------:R-:W2:Y:S04]  /*9a680*/  LDL.LU R27, [R1+0x1140] ;  /* 0x00114000011b7983 */ /* 0x000ea80000300800 */
[----:B------:R-:W2:Y:S04]  /*9a690*/  LDL.LU R4, [R1+0x1158] ;  /* 0x0011580001047983 */ /* 0x000ea80000300800 */
[----:B-1----:R-:W-:Y:S04]  /*9a6a0*/  STL.64 [R1+0x120], R16 ;  /* 0x0001201001007387 */ /* 0x002fe80000100a00 */
[----:B------:R-:W-:Y:S04]  /*9a6b0*/  STL.64 [R1+0x128], R18 ;  /* 0x0001281201007387 */ /* 0x000fe80000100a00 */
[----:B------:R-:W1:Y:S01]  /*9a6c0*/  LDS.128 R16, [R0+0x400] ;  /* 0x0004000000107984 */ /* 0x000e620000000c00 */
[----:B------:R-:W-:Y:S01]  /*9a6d0*/  BAR.SYNC.DEFER_BLOCKING 0x0 ;  /* 0x0000000000007b1d */ /* 0x000fe20000010000 */
[----:B0-----:R-:W-:-:S05]  /*9a6e0*/  VIADD R2, R2, UR11 ;  /* 0x0000000b02027c36 */ /* 0x001fca0008000000 */
[----:B------:R-:W0:Y:S01]  /*9a6f0*/  LDCU UR11, c[0x0][0x3b8] ;  /* 0x00007700ff0b77ac */ /* 0x000e220008000800 */
[----:B------:R-:W-:Y:S04]  /*9a700*/  STSM.16.M88.4 [R28], R8 ;  /* 0x000000081c007844 */ /* 0x000fe80000000200 */
[----:B-1----:R-:W-:Y:S04]  /*9a710*/  STL.64 [R1+0x110], R16 ;  /* 0x0001101001007387 */ /* 0x002fe80000100a00 */
[----:B------:R1:W-:Y:S04]  /*9a720*/  STL.64 [R1+0x118], R18 ;  /* 0x0001181201007387 */ /* 0x0003e80000100a00 */
[----:B-1----:R-:W2:Y:S04]  /*9a730*/  LDL.LU.64 R18, [R1+0x2430] ;  /* 0x0024300001127983 */ /* 0x002ea80000300a00 */
[----:B------:R-:W2:Y:S04]  /*9a740*/  LDL.LU.64 R16, [R1+0x2428] ;  /* 0x0024280001107983 */ /* 0x000ea80000300a00 */
[----:B------:R1:W-:Y:S04]  /*9a750*/  STL [R1+0x10e4], R2 ;  /* 0x0010e40201007387 */ /* 0x0003e80000100800 */
[----:B------:R-:W3:Y:S01]  /*9a760*/  LDL.LU R11, [R1+0x10e0] ;  /* 0x0010e000010b7983 */ /* 0x000ee20000300800 */
[----:B-1----:R-:W-:Y:S01]  /*9a770*/  VIADD R2, R2, UR12 ;  /* 0x0000000c02027c36 */ /* 0x002fe20008000000 */
[----:B----4-:R-:W-:Y:S01]  /*9a780*/  PRMT R9, R6, 0x5410, R5 ;  /* 0x0000541006097816 */ /* 0x010fe20000000005 */
[----:B------:R-:W1:Y:S03]  /*9a790*/  LDCU UR12, c[0x0][0x3b8] ;  /* 0x00007700ff0c77ac */ /* 0x000e660008000800 */
[----:B------:R4:W-:Y:S02]  /*9a7a0*/  STL [R1+0x10d4], R2 ;  /* 0x0010d40201007387 */ /* 0x0009e40000100800 */
[----:B----4-:R-:W-:-:S05]  /*9a7b0*/  VIADD R2, R2, UR13 ;  /* 0x0000000d02027c36 */ /* 0x010fca0008000000 */
[----:B------:R4:W-:Y:S04]  /*9a7c0*/  STL [R1+0x10e0], R2 ;  /* 0x0010e00201007387 */ /* 0x0009e80000100800 */
[----:B------:R-:W3:Y:S04]  /*9a7d0*/  LDL.LU R5, [R1+0x1104] ;  /* 0x0011040001057983 */ /* 0x000ee80000300800 */
[----:B------:R-:W3:Y:S01]  /*9a7e0*/  LDL.LU R6, [R1+0x110c] ;  /* 0x00110c0001067983 */ /* 0x000ee20000300800 */
[----:B----4-:R-:W-:Y:S01]  /*9a7f0*/  VIADD R2, R2, UR14 ;  /* 0x0000000e02027c36 */ /* 0x010fe20008000000 */
[----:B--2---:R-:W-:-:S02]  /*9a800*/  PRMT R10, R16, 0x5410, R7 ;  /* 0x00005410100a7816 */ /* 0x004fc40000000007 */
[----:B------:R-:W2:Y:S04]  /*9a810*/  LDL.LU R7, [R1+0x10f8] ;  /* 0x0010f80001077983 */ /* 0x000ea80000300800 */
[----:B------:R4:W-:Y:S01]  /*9a820*/  STL [R1+0x10fc], R2 ;  /* 0x0010fc0201007387 */ /* 0x0009e20000100800 */
[----:B---3--:R-:W-:Y:S02]  /*9a830*/  PRMT R8, R29, 0x5410, R11 ;  /* 0x000054101d087816 */ /* 0x008fe4000000000b */
[----:B------:R-:W-:Y:S01]  /*9a840*/  PRMT R11, R18, 0x5410, R17 ;  /* 0x00005410120b7816 */ /* 0x000fe20000000011 */
[----:B------:R-:W3:Y:S04]  /*9a850*/  LDL.LU R16, [R1+0x1108] ;  /* 0x0011080001107983 */ /* 0x000ee80000300800 */
[----:B------:R-:W3:Y:S04]  /*9a860*/  LDL.LU R17, [R1+0x8a8] ;  /* 0x0008a80001117983 */ /* 0x000ee80000300800 */
[----:B------:R-:W2:Y:S04]  /*9a870*/  LDL.LU R18, [R1+0x908] ;  /* 0x0009080001127983 */ /* 0x000ea80000300800 */
[----:B------:R0:W-:Y:S01]  /*9a880*/  STSM.16.M88.4 [R28+0x200], R8 ;  /* 0x000200081c007844 */ /* 0x0001e20000000200 */
[----:B----4-:R-:W-:Y:S01]  /*9a890*/  VIADD R2, R2, UR15 ;  /* 0x0000000f02027c36 */ /* 0x010fe20008000000 */
[----:B0-----:R-:W-:-:S02]  /*9a8a0*/  PRMT R8, R13, 0x5410, R15 ;  /* 0x000054100d087816 */ /* 0x001fc4000000000f */
[----:B------:R-:W-:Y:S02]  /*9a8b0*/  PRMT R9, R24, 0x5410, R23 ;  /* 0x0000541018097816 */ /* 0x000fe40000000017 */
[----:B------:R-:W-:Y:S02]  /*9a8c0*/  PRMT R10, R26, 0x5410, R25 ;  /* 0x000054101a0a7816 */ /* 0x000fe40000000019 */
[----:B------:R-:W-:Y:S01]  /*9a8d0*/  PRMT R11, R4, 0x5410, R27 ;  /* 0x00005410040b7816 */ /* 0x000fe2000000001b */
[----:B------:R-:W-:Y:S06]  /*9a8e0*/  BAR.SYNC.DEFER_BLOCKING 0x0 ;  /* 0x0000000000007b1d */ /* 0x000fec0000010000 */
[----:B--2---:R-:W-:Y:S04]  /*9a8f0*/  STL.64 [R1+0x2420], R18 ;  /* 0x0024201201007387 */ /* 0x004fe80000100a00 */
[----:B---3--:R-:W-:Y:S04]  /*9a900*/  STL.64 [R1+0x2418], R16 ;  /* 0x0024181001007387 */ /* 0x008fe80000100a00 */
[----:B------:R-:W0:Y:S04]  /*9a910*/  LDS.128 R16, [R0] ;  /* 0x0000000000107984 */ /* 0x000e280000000c00 */
[----:B------:R2:W-:Y:S02]  /*9a920*/  STL [R1+0x10dc], R2 ;  /* 0x0010dc0201007387 */ /* 0x0005e40000100800 */
[----:B--2---:R-:W-:Y:S01]  /*9a930*/  VIADD R2, R2, UR5 ;  /* 0x0000000502027c36 */ /* 0x004fe20008000000 */
[----:B------:R-:W2:Y:S04]  /*9a940*/  LDCU UR5, c[0x0][0x3b8] ;  /* 0x00007700ff0577ac */ /* 0x000ea80008000800 */
[----:B------:R3:W-:Y:S04]  /*9a950*/  STL [R1+0x1100], R2 ;  /* 0x0011000201007387 */ /* 0x0007e80000100800 */
[----:B------:R-:W4:Y:S04]  /*9a960*/  LDL.LU R15, [R1+0x1258] ;  /* 0x00125800010f7983 */ /* 0x000f280000300800 */
[----:B------:R-:W4:Y:S01]  /*9a970*/  LDL.LU R13, [R1+0x1260] ;  /* 0x00126000010d7983 */ /* 0x000f220000300800 */
[----:B---3--:R-:W-:Y:S01]  /*9a980*/  VIADD R2, R2, UR6 ;  /* 0x0000000602027c36 */ /* 0x008fe20008000000 */
[----:B------:R-:W3:Y:S02]  /*9a990*/  LDCU UR6, c[0x0][0x3b8] ;  /* 0x00007700ff0677ac */ /* 0x000ee40008000800 */
[----:B------:R-:W2:Y:S04]  /*9a9a0*/  LDL.LU R23, [R1+0x1254] ;  /* 0x0012540001177983 */ /* 0x000ea80000300800 */
[----:B------:R-:W-:Y:S04]  /*9a9b0*/  STL [R1+0x111c], R2 ;  /* 0x00111c0201007387 */ /* 0x000fe80000100800 */
[----:B------:R-:W2:Y:S04]  /*9a9c0*/  LDL.LU R24, [R1+0x125c] ;  /* 0x00125c0001187983 */ /* 0x000ea80000300800 */
[----:B------:R-:W2:Y:S04]  /*9a9d0*/  LDL.LU R25, [R1+0x1180] ;  /* 0x0011800001197983 */ /* 0x000ea80000300800 */
[----:B------:R-:W2:Y:S01]  /*9a9e0*/  LDL.LU R26, [R1+0x1188] ;  /* 0x00118800011a7983 */ /* 0x000ea20000300800 */
[----:B0-----:R-:W-:-:S03]  /*9a9f0*/  IMAD.MOV.U32 R29, RZ, RZ, R16 ;  /* 0x000000ffff1d7224 */ /* 0x001fc600078e0010 */
        /* <DEDUP_REMOVED lines=9> */
[----:B------:R-:W2:Y:S01]  /*9aa90*/  LDL.LU.64 R16, [R1+0x2418] ;  /* 0x0024180001107983 */ /* 0x000ea20000300a00 */
[----:B------:R-:W-:Y:S01]  /*9aaa0*/  VIADD R2, R2, UR7 ;  /* 0x0000000702027c36 */ /* 0x000fe20008000000 */
[----:B------:R-:W0:Y:S02]  /*9aab0*/  LDCU UR7, c[0x0][0x3b8] ;  /* 0x00007700ff0777ac */ /* 0x000e240008000800 */
[----:B------:R0:W-:Y:S04]  /*9aac0*/  STSM.16.M88.4 [R28], R8 ;  /* 0x000000081c007844 */ /* 0x0001e80000000200 */
[----:B0-----:R-:W3:Y:S04]  /*9aad0*/  LDL.LU R11, [R1+0x904] ;  /* 0x00090400010b7983 */ /* 0x001ee80000300800 */
[----:B------:R0:W-:Y:S01]  /*9aae0*/  STL [R1+0x112c], R2 ;  /* 0x00112c0201007387 */ /* 0x0001e20000100800 */
[----:B------:R-:W-:-:S03]  /*9aaf0*/  PRMT R8, R6, 0x5410, R5 ;  /* 0x0000541006087816 */ /* 0x000fc60000000005 */
[----:B------:R-:W3:Y:S01]  /*9ab00*/  LDL.LU R5, [R1+0x1114] ;  /* 0x0011140001057983 */ /* 0x000ee20000300800 */
[----:B0-----:R-:W-:Y:S01]  /*9ab10*/  VIADD R2, R2, UR4 ;  /* 0x0000000402027c36 */ /* 0x001fe20008000000 */
[----:B------:R-:W0:Y:S04]  /*9ab20*/  LDCU UR4, c[0x0][0x3b8] ;  /* 0x00007700ff0477ac */ /* 0x000e280008000800 */
[----:B------:R-:W-:Y:S04]  /*9ab30*/  STL [R1+0x1118], R2 ;  /* 0x0011180201007387 */ /* 0x000fe80000100800 */
[----:B------:R-:W3:Y:S01]  /*9ab40*/  LDL.LU R6, [R1+0x1124] ;  /* 0x0011240001067983 */ /* 0x000ee20000300800 */
[----:B--2---:R-:W-:-:S03]  /*9ab50*/  PRMT R9, R16, 0x5410, R7 ;  /* 0x0000541010097816 */ /* 0x004fc60000000007 */
[----:B------:R-:W3:Y:S04]  /*9ab60*/  LDL.LU R7, [R1+0x1110] ;  /* 0x0011100001077983 */ /* 0x000ee80000300800 */
[----:B---3--:R2:W-:Y:S04]  /*9ab70*/  STL.64 [R1+0x2410], R6 ;  /* 0x0024100601007387 */ /* 0x0085e80000100a00 */
[----:B--2---:R-:W2:Y:S01]  /*9ab80*/  LDL.LU R7, [R1+0x8a4] ;  /* 0x0008a40001077983 */ /* 0x004ea20000300800 */
[----:B------:R-:W-:-:S03]  /*9ab90*/  PRMT R10, R18, 0x5410, R17 ;  /* 0x00005410120a7816 */ /* 0x000fc60000000011 */
[----:B------:R-:W-:Y:S01]  /*9aba0*/  STL [R1+0x240c], R5 ;  /* 0x00240c0501007387 */ /* 0x000fe20000100800 */
[----:B------:R-:W-:Y:S01]  /*9abb0*/  VIADD R2, R2, UR8 ;  /* 0x0000000802027c36 */ /* 0x000fe20008000000 */
[----:B------:R-:W3:Y:S02]  /*9abc0*/  LDCU UR8, c[0x0][0x3b8] ;  /* 0x00007700ff0877ac */ /* 0x000ee40008000800 */
[----:B------:R-:W3:Y:S04]  /*9abd0*/  LDL.LU R16, [R1+0x1120] ;  /* 0x0011200001107983 */ /* 0x000ee80000300800 */
[----:B------:R-:W3:Y:S04]  /*9abe0*/  LDL.LU R17, [R1+0x918] ;  /* 0x0009180001117983 */ /* 0x000ee80000300800 */
[----:B------:R-:W3:Y:S04]  /*9abf0*/  LDL.LU R18, [R1+0x928] ;  /* 0x0009280001127983 */ /* 0x000ee80000300800 */
[----:B------:R0:W-:Y:S02]  /*9ac00*/  STL [R1+0x1134], R2 ;  /* 0x0011340201007387 */ /* 0x0001e40000100800 */
[----:B0-----:R-:W-:Y:S01]  /*9ac10*/  VIADD R2, R2, UR9 ;  /* 0x0000000902027c36 */ /* 0x001fe20008000000 */
[----:B------:R-:W0:Y:S04]  /*9ac20*/  LDCU UR9, c[0x0][0x3b8] ;  /* 0x00007700ff0977ac */ /* 0x000e280008000800 */
[----:B------:R1:W-:Y:S02]  /*9ac30*/  STL [R1+0x1104], R2 ;  /* 0x0011040201007387 */ /* 0x0003e40000100800 */
[----:B-1----:R-:W-:Y:S01]  /*9ac40*/  VIADD R2, R2, UR10 ;  /* 0x0000000a02027c36 */ /* 0x002fe20008000000 */
[----:B--2---:R-:W-:-:S05]  /*9ac50*/  PRMT R11, R11, 0x5410, R7 ;  /* 0x000054100b0b7816 */ /* 0x004fca0000000007 */
[----:B------:R1:W-:Y:S02]  /*9ac60*/  STSM.16.M88.4 [R28+0x200], R8 ;  /* 0x000200081c007844 */ /* 0x0003e40000000200 */
[----:B-1----:R-:W-:Y:S01]  /*9ac70*/  PRMT R11, R4, 0x5410, R27 ;  /* 0x00005410040b7816 */ /* 0x002fe2000000001b */
[----:B------:R-:W-:Y:S06]  /*9ac80*/  BAR.SYNC.DEFER_BLOCKING 0x0 ;  /* 0x0000000000007b1d */ /* 0x000fec0000010000 */
[----:B------:R-:W1:Y:S01]  /*9ac90*/  LDS.128 R4, [R0] ;  /* 0x0000000000047984 */ /* 0x000e620000000c00 */
[----:B------:R-:W-:-:S03]  /*9aca0*/  PRMT R9, R24, 0x5410, R23 ;  /* 0x0000541018097816 */ /* 0x000fc60000000017 */
[----:B------:R-:W2:Y:S01]  /*9acb0*/  LDL.LU R23, [R1+0x914] ;  /* 0x0009140001177983 */ /* 0x000ea20000300800 */
[----:B----4-:R-:W-:-:S03]  /*9acc0*/  PRMT R8, R13, 0x5410, R15 ;  /* 0x000054100d087816 */ /* 0x010fc6000000000f */
[----:B------:R4:W-:Y:S01]  /*9acd0*/  STL [R1+0x1130], R2 ;  /* 0x0011300201007387 */ /* 0x0009e20000100800 */
[----:B------:R-:W-:-:S03]  /*9ace0*/  PRMT R10, R26, 0x5410, R25 ;  /* 0x000054101a0a7816 */ /* 0x000fc60000000019 */
[----:B------:R-:W2:Y:S04]  /*9acf0*/  LDL.LU R15, [R1+0x126c] ;  /* 0x00126c00010f7983 */ /* 0x000ea80000300800 */
[----:B------:R-:W2:Y:S01]  /*9ad00*/  LDL.LU R24, [R1+0x119c] ;  /* 0x00119c0001187983 */ /* 0x000ea20000300800 */
[----:B----4-:R-:W-:-:S03]  /*9ad10*/  VIADD R2, R2, UR11 ;  /* 0x0000000b02027c36 */ /* 0x010fc60008000000 */
[----:B------:R-:W4:Y:S04]  /*9ad20*/  LDL.LU R25, [R1+0x11b0] ;  /* 0x0011b00001197983 */ /* 0x000f280000300800 */
[----:B------:R-:W-:Y:S04]  /*9ad30*/  STL [R1+0x1158], R2 ;  /* 0x0011580201007387 */ /* 0x000fe80000100800 */
[----:B------:R-:W2:Y:S04]  /*9ad40*/  LDL.LU R26, [R1+0x1194] ;  /* 0x00119400011a7983 */ /* 0x000ea80000300800 */
[----:B------:R-:W2:Y:S04]  /*9ad50*/  LDL.LU R27, [R1+0x11ac] ;  /* 0x0011ac00011b7983 */ /* 0x000ea80000300800 */
[----:B-1----:R-:W-:Y:S04]  /*9ad60*/  STL.64 [R1+0x1a0], R4 ;  /* 0x0001a00401007387 */ /* 0x002fe80000100a00 */
[----:B------:R-:W-:Y:S04]  /*9ad70*/  STL.64 [R1+0x1a8], R6 ;  /* 0x0001a80601007387 */ /* 0x000fe80000100a00 */
[----:B------:R-:W1:Y:S01]  /*9ad80*/  LDS.128 R4, [R0+0x400] ;  /* 0x0004000000047984 */ /* 0x000e620000000c00 */
[----:B------:R-:W-:Y:S06]  /*9ad90*/  BAR.SYNC.DEFER_BLOCKING 0x0 ;  /* 0x0000000000007b1d */ /* 0x000fec0000010000 */
[----:B------:R-:W-:Y:S04]  /*9ada0*/  STSM.16.M88.4 [R28], R8 ;  /* 0x000000081c007844 */ /* 0x000fe80000000200 */
[----:B-1----:R-:W-:Y:S04]  /*9adb0*/  STL.64 [R1+0x190], R4 ;  /* 0x0001900401007387 */ /* 0x002fe80000100a00 */
[----:B------:R1:W-:Y:S04]  /*9adc0*/  STL.64 [R1+0x198], R6 ;  /* 0x0001980601007387 */ /* 0x0003e80000100a00 */
[----:B-1----:R-:W2:Y:S04]  /*9add0*/  LDL.LU.64 R6, [R1+0x2410] ;  /* 0x0024100001067983 */ /* 0x002ea80000300a00 */
[----:B------:R-:W4:Y:S04]  /*9ade0*/  LDL.LU R5, [R1+0x240c] ;  /* 0x00240c0001057983 */ /* 0x000f280000300800 */
[----:B------:R-:W4:Y:S01]  /*9adf0*/  LDL.LU R11, [R1+0x924] ;  /* 0x00092400010b7983 */ /* 0x000f220000300800 */
[----:B------:R-:W-:-:S05]  /*9ae00*/  VIADD R2, R2, UR12 ;  /* 0x0000000c02027c36 */ /* 0x000fca0008000000 */
[----:B------:R1:W-:Y:S01]  /*9ae10*/  STL [R1+0x1170], R2 ;  /* 0x0011700201007387 */ /* 0x0003e20000100800 */
[----:B---3--:R-:W-:Y:S01]  /*9ae20*/  PRMT R10, R18, 0x5410, R17 ;  /* 0x00005410120a7816 */ /* 0x008fe20000000011 */
[----:B-1----:R-:W-:Y:S01]  /*9ae30*/  VIADD R2, R2, UR5 ;  /* 0x0000000502027c36 */ /* 0x002fe20008000000 */
[----:B------:R-:W1:Y:S03]  /*9ae40*/  LDCU UR5, c[0x0][0x3b8] ;  /* 0x00007700ff0577ac */ /* 0x000e660008000800 */
[----:B------:R-:W-:Y:S01]  /*9ae50*/  VIADD R4, R2, UR6 ;  /* 0x0000000602047c36 */ /* 0x000fe20008000000 */
[----:B------:R3:W-:Y:S01]  /*9ae60*/  STL [R1+0x1140], R2 ;  /* 0x0011400201007387 */ /* 0x0007e20000100800 */
[----:B------:R-:W0:Y:S01]  /*9ae70*/  LDCU UR6, c[0x0][0x3b8] ;  /* 0x00007700ff0677ac */ /* 0x000e220008000800 */
[----:B--2---:R-:W-:Y:S02]  /*9ae80*/  PRMT R9, R16, 0x5410, R7 ;  /* 0x0000541010097816 */ /* 0x004fe40000000007 */
[----:B------:R-:W2:Y:S04]  /*9ae90*/  LDL.LU R16, [R1+0x1138] ;  /* 0x0011380001107983 */ /* 0x000ea80000300800 */
[----:B---3--:R-:W3:Y:S01]  /*9aea0*/  LDL.LU R2, [R1+0x1128] ;  /* 0x0011280001027983 */ /* 0x008ee20000300800 */
[----:B----4-:R-:W-:-:S03]  /*9aeb0*/  PRMT R8, R6, 0x5410, R5 ;  /* 0x0000541006087816 */ /* 0x010fc60000000005 */
[----:B------:R-:W4:Y:S01]  /*9aec0*/  LDL.LU R17, [R1+0x938] ;  /* 0x0009380001117983 */ /* 0x000f220000300800 */
[----:B------:R-:W-:-:S03]  /*9aed0*/  PRMT R11, R11, 0x5410, R23 ;  /* 0x000054100b0b7816 */ /* 0x000fc60000000017 */
[----:B------:R-:W-:Y:S04]  /*9aee0*/  STL [R1+0x115c], R4 ;  /* 0x00115c0401007387 */ /* 0x000fe80000100800 */
[----:B------:R-:W2:Y:S04]  /*9aef0*/  LDL.LU R18, [R1+0x934] ;  /* 0x0009340001127983 */ /* 0x000ea80000300800 */
[----:B------:R-:W2:Y:S04]  /*9af00*/  LDL.LU R13, [R1+0x11c0] ;  /* 0x0011c000010d7983 */ /* 0x000ea80000300800 */
[----:B------:R-:W2:Y:S04]  /*9af10*/  LDL.LU R5, [R1+0x11d0] ;  /* 0x0011d00001057983 */ /* 0x000ea80000300800 */
[----:B------:R-:W2:Y:S04]  /*9af20*/  LDL.LU R6, [R1+0x11bc] ;  /* 0x0011bc0001067983 */ /* 0x000ea80000300800 */
[----:B------:R-:W2:Y:S04]  /*9af30*/  LDL.LU R7, [R1+0x11cc] ;  /* 0x0011cc0001077983 */ /* 0x000ea80000300800 */
[----:B------:R-:W2:Y:S04]  /*9af40*/  LDL.LU R23, [R1+0x2408] ;  /* 0x0024080001177983 */ /* 0x000ea80000300800 */
[----:B------:R0:W-:Y:S04]  /*9af50*/  STSM.16.M88.4 [R28+0x200], R8 ;  /* 0x000200081c007844 */ /* 0x0001e80000000200 */
[----:B0-----:R-:W2:Y:S04]  /*9af60*/  LDL.LU R9, [R1+0x1268] ;  /* 0x0012680001097983 */ /* 0x001ea80000300800 */
[----:B------:R-:W2:Y:S04]  /*9af70*/  LDL.LU R10, [R1+0x1270] ;  /* 0x00127000010a7983 */ /* 0x000ea80000300800 */
[----:B------:R-:W3:Y:S01]  /*9af80*/  LDL.LU R11, [R1+0x1264] ;  /* 0x00126400010b7983 */ /* 0x000ee20000300800 */
[----:B------:R-:W-:Y:S01]  /*9af90*/  VIADD R4, R4, UR4 ;  /* 0x0000000404047c36 */ /* 0x000fe20008000000 */
        /* <DEDUP_REMOVED lines=9> */
[----:B------:R-:W-:Y:S01]  /*9b030*/  BAR.SYNC.DEFER_BLOCKING 0x0 ;  /* 0x0000000000007b1d */ /* 0x000fe20000010000 */
[----:B--2---:R-:W-:-:S02]  /*9b040*/  PRMT R8, R10, 0x5410, R9 ;  /* 0x000054100a087816 */ /* 0x004fc40000000009 */
[----:B------:R-:W-:Y:S02]  /*9b050*/  PRMT R10, R25, 0x5410, R24 ;  /* 0x00005410190a7816 */ /* 0x000fe40000000018 */
[----:B---3--:R-:W-:Y:S02]  /*9b060*/  PRMT R9, R15, 0x5410, R11 ;  /* 0x000054100f097816 */ /* 0x008fe4000000000b */
[----:B------:R-:W-:Y:S02]  /*9b070*/  PRMT R11, R27, 0x5410, R26 ;  /* 0x000054101b0b7816 */ /* 0x000fe4000000001a */
[----:B------:R-:W1:Y:S04]  /*9b080*/  LDS.128 R24, [R0] ;  /* 0x0000000000187984 */ /* 0x000e680000000c00 */
[----:B-1----:R-:W-:Y:S04]  /*9b090*/  STL.64 [R1+0x180], R24 ;  /* 0x0001801801007387 */ /* 0x002fe80000100a00 */
[----:B------:R-:W-:Y:S04]  /*9b0a0*/  STL.64 [R1+0x188], R26 ;  /* 0x0001881a01007387 */ /* 0x000fe80000100a00 */
[----:B------:R-:W1:Y:S01]  /*9b0b0*/  LDS.128 R24, [R0+0x400] ;  /* 0x0004000000187984 */ /* 0x000e620000000c00 */
[----:B------:R-:W-:Y:S06]  /*9b0c0*/  BAR.SYNC.DEFER_BLOCKING 0x0 ;  /* 0x0000000000007b1d */ /* 0x000fec0000010000 */
[----:B------:R-:W-:Y:S04]  /*9b0d0*/  STSM.16.M88.4 [R28], R8 ;  /* 0x000000081c007844 */ /* 0x000fe80000000200 */
[----:B-1----:R-:W-:Y:S01]  /*9b0e0*/  STL.64 [R1+0x170], R24 ;  /* 0x0001701801007387 */ /* 0x002fe20000100a00 */
[----:B------:R-:W-:-:S03]  /*9b0f0*/  IMAD.MOV.U32 R15, RZ, RZ, R26 ;  /* 0x000000ffff0f7224 */ /* 0x000fc600078e001a */
[----:B------:R1:W-:Y:S04]  /*9b100*/  STL.64 [R1+0x178], R26 ;  /* 0x0001781a01007387 */ /* 0x0003e80000100a00 */
[----:B-1----:R-:W2:Y:S04]  /*9b110*/  LDL.LU.64 R26, [R1+0x2400] ;  /* 0x00240000011a7983 */ /* 0x002ea80000300a00 */
[----:B------:R-:W3:Y:S04]  /*9b120*/  LDL.LU.64 R24, [R1+0x23f8] ;  /* 0x0023f80001187983 */ /* 0x000ee80000300a00 */
[----:B------:R1:W-:Y:S04]  /*9b130*/  STL [R1+0x1198], R4 ;  /* 0x0011980401007387 */ /* 0x0003e80000100800 */
[----:B------:R-:W2:Y:S04]  /*9b140*/  LDL.LU R8, [R1+0x1148] ;  /* 0x0011480001087983 */ /* 0x000ea80000300800 */
[----:B------:R-:W3:Y:S04]  /*9b150*/  LDL.LU R9, [R1+0x113c] ;  /* 0x00113c0001097983 */ /* 0x000ee80000300800 */
[----:B------:R-:W4:Y:S04]  /*9b160*/  LDL.LU R10, [R1+0x948] ;  /* 0x00094800010a7983 */ /* 0x000f280000300800 */
[----:B------:R-:W4:Y:S01]  /*9b170*/  LDL.LU R11, [R1+0x944] ;  /* 0x00094400010b7983 */ /* 0x000f220000300800 */
[----:B-1----:R-:W-:Y:S01]  /*9b180*/  VIADD R4, R4, UR5 ;  /* 0x0000000504047c36 */ /* 0x002fe20008000000 */
[----:B--2---:R-:W-:-:S02]  /*9b190*/  PRMT R8, R8, 0x5410, R16 ;  /* 0x0000541008087816 */ /* 0x004fc40000000010 */
[----:B------:R-:W2:Y:S01]  /*9b1a0*/  LDL.LU R16, [R1+0x23f4] ;  /* 0x0023f40001107983 */ /* 0x000ea20000300800 */
[----:B---3--:R-:W-:-:S03]  /*9b1b0*/  PRMT R9, R9, 0x5410, R2 ;  /* 0x0000541009097816 */ /* 0x008fc60000000002 */
[----:B------:R-:W3:Y:S01]  /*9b1c0*/  LDL.LU R2, [R1+0x23f0] ;  /* 0x0023f00001027983 */ /* 0x000ee20000300800 */
[----:B----4-:R-:W-:-:S03]  /*9b1d0*/  PRMT R10, R10, 0x5410, R17 ;  /* 0x000054100a0a7816 */ /* 0x010fc60000000011 */
[----:B------:R-:W4:Y:S01]  /*9b1e0*/  LDL.LU R17, [R1+0x23ec] ;  /* 0x0023ec0001117983 */ /* 0x000f220000300800 */
[----:B------:R-:W-:-:S03]  /*9b1f0*/  PRMT R11, R11, 0x5410, R18 ;  /* 0x000054100b0b7816 */ /* 0x000fc60000000012 */
[----:B------:R1:W-:Y:S04]  /*9b200*/  STL [R1+0x1188], R4 ;  /* 0x0011880401007387 */ /* 0x0003e80000100800 */
[----:B------:R-:W2:Y:S04]  /*9b210*/  LDL.LU R18, [R1+0x23e8] ;  /* 0x0023e80001127983 */ /* 0x000ea80000300800 */
[----:B------:R0:W-:Y:S01]  /*9b220*/  STSM.16.M88.4 [R28+0x200], R8 ;  /* 0x000200081c007844 */ /* 0x0001e20000000200 */
[----:B-1----:R-:W-:-:S03]  /*9b230*/  VIADD R4, R4, UR6 ;  /* 0x0000000604047c36 */ /* 0x002fc60008000000 */
[----:B0-----:R-:W2:Y:S04]  /*9b240*/  LDL.LU R8, [R1+0x1278] ;  /* 0x0012780001087983 */ /* 0x001ea80000300800 */
[----:B------:R-:W2:Y:S04]  /*9b250*/  LDL.LU R9, [R1+0x1280] ;  /* 0x0012800001097983 */ /* 0x000ea80000300800 */
[----:B------:R-:W3:Y:S04]  /*9b260*/  LDL.LU R10, [R1+0x1274] ;  /* 0x00127400010a7983 */ /* 0x000ee80000300800 */
[----:B------:R0:W-:Y:S04]  /*9b270*/  STL [R1+0x1194], R4 ;  /* 0x0011940401007387 */ /* 0x0001e80000100800 */
[----:B------:R-:W3:Y:S01]  /*9b280*/  LDL.LU R11, [R1+0x127c] ;  /* 0x00127c00010b7983 */ /* 0x000ee20000300800 */
[----:B0-----:R-:W-:-:S05]  /*9b290*/  VIADD R4, R4, UR4 ;  /* 0x0000000404047c36 */ /* 0x001fca0008000000 */
[----:B------:R-:W-:Y:S01]  /*9b2a0*/  STL [R1+0x1184], R4 ;  /* 0x0011840401007387 */ /* 0x000fe20000100800 */
[----:B------:R-:W-:Y:S01]  /*9b2b0*/  BAR.SYNC.DEFER_BLOCKING 0x0 ;  /* 0x0000000000007b1d */ /* 0x000fe20000010000 */
[----:B--2---:R-:W-:Y:S02]  /*9b2c0*/  PRMT R8, R9, 0x5410, R8 ;  /* 0x0000541009087816 */ /* 0x004fe40000000008 */
[----:B---3--:R-:W-:Y:S02]  /*9b2d0*/  PRMT R9, R11, 0x5410, R10 ;  /* 0x000054100b097816 */ /* 0x008fe4000000000a */
[----:B------:R-:W-:Y:S01]  /*9b2e0*/  PRMT R10, R5, 0x5410, R13 ;  /* 0x00005410050a7816 */ /* 0x000fe2000000000d */
[----:B------:R-:W-:Y:S01]  /*9b2f0*/  VIADD R13, R4, UR7 ;  /* 0x00000007040d7c36 */ /* 0x000fe20008000000 */
[----:B------:R-:W-:Y:S02]  /*9b300*/  PRMT R11, R7, 0x5410, R6 ;  /* 0x00005410070b7816 */ /* 0x000fe40000000006 */
[----:B------:R-:W0:Y:S04]  /*9b310*/  LDS.128 R4, [R0] ;  /* 0x0000000000047984 */ /* 0x000e280000000c00 */
[----:B0-----:R-:W-:Y:S04]  /*9b320*/  STL.64 [R1+0x160], R4 ;  /* 0x0001600401007387 */ /* 0x001fe80000100a00 */
[----:B------:R-:W-:Y:S04]  /*9b330*/  STL.64 [R1+0x168], R6 ;  /* 0x0001680601007387 */ /* 0x000fe80000100a00 */
[----:B------:R-:W0:Y:S04]  /*9b340*/  LDS.128 R4, [R0+0x400] ;  /* 0x0004000000047984 */ /* 0x000e280000000c00 */
[----:B0-----:R-:W-:Y:S04]  /*9b350*/  STL.64 [R1+0x150], R4 ;  /* 0x0001500401007387 */ /* 0x001fe80000100a00 */
[----:B------:R0:W-:Y:S04]  /*9b360*/  STL.64 [R1+0x158], R6 ;  /* 0x0001580601007387 */ /* 0x0001e80000100a00 */
[----:B0-----:R-:W2:Y:S04]  /*9b370*/  LDL.LU.64 R6, [R1+0x23e0] ;  /* 0x0023e00001067983 */ /* 0x001ea80000300a00 */
[----:B------:R-:W3:Y:S04]  /*9b380*/  LDL.LU.64 R4, [R1+0x23d8] ;  /* 0x0023d80001047983 */ /* 0x000ee80000300a00 */
[----:B------:R0:W-:Y:S02]  /*9b390*/  STL [R1+0x1190], R13 ;  /* 0x0011900d01007387 */ /* 0x0001e40000100800 */
[----:B0-----:R-:W-:-:S05]  /*9b3a0*/  VIADD R13, R13, UR8 ;  /* 0x000000080d0d7c36 */ /* 0x001fca0008000000 */
[----:B------:R-:W-:Y:S04]  /*9b3b0*/  STL [R1+0x119c], R13 ;  /* 0x00119c0d01007387 */ /* 0x000fe80000100800 */
[----:B------:R0:W-:Y:S01]  /*9b3c0*/  STL [R1+0x2804], R29 ;  /* 0x0028041d01007387 */ /* 0x0001e20000100800 */
[----:B------:R-:W-:Y:S01]  /*9b3d0*/  LOP3.LUT R2, R2, 0xbfffffff, RZ, 0xc0, !PT ;  /* 0xbfffffff02027812 */ /* 0x000fe200078ec0ff */
[----:B------:R-:W-:Y:S06]  /*9b3e0*/  BAR.SYNC.DEFER_BLOCKING 0x0 ;  /* 0x0000000000007b1d */ /* 0x000fec0000010000 */
[----:B0-----:R-:W2:Y:S04]  /*9b3f0*/  LDL.LU R29, [R1+0x1150] ;  /* 0x00115000011d7983 */ /* 0x001ea80000300800 */
[----:B---3--:R0:W-:Y:S04]  /*9b400*/  STL [R1+0x2800], R4 ;  /* 0x0028000401007387 */ /* 0x0081e80000100800 */
[----:B0-----:R-:W3:Y:S04]  /*9b410*/  LDL.LU R4, [R1+0x114c] ;  /* 0x00114c0001047983 */ /* 0x001ee80000300800 */
[----:B------:R0:W-:Y:S04]  /*9b420*/  STL [R1+0x27fc], R18 ;  /* 0x0027fc1201007387 */ /* 0x0001e80000100800 */
[----:B0-----:R-:W2:Y:S04]  /*9b430*/  LDL.LU R18, [R1+0x958] ;  /* 0x0009580001127983 */ /* 0x001ea80000300800 */
[----:B----4-:R0:W-:Y:S04]  /*9b440*/  STL [R1+0x27f8], R17 ;  /* 0x0027f81101007387 */ /* 0x0101e80000100800 */
[----:B0-----:R-:W4:Y:S04]  /*9b450*/  LDL.LU R17, [R1+0x94c] ;  /* 0x00094c0001117983 */ /* 0x001f280000300800 */
[----:B------:R-:W2:Y:S01]  /*9b460*/  LDL.LU R13, [R1+0x12a0] ;  /* 0x0012a000010d7983 */ /* 0x000ea20000300800 */
[----:B------:R-:W-:-:S03]  /*9b470*/  @P3 LOP3.LUT R2, R2, 0x40000000, RZ, 0xfc, !PT ;  /* 0x4000000002023812 */ /* 0x000fc600078efcff */
[----:B------:R0:W-:Y:S01]  /*9b480*/  STL.64 [R1+0x27f0], R14 ;  /* 0x0027f00e01007387 */ /* 0x0001e20000100a00 */
[----:B------:R-:W-:-:S04]  /*9b490*/  LOP3.LUT R2, R2, 0xdfffffff, RZ, 0xc0, !PT ;  /* 0xdfffffff02027812 */ /* 0x000fc800078ec0ff */
[----:B------:R-:W-:-:S04]  /*9b4a0*/  @P2 LOP3.LUT R2, R2, 0x20000000, RZ, 0xfc, !PT ;  /* 0x2000000002022812 */ /* 0x000fc800078efcff */
[----:B------:R-:W-:Y:S01]  /*9b4b0*/  LOP3.LUT R2, R2, 0xefffffff, RZ, 0xc0, !PT ;  /* 0xefffffff02027812 */ /* 0x000fe200078ec0ff */
[----:B0-----:R-:W3:Y:S03]  /*9b4c0*/  LDL.LU R14, [R1+0x11d4] ;  /* 0x0011d400010e7983 */ /* 0x001ee60000300800 */
[----:B------:R-:W-:Y:S01]  /*9b4d0*/  @P1 LOP3.LUT R2, R2, 0x10000000, RZ, 0xfc, !PT ;  /* 0x1000000002021812 */ /* 0x000fe200078efcff */
[----:B------:R-:W3:Y:S03]  /*9b4e0*/  LDL.LU R15, [R1+0x11e4] ;  /* 0x0011e400010f7983 */ /* 0x000ee60000300800 */
[----:B------:R-:W-:-:S04]  /*9b4f0*/  LOP3.LUT R2, R2, 0xf7ffffff, RZ, 0xc0, !PT ;  /* 0xf7ffffff02027812 */ /* 0x000fc800078ec0ff */
[----:B------:R-:W-:-:S04]  /*9b500*/  @P0 LOP3.LUT R2, R2, 0x8000000, RZ, 0xfc, !PT ;  /* 0x0800000002020812 */ /* 0x000fc800078efcff */
[----:B------:R-:W-:-:S04]  /*9b510*/  LOP3.LUT R2, R2, 0xfbffffff, RZ, 0xc0, !PT ;  /* 0xfbffffff02027812 */ /* 0x000fc800078ec0ff */
[----:B------:R-:W-:-:S04]  /*9b520*/  @P6 LOP3.LUT R2, R2, 0x4000000, RZ, 0xfc, !PT ;  /* 0x0400000002026812 */ /* 0x000fc800078efcff */
[----:B------:R-:W-:-:S04]  /*9b530*/  LOP3.LUT R2, R2, 0xfdffffff, RZ, 0xc0, !PT ;  /* 0xfdffffff02027812 */ /* 0x000fc800078ec0ff */
[----:B------:R-:W-:Y:S01]  /*9b540*/  @P5 LOP3.LUT R2, R2, 0x2000000, RZ, 0xfc, !PT ;  /* 0x0200000002025812 */ /* 0x000fe200078efcff */
[----:B------:R-:W-:Y:S01]  /*9b550*/  STSM.16.M88.4 [R28], R8 ;  /* 0x000000081c007844 */ /* 0x000fe20000000200 */
[C---:B------:R-:W-:Y:S02]  /*9b560*/  LOP3.LUT P3, RZ, R3.reuse, 0x20, RZ, 0xc0, !PT ;  /* 0x0000002003ff7812 */ /* 0x040fe4000786c0ff */
[C---:B------:R-:W-:Y:S02]  /*9b570*/  LOP3.LUT P2, RZ, R3.reuse, 0x10, RZ, 0xc0, !PT ;  /* 0x0000001003ff7812 */ /* 0x040fe4000784c0ff */
[C---:B------:R-:W-:Y:S02]  /*9b580*/  LOP3.LUT P1, RZ, R3.reuse, 0x8, RZ, 0xc0, !PT ;  /* 0x0000000803ff7812 */ /* 0x040fe4000782c0ff */
[C---:B------:R-:W-:Y:S02]  /*9b590*/  LOP3.LUT P0, RZ, R3.reuse, 0x4, RZ, 0xc0, !PT ;  /* 0x0000000403ff7812 */ /* 0x040fe4000780c0ff */
[----:B------:R-:W-:-:S02]  /*9b5a0*/  LOP3.LUT P6, RZ, R3, 0x2, RZ, 0xc0, !PT ;  /* 0x0000000203ff7812 */ /* 0x000fc400078cc0ff */
[----:B------:R-:W-:Y:S01]  /*9b5b0*/  LOP3.LUT P5, RZ, R3, 0x1, RZ, 0xc0, !PT ;  /* 0x0000000103ff7812 */ /* 0x000fe200078ac0ff */
[----:B--2---:R0:W-:Y:S04]  /*9b5c0*/  STL.64 [R1+0x27e8], R12 ;  /* 0x0027e80c01007387 */ /* 0x0041e80000100a00 */
[----:B0-----:R-:W2:Y:S04]  /*9b5d0*/  LDL.LU R12, [R1+0x11d8] ;  /* 0x0011d800010c7983 */ /* 0x001ea80000300800 */
[----:B------:R-:W2:Y:S04]  /*9b5e0*/  LDL.LU R13, [R1+0x11e8] ;  /* 0x0011e800010d7983 */ /* 0x000ea80000300800 */
[----:B------:R0:W-:Y:S04]  /*9b5f0*/  STL [R1+0x27b4], R16 ;  /* 0x0027b41001007387 */ /* 0x0001e80000100800 */
[----:B0-----:R-:W2:Y:S04]  /*9b600*/  LDL.LU R16, [R1+0x11fc] ;  /* 0x0011fc0001107983 */ /* 0x001ea80000300800 */
[----:B------:R0:W-:Y:S04]  /*9b610*/  STL [R1+0x27b0], R5 ;  /* 0x0027b00501007387 */ /* 0x0001e80000100800 */
[----:B0-----:R-:W2:Y:S04]  /*9b620*/  LDL.LU R5, [R1+0x129c] ;  /* 0x00129c0001057983 */ /* 0x001ea80000300800 */
[----:B------:R0:W-:Y:S04]  /*9b630*/  STL.64 [R1+0x2758], R6 ;  /* 0x0027580601007387 */ /* 0x0001e80000100a00 */
[----:B0-----:R-:W2:Y:S04]  /*9b640*/  LDL.LU R6, [R1+0x1200] ;  /* 0x0012000001067983 */ /* 0x001ea80000300800 */
[----:B------:R-:W2:Y:S04]  /*9b650*/  LDL.LU R7, [R1+0x11f4] ;  /* 0x0011f40001077983 */ /* 0x000ea80000300800 */
        /* <DEDUP_REMOVED lines=16> */
[----:B------:R0:W-:Y:S04]  /*9b760*/  STL.64 [R1+0x2670], R2 ;  /* 0x0026700201007387 */ /* 0x0001e80000100a00 */
[----:B0-----:R-:W2:Y:S04]  /*9b770*/  LDL.LU R2, [R1+0x116c] ;  /* 0x00116c0001027983 */ /* 0x001ea80000300800 */
[----:B------:R-:W2:Y:S04]  /*9b780*/  LDL.LU R3, [R1+0x980] ;  /* 0x0009800001037983 */ /* 0x000ea80000300800 */
[----:B------:R-:W2:Y:S04]  /*9b790*/  LDL.LU R8, [R1+0x1160] ;  /* 0x0011600001087983 */ /* 0x000ea80000300800 */
[----:B------:R-:W3:Y:S04]  /*9b7a0*/  LDL.LU R9, [R1+0x1154] ;  /* 0x0011540001097983 */ /* 0x000ee80000300800 */
[----:B------:R-:W4:Y:S04]  /*9b7b0*/  LDL.LU R10, [R1+0x968] ;  /* 0x00096800010a7983 */ /* 0x000f280000300800 */
[----:B------:R-:W4:Y:S01]  /*9b7c0*/  LDL.LU R11, [R1+0x95c] ;  /* 0x00095c00010b7983 */ /* 0x000f220000300800 */
[----:B--2---:R-:W-:-:S03]  /*9b7d0*/  PRMT R8, R8, 0x5410, R29 ;  /* 0x0000541008087816 */ /* 0x004fc6000000001d */
[----:B------:R-:W2:Y:S01]  /*9b7e0*/  LDL.LU R29, [R1+0x2804] ;  /* 0x00280400011d7983 */ /* 0x000ea20000300800 */
[----:B---3--:R-:W-:-:S03]  /*9b7f0*/  PRMT R9, R9, 0x5410, R4 ;  /* 0x0000541009097816 */ /* 0x008fc60000000004 */
[----:B------:R-:W3:Y:S01]  /*9b800*/  LDL.LU R4, [R1+0x2800] ;  /* 0x0028000001047983 */ /* 0x000ee20000300800 */
[----:B----4-:R-:W-:-:S03]  /*9b810*/  PRMT R10, R10, 0x5410, R18 ;  /* 0x000054100a0a7816 */ /* 0x010fc60000000012 */
[----:B------:R-:W4:Y:S01]  /*9b820*/  LDL.LU R18, [R1+0x27fc] ;  /* 0x0027fc0001127983 */ /* 0x000f220000300800 */
[----:B------:R-:W-:-:S03]  /*9b830*/  PRMT R11, R11, 0x5410, R17 ;  /* 0x000054100b0b7816 */ /* 0x000fc60000000011 */
[----:B------:R-:W2:Y:S04]  /*9b840*/  LDL.LU R17, [R1+0x27f8] ;  /* 0x0027f80001117983 */ /* 0x000ea80000300800 */
[----:B------:R0:W-:Y:S04]  /*9b850*/  STSM.16.M88.4 [R28+0x200], R8 ;  /* 0x000200081c007844 */ /* 0x0001e80000000200 */
[----:B0-----:R-:W2:Y:S04]  /*9b860*/  LDL.LU R10, [R1+0x1288] ;  /* 0x00128800010a7983 */ /* 0x001ea80000300800 */
[----:B------:R-:W2:Y:S01]  /*9b870*/  LDL.LU R11, [R1+0x1290] ;  /* 0x00129000010b7983 */ /* 0x000ea20000300800 */
[----:B------:R-:W-:Y:S01]  /*9b880*/  PRMT R9, R20, 0x5410, R19 ;  /* 0x0000541014097816 */ /* 0x000fe20000000013 */
[----:B------:R-:W-:Y:S01]  /*9b890*/  BAR.SYNC.DEFER_BLOCKING 0x0 ;  /* 0x0000000000007b1d */ /* 0x000fe20000010000 */
[----:B--2---:R-:W-:-:S02]  /*9b8a0*/  PRMT R8, R11, 0x5410, R10 ;  /* 0x000054100b087816 */ /* 0x004fc4000000000a */
[----:B------:R-:W-:Y:S02]  /*9b8b0*/  PRMT R10, R13, 0x5410, R12 ;  /* 0x000054100d0a7816 */ /* 0x000fe4000000000c */
[----:B------:R-:W-:Y:S02]  /*9b8c0*/  PRMT R11, R15, 0x5410, R14 ;  /* 0x000054100f0b7816 */ /* 0x000fe4000000000e */
[----:B------:R-:W0:Y:S04]  /*9b8d0*/  LDS.128 R12, [R0] ;  /* 0x00000000000c7984 */ /* 0x000e280000000c00 */
[----:B0-----:R-:W-:Y:S01]  /*9b8e0*/  STL [R1+0xf4], R13 ;  /* 0x0000f40d01007387 */ /* 0x001fe20000100800 */
[----:B------:R-:W-:Y:S02]  /*9b8f0*/  IMAD.MOV.U32 R20, RZ, RZ, R14 ;  /* 0x000000ffff147224 */ /* 0x000fe400078e000e */
[----:B------:R-:W-:Y:S01]  /*9b900*/  IMAD.MOV.U32 R19, RZ, RZ, R12 ;  /* 0x000000ffff137224 */ /* 0x000fe200078e000c */
[----:B------:R-:W-:Y:S04]  /*9b910*/  STL [R1+0xfc], R15 ;  /* 0x0000fc0f01007387 */ /* 0x000fe80000100800 */
[----:B------:R-:W0:Y:S04]  /*9b920*/  LDS.128 R12, [R0+0x400] ;  /* 0x00040000000c7984 */ /* 0x000e280000000c00 */
[----:B------:R1:W-:Y:S01]  /*9b930*/  STL [R1+0x2760], R19 ;  /* 0x0027601301007387 */ /* 0x0003e20000100800 */
[----:B------:R-:W-:Y:S06]  /*9b940*/  BAR.SYNC.DEFER_BLOCKING 0x0 ;  /* 0x0000000000007b1d */ /* 0x000fec0000010000 */
[----:B-1----:R-:W2:Y:S04]  /*9b950*/  LDL.LU R19, [R1+0x1164] ;  /* 0x0011640001137983 */ /* 0x002ea80000300800 */
[----:B------:R1:W-:Y:S04]  /*9b960*/  STL.64 [R1+0x24c8], R20 ;  /* 0x0024c81401007387 */ /* 0x0003e80000100a00 */
[----:B-1----:R-:W3:Y:S04]  /*9b970*/  LDL.LU R20, [R1+0x1168] ;  /* 0x0011680001147983 */ /* 0x002ee80000300800 */
[----:B------:R-:W3:Y:S04]  /*9b980*/  LDL.LU R21, [R1+0x1174] ;  /* 0x0011740001157983 */ /* 0x000ee80000300800 */
[----:B0-----:R-:W-:Y:S04]  /*9b990*/  STL.64 [R1], R12 ;  /* 0x0000000c01007387 */ /* 0x001fe80000100a00 */
[----:B------:R0:W-:Y:S04]  /*9b9a0*/  STL.64 [R1+0x8], R14 ;  /* 0x0000080e01007387 */ /* 0x0001e80000100a00 */
[----:B0-----:R-:W4:Y:S04]  /*9b9b0*/  LDL.LU.64 R14, [R1+0x27f0] ;  /* 0x0027f000010e7983 */ /* 0x001f280000300a00 */
[----:B------:R0:W-:Y:S04]  /*9b9c0*/  STSM.16.M88.4 [R28], R8 ;  /* 0x000000081c007844 */ /* 0x0001e80000000200 */
[----:B------:R-:W4:Y:S01]  /*9b9d0*/  LDL.LU.64 R12, [R1+0x27e8] ;  /* 0x0027e800010c7983 */ /* 0x000f220000300a00 */
[----:B------:R-:W-:-:S02]  /*9b9e0*/  PRMT R5, R5, 0x5410, R26 ;  /* 0x0000541005057816 */ /* 0x000fc4000000001a */
[----:B0-----:R-:W-:Y:S02]  /*9b9f0*/  PRMT R10, R22, 0x5410, R3 ;  /* 0x00005410160a7816 */ /* 0x001fe40000000003 */
[----:B------:R-:W-:Y:S01]  /*9ba00*/  PRMT R3, R6, 0x5410, R27 ;  /* 0x0000541006037816 */ /* 0x000fe2000000001b */
[----:B------:R-:W4:Y:S01]  /*9ba10*/  LDL.LU R22, [R1+0x11a4] ;  /* 0x0011a40001167983 */ /* 0x000f220000300800 */
[----:B------:R-:W-:Y:S02]  /*9ba20*/  PRMT R11, R24, 0x5410, R23 ;  /* 0x00005410180b7816 */ /* 0x000fe40000000017 */
[----:B--2---:R-:W-:Y:S02]  /*9ba30*/  PRMT R9, R2, 0x5410, R19 ;  /* 0x0000541002097816 */ /* 0x004fe40000000013 */
[----:B------:R-:W-:Y:S01]  /*9ba40*/  PRMT R2, R16, 0x5410, R7 ;  /* 0x0000541010027816 */ /* 0x000fe20000000007 */
[----:B------:R-:W-:Y:S02]  /*9ba50*/  IMAD.MOV.U32 R16, RZ, RZ, R29 ;  /* 0x000000ffff107224 */ /* 0x000fe400078e001d */
[----:B------:R-:W2:Y:S04]  /*9ba60*/  LDL.LU R29, [R1+0xac4] ;  /* 0x000ac400011d7983 */ /* 0x000ea80000300800 */
[----:B------:R-:W2:Y:S01]  /*9ba70*/  LDL.LU R24, [R1+0xac0] ;  /* 0x000ac00001187983 */ /* 0x000ea20000300800 */
[----:B---3--:R-:W-:-:S05]  /*9ba80*/  PRMT R8, R21, 0x5410, R20 ;  /* 0x0000541015087816 */ /* 0x008fca0000000014 */
[----:B------:R-:W-:Y:S01]  /*9ba90*/  STSM.16.M88.4 [R28+0x200], R8 ;  /* 0x000200081c007844 */ /* 0x000fe20000000200 */
[----:B------:R-:W-:Y:S01]  /*9baa0*/  BAR.SYNC.DEFER_BLOCKING 0x0 ;  /* 0x0000000000007b1d */ /* 0x000fe20000010000 */
[----:B----4-:R-:W-:Y:S02]  /*9bab0*/  IMAD.MOV.U32 R6, RZ, RZ, R15 ;  /* 0x000000ffff067224 */ /* 0x010fe400078e000f */
[----:B------:R-:W-:-:S05]  /*9bac0*/  IMAD.MOV.U32 R7, RZ, RZ, R14 ;  /* 0x000000ffff077224 */ /* 0x000fca00078e000e */
[----:B------:R0:W-:Y:S01]  /*9bad0*/  STL.64 [R1+0x27e0], R6 ;  /* 0x0027e00601007387 */ /* 0x0001e20000100a00 */
[----:B------:R-:W-:-:S03]  /*9bae0*/  PRMT R13, R13, 0x5410, R25 ;  /* 0x000054100d0d7816 */ /* 0x000fc60000000019 */
[----:B------:R1:W-:Y:S04]  /*9baf0*/  STL [R1+0x27d8], R4 ;  /* 0x0027d80401007387 */ /* 0x0003e80000100800 */
[----:B------:R-:W3:Y:S01]  /*9bb00*/  LDS.128 R8, [R0] ;  /* 0x0000000000087984 */ /* 0x000ee20000000c00 */
[----:B0-----:R-:W-:Y:S02]  /*9bb10*/  IMAD.MOV.U32 R6, RZ, RZ, R3 ;  /* 0x000000ffff067224 */ /* 0x001fe400078e0003 */
[----:B------:R-:W-:Y:S02]  /*9bb20*/  IMAD.MOV.U32 R7, RZ, RZ, R2 ;  /* 0x000000ffff077224 */ /* 0x000fe400078e0002 */
[----:B------:R-:W4:Y:S04]  /*9bb30*/  LDL.LU.64 R2, [R1+0x378] ;  /* 0x0003780001027983 */ /* 0x000f280000300a00 */
[----:B------:R-:W2:Y:S04]  /*9bb40*/  LDL.LU.64 R20, [R1+0x380] ;  /* 0x0003800001147983 */ /* 0x000ea80000300a00 */
[----:B------:R-:W2:Y:S01]  /*9bb50*/  LDL.LU R19, [R1+0x8b8] ;  /* 0x0008b80001137983 */ /* 0x000ea20000300800 */
[----:B-1----:R-:W-:-:S02]  /*9bb60*/  IMAD.MOV.U32 R4, RZ, RZ, R13 ;  /* 0x000000ffff047224 */ /* 0x002fc400078e000d */
[----:B------:R-:W-:Y:S02]  /*9bb70*/  IMAD.MOV.U32 R27, RZ, RZ, R12 ;  /* 0x000000ffff1b7224 */ /* 0x000fe400078e000c */
[----:B------:R-:W0:Y:S01]  /*9bb80*/  LDS.128 R12, [R0+0x400] ;  /* 0x00040000000c7984 */ /* 0x000e220000000c00 */
[----:B------:R-:W-:Y:S06]  /*9bb90*/  BAR.SYNC.DEFER_BLOCKING 0x0 ;  /* 0x0000000000007b1d */ /* 0x000fec0000010000 */
[----:B--2---:R1:W-:Y:S04]  /*9bba0*/  STL.64 [R1+0x27d0], R18 ;  /* 0x0027d01201007387 */ /* 0x0043e80000100a00 */
[----:B-1----:R-:W2:Y:S04]  /*9bbb0*/  LDL.LU R18, [R1+0xab4] ;  /* 0x000ab40001127983 */ /* 0x002ea80000300800 */
[----:B------:R-:W4:Y:S04]  /*9bbc0*/  LDL.LU R19, [R1+0xab0] ;  /* 0x000ab00001137983 */ /* 0x000f280000300800 */
[----:B------:R1:W-:Y:S04]  /*9bbd0*/  STL.64 [R1+0x27c8], R16 ;  /* 0x0027c81001007387 */ /* 0x0003e80000100a00 */
[----:B-1----:R-:W4:Y:S04]  /*9bbe0*/  LDL.LU R16, [R1+0x117c] ;  /* 0x00117c0001107983 */ /* 0x002f280000300800 */
[----:B------:R-:W4:Y:S04]  /*9bbf0*/  LDL.LU R17, [R1+0x11a0] ;  /* 0x0011a00001117983 */ /* 0x000f280000300800 */
[----:B------:R-:W4:Y:S04]  /*9bc00*/  LDL R25, [R1+0x54] ;  /* 0x0000540001197983 */ /* 0x000f280000100800 */
[----:B------:R-:W4:Y:S04]  /*9bc10*/  LDL.LU R26, [R1+0x8bc] ;  /* 0x0008bc00011a7983 */ /* 0x000f280000300800 */
[----:B------:R-:W4:Y:S04]  /*9bc20*/  LDL R23, [R1+0x58] ;  /* 0x0000580001177983 */ /* 0x000f280000100800 */
[----:B---3--:R1:W-:Y:S04]  /*9bc30*/  STL.64 [R1+0x2428], R8 ;  /* 0x0024280801007387 */ /* 0x0083e80000100a00 */
[----:B-1----:R-:W3:Y:S04]  /*9bc40*/  LDL R8, [R1+0x50] ;  /* 0x0000500001087983 */ /* 0x002ee80000100800 */
[----:B------:R-:W3:Y:S04]  /*9bc50*/  LDL.LU R9, [R1+0x8b4] ;  /* 0x0008b40001097983 */ /* 0x000ee80000300800 */
[----:B------:R1:W-:Y:S04]  /*9bc60*/  STL.64 [R1+0x2420], R10 ;  /* 0x0024200a01007387 */ /* 0x0003e80000100a00 */
[----:B-1----:R-:W3:Y:S04]  /*9bc70*/  LDL.LU R10, [R1+0x1178] ;  /* 0x00117800010a7983 */ /* 0x002ee80000300800 */
[----:B------:R-:W3:Y:S04]  /*9bc80*/  LDL.LU R11, [R1+0x8b0] ;  /* 0x0008b000010b7983 */ /* 0x000ee80000300800 */
[----:B------:R-:W-:Y:S04]  /*9bc90*/  STL [R1+0x2430], R0 ;  /* 0x0024300001007387 */ /* 0x000fe80000100800 */
[----:B0-----:R0:W-:Y:S04]  /*9bca0*/  STL.64 [R1+0x2418], R12 ;  /* 0x0024180c01007387 */ /* 0x0011e80000100a00 */
[----:B------:R1:W-:Y:S04]  /*9bcb0*/  STSM.16.M88.4 [R28], R4 ;  /* 0x000000041c007844 */ /* 0x0003e80000000200 */
[----:B0-----:R-:W3:Y:S04]  /*9bcc0*/  LDL.LU.64 R12, [R1+0x368] ;  /* 0x00036800010c7983 */ /* 0x001ee80000300a00 */
[----:B------:R-:W-:Y:S04]  /*9bcd0*/  STL.64 [R1+0x2410], R14 ;  /* 0x0024100e01007387 */ /* 0x000fe80000100a00 */
[----:B-1----:R-:W3:Y:S04]  /*9bce0*/  LDL.LU.64 R6, [R1+0x27e0] ;  /* 0x0027e00001067983 */ /* 0x002ee80000300a00 */
[----:B------:R-:W3:Y:S04]  /*9bcf0*/  LDL.LU R4, [R1+0x27d8] ;  /* 0x0027d80001047983 */ /* 0x000ee80000300800 */
[----:B------:R-:W3:Y:S01]  /*9bd00*/  LDL R5, [R1+0x5c] ;  /* 0x00005c0001057983 */ /* 0x000ee20000100800 */
[----:B--2---:R-:W-:-:S02]  /*9bd10*/  PRMT R18, R29, 0x5410, R18 ;  /* 0x000054101d127816 */ /* 0x004fc40000000012 */
[----:B----4-:R-:W-:Y:S02]  /*9bd20*/  PRMT R19, R24, 0x5410, R19 ;  /* 0x0000541018137816 */ /* 0x010fe40000000013 */
[----:B------:R-:W-:Y:S02]  /*9bd30*/  PRMT R16, R22, 0x5410, R16 ;  /* 0x0000541016107816 */ /* 0x000fe40000000010 */
[----:B------:R-:W2:Y:S01]  /*9bd40*/  LDL.LU R22, [R1+0x8c0] ;  /* 0x0008c00001167983 */ /* 0x000ea20000300800 */
[----:B---3--:R-:W-:-:S05]  /*9bd50*/  PRMT R17, R17, 0x5410, R10 ;  /* 0x0000541011117816 */ /* 0x008fca000000000a */
[----:B------:R0:W-:Y:S04]  /*9bd60*/  STSM.16.M88.4 [R28+0x200], R16 ;  /* 0x000200101c007844 */ /* 0x0001e80000000200 */
[----:B0-----:R-:W3:Y:S04]  /*9bd70*/  LDL.LU.64 R18, [R1+0x27d0] ;  /* 0x0027d00001127983 */ /* 0x001ee80000300a00 */
[----:B------:R-:W4:Y:S04]  /*9bd80*/  LDL.LU.64 R16, [R1+0x27c8] ;  /* 0x0027c80001107983 */ /* 0x000f280000300a00 */
[----:B------:R-:W2:Y:S01]  /*9bd90*/  LDL.LU R24, [R1+0x8c4] ;  /* 0x0008c40001187983 */ /* 0x000ea20000300800 */
[C---:B------:R-:W-:Y:S01]  /*9bda0*/  PRMT R29, R8.reuse, 0x7770, RZ ;  /* 0x00007770081d7816 */ /* 0x040fe200000000ff */
[----:B------:R-:W-:Y:S01]  /*9bdb0*/  BAR.SYNC.DEFER_BLOCKING 0x0 ;  /* 0x0000000000007b1d */ /* 0x000fe20000010000 */
[----:B------:R-:W-:-:S05]  /*9bdc0*/  PRMT R0, R8, 0x7771, RZ ;  /* 0x0000777108007816 */ /* 0x000fca00000000ff */
[----:B------:R-:W-:Y:S04]  /*9bdd0*/  @P4 STG.E.U8 desc[UR40][R12.64], R29 ;  /* 0x0000001d0c004986 */ /* 0x000fe8000c101128 */
[----:B------:R0:W-:Y:S02]  /*9bde0*/  @P5 STG.E.U8 desc[UR40][R2.64], R0 ;  /* 0x0000000002005986 */ /* 0x0001e4000c101128 */
[----:B0-----:R-:W-:-:S05]  /*9bdf0*/  PRMT R0, R25, 0x7770, RZ ;  /* 0x0000777019007816 */ /* 0x001fca00000000ff */
[----:B------:R0:W-:Y:S02]  /*9be00*/  @P6 STG.E.U8 desc[UR40][R20.64], R0 ;  /* 0x0000000014006986 */ /* 0x0001e4000c101128 */
[----:B0-----:R-:W-:Y:S02]  /*9be10*/  PRMT R0, R25, 0x7771, RZ ;  /* 0x0000777119007816 */ /* 0x001fe400000000ff */
[----:B------:R-:W2:Y:S01]  /*9be20*/  LDL.LU R25, [R1+0x8c8] ;  /* 0x0008c80001197983 */ /* 0x000ea20000300800 */
[----:B---3--:R-:W-:-:S04]  /*9be30*/  IADD3 R28, P4, PT, R11, R18, RZ ;  /* 0x000000120b1c7210 */ /* 0x008fc80007f9e0ff */
[----:B----4-:R-:W-:Y:S02]  /*9be40*/  LEA.HI.X.SX32 R29, R11, R17, 0x1, P4 ;  /* 0x000000110b1d7211 */ /* 0x010fe400020f0eff */
[----:B------:R-:W-:-:S04]  /*9be50*/  IADD3 R2, P4, PT, R9, R18, RZ ;  /* 0x0000001209027210 */ /* 0x000fc80007f9e0ff */
[-C--:B------:R-:W-:Y:S02]  /*9be60*/  LEA.HI.X.SX32 R3, R9, R17.reuse, 0x1, P4 ;  /* 0x0000001109037211 */ /* 0x080fe400020f0eff */
[CC--:B------:R-:W-:Y:S01]  /*9be70*/  IADD3 R8, P4, PT, R19.reuse, R18.reuse, RZ ;  /* 0x0000001213087210 */ /* 0x0c0fe20007f9e0ff */
[----:B------:R0:W-:Y:S03]  /*9be80*/  @P0 STG.E.U8 desc[UR40][R28.64], R0 ;  /* 0x000000001c000986 */ /* 0x0001e6000c101128 */
[----:B------:R-:W-:Y:S02]  /*9be90*/  LEA.HI.X.SX32 R9, R19, R17, 0x1, P4 ;  /* 0x0000001113097211 */ /* 0x000fe400020f0eff */
[----:B0-----:R-:W-:Y:S02]  /*9bea0*/  PRMT R0, R23, 0x7770, RZ ;  /* 0x0000777017007816 */ /* 0x001fe400000000ff */
[----:B------:R-:W-:-:S03]  /*9beb0*/  IADD3 R28, P4, PT, R26, R18, RZ ;  /* 0x000000121a1c7210 */ /* 0x000fc60007f9e0ff */
[----:B------:R2:W-:Y:S01]  /*9bec0*/  @P1 STG.E.U8 desc[UR40][R2.64], R0 ;  /* 0x0000000002001986 */ /* 0x0005e2000c101128 */
[----:B------:R-:W-:-:S03]  /*9bed0*/  LEA.HI.X.SX32 R29, R26, R17, 0x1, P4 ;  /* 0x000000111a1d7211 */ /* 0x000fc600020f0eff */
[----:B------:R-:W3:Y:S01]  /*9bee0*/  LDL.LU R26, [R1+0x8cc] ;  /* 0x0008cc00011a7983 */ /* 0x000ee20000300800 */
[----:B--2---:R-:W-:-:S04]  /*9bef0*/  IADD3 R2, P4, PT, R22, R18, RZ ;  /* 0x0000001216027210 */ /* 0x004fc80007f9e0ff */
[----:B------:R-:W-:-:S05]  /*9bf00*/  LEA.HI.X.SX32 R3, R22, R17, 0x1, P4 ;  /* 0x0000001116037211 */ /* 0x000fca00020f0eff */
[----:B------:R0:W-:Y:S01]  /*9bf10*/  STL.64 [R1+0x998], R2 ;  /* 0x0009980201007387 */ /* 0x0001e20000100a00 */
[----:B------:R-:W-:-:S03]  /*9bf20*/  PRMT R0, R23, 0x7771, RZ ;  /* 0x0000777117007816 */ /* 0x000fc600000000ff */
[----:B0-----:R-:W2:Y:S04]  /*9bf30*/  LDL.LU R3, [R1+0x8d0] ;  /* 0x0008d00001037983 */ /* 0x001ea80000300800 */
[----:B------:R-:W4:Y:S04]  /*9bf40*/  LDL.LU R20, [R1+0x8d4] ;  /* 0x0008d40001147983 */ /* 0x000f280000300800 */
[----:B------:R0:W-:Y:S02]  /*9bf50*/  @P2 STG.E.U8 desc[UR40][R8.64], R0 ;  /* 0x0000000008002986 */ /* 0x0001e4000c101128 */
[----:B0-----:R-:W-:-:S04]  /*9bf60*/  IADD3 R8, P4, PT, R24, R18, RZ ;  /* 0x0000001218087210 */ /* 0x001fc80007f9e0ff */
[----:B------:R-:W-:-:S05]  /*9bf70*/  LEA.HI.X.SX32 R9, R24, R17, 0x1, P4 ;  /* 0x0000001118097211 */ /* 0x000fca00020f0eff */
[----:B------:R0:W-:Y:S04]  /*9bf80*/  STL.64 [R1+0x980], R8 ;  /* 0x0009800801007387 */ /* 0x0001e80000100a00 */
[----:B------:R-:W4:Y:S04]  /*9bf90*/  LDL.LU R21, [R1+0x8d8] ;  /* 0x0008d80001157983 */ /* 0x000f280000300800 */
[----:B------:R-:W4:Y:S04]  /*9bfa0*/  LDL.LU R19, [R1+0x8dc] ;  /* 0x0008dc0001137983 */ /* 0x000f280000300800 */
[----:B------:R-:W4:Y:S04]  /*9bfb0*/  LDL.LU R2, [R1+0x8e0] ;  /* 0x0008e00001027983 */ /* 0x000f280000300800 */
[----:B------:R-:W4:Y:S04]  /*9bfc0*/  LDL.LU R22, [R1+0x8e4] ;  /* 0x0008e40001167983 */ /* 0x000f280000300800 */
[----:B------:R-:W4:Y:S04]  /*9bfd0*/  LDL.LU R23, [R1+0x8e8] ;  /* 0x0008e80001177983 */ /* 0x000f280000300800 */
[----:B------:R-:W4:Y:S01]  /*9bfe0*/  LDL.LU R24, [R1+0x8ec] ;  /* 0x0008ec0001187983 */ /* 0x000f220000300800 */
[----:B0-----:R-:W-:-:S03]  /*9bff0*/  IADD3 R8, P4, PT, R25, R18, RZ ;  /* 0x0000001219087210 */ /* 0x001fc60007f9e0ff */
[----:B------:R-:W-:Y:S01]  /*9c000*/  STL [R1+0x27bc], R5 ;  /* 0x0027bc0501007387 */ /* 0x000fe20000100800 */
[----:B------:R-:W-:-:S03]  /*9c010*/  LEA.HI.X.SX32 R9, R25, R17, 0x1, P4 ;  /* 0x0000001119097211 */ /* 0x000fc600020f0eff */
[----:B------:R3:W-:Y:S04]  /*9c020*/  STL [R1+0x27c0], R4 ;  /* 0x0027c00401007387 */ /* 0x0007e80000100800 */
[----:B------:R-:W4:Y:S01]  /*9c030*/  LDL.LU R25, [R1+0x8f0] ;  /* 0x0008f00001197983 */ /* 0x000f220000300800 */
[----:B------:R-:W-:Y:S02]  /*9c040*/  PRMT R0, R5, 0x7770, RZ ;  /* 0x0000777005007816 */ /* 0x000fe400000000ff */
[C---:B------:R-:W-:Y:S02]  /*9c050*/  LOP3.LUT P5, RZ, R4.reuse, 0x8000, RZ, 0xc0, !PT ;  /* 0x0000800004ff7812 */ /* 0x040fe400078ac0ff */
[C---:B------:R-:W-:Y:S01]  /*9c060*/  LOP3.LUT P6, RZ, R4.reuse, 0x10000, RZ, 0xc0, !PT ;  /* 0x0001000004ff7812 */ /* 0x040fe200078cc0ff */
[----:B------:R-:W-:Y:S01]  /*9c070*/  @P3 STG.E.U8 desc[UR40][R28.64], R0 ;  /* 0x000000001c003986 */ /* 0x000fe2000c101128 */
[----:B------:R-:W-:-:S02]  /*9c080*/  LOP3.LUT P0, RZ, R4, 0x20000, RZ, 0xc0, !PT ;  /* 0x0002000004ff7812 */ /* 0x000fc4000780c0ff */
[C---:B------:R-:W-:Y:S02]  /*9c090*/  LOP3.LUT P1, RZ, R4.reuse, 0x40000, RZ, 0xc0, !PT ;  /* 0x0004000004ff7812 */ /* 0x040fe4000782c0ff */
[C---:B------:R-:W-:Y:S02]  /*9c0a0*/  LOP3.LUT P2, RZ, R4.reuse, 0x80000, RZ, 0xc0, !PT ;  /* 0x0008000004ff7812 */ /* 0x040fe4000784c0ff */
[----:B------:R-:W-:Y:S01]  /*9c0b0*/  LOP3.LUT P3, RZ, R4, 0x100000, RZ, 0xc0, !PT ;  /* 0x0010000004ff7812 */ /* 0x000fe2000786c0ff */
[----:B------:R-:W-:Y:S01]  /*9c0c0*/  STL.64 [R1+0x968], R8 ;  /* 0x0009680801007387 */ /* 0x000fe20000100a00 */
[----:B---3--:R-:W-:-:S04]  /*9c0d0*/  IADD3 R4, P4, PT, R26, R18, RZ ;  /* 0x000000121a047210 */ /* 0x008fc80007f9e0ff */
[----:B------:R-:W-:Y:S02]  /*9c0e0*/  LEA.HI.X.SX32 R5, R26, R17, 0x1, P4 ;  /* 0x000000111a057211 */ /* 0x000fe400020f0eff */
[----:B------:R-:W3:Y:S04]  /*9c0f0*/  LDL.LU R26, [R1+0x8f4] ;  /* 0x0008f400011a7983 */ /* 0x000ee80000300800 */
[----:B------:R2:W-:Y:S02]  /*9c100*/  STL.64 [R1+0x960], R4 ;  /* 0x0009600401007387 */ /* 0x0005e40000100a00 */
[----:B--2---:R-:W-:-:S04]  /*9c110*/  IADD3 R4, P4, PT, R3, R18, RZ ;  /* 0x0000001203047210 */ /* 0x004fc80007f9e0ff */
[----:B------:R-:W-:Y:S02]  /*9c120*/  LEA.HI.X.SX32 R5, R3, R17, 0x1, P4 ;  /* 0x0000001103057211 */ /* 0x000fe400020f0eff */
[----:B------:R-:W2:Y:S04]  /*9c130*/  LDL.LU R3, [R1+0x8f8] ;  /* 0x0008f80001037983 */ /* 0x000ea80000300800 */
[----:B------:R4:W-:Y:S02]  /*9c140*/  STL.64 [R1+0x958], R4 ;  /* 0x0009580401007387 */ /* 0x0009e40000100a00 */
[----:B----4-:R-:W-:-:S04]  /*9c150*/  IADD3 R4, P4, PT, R20, R18, RZ ;  /* 0x0000001214047210 */ /* 0x010fc80007f9e0ff */
[----:B------:R-:W-:-:S05]  /*9c160*/  LEA.HI.X.SX32 R5, R20, R17, 0x1, P4 ;  /* 0x0000001114057211 */ /* 0x000fca00020f0eff */
[----:B------:R0:W-:Y:S04]  /*9c170*/  STL.64 [R1+0x950], R4 ;  /* 0x0009500401007387 */ /* 0x0001e80000100a00 */
[----:B------:R-:W4:Y:S01]  /*9c180*/  LDL.LU R20, [R1+0x8fc] ;  /* 0x0008fc0001147983 */ /* 0x000f220000300800 */
[----:B0-----:R-:W-:-:S04]  /*9c190*/  IADD3 R4, P4, PT, R21, R18, RZ ;  /* 0x0000001215047210 */ /* 0x001fc80007f9e0ff */
[----:B------:R-:W-:Y:S02]  /*9c1a0*/  LEA.HI.X.SX32 R5, R21, R17, 0x1, P4 ;  /* 0x0000001115057211 */ /* 0x000fe400020f0eff */
[----:B------:R-:W4:Y:S04]  /*9c1b0*/  LDL.LU R21, [R1+0x970] ;  /* 0x0009700001157983 */ /* 0x000f280000300800 */
[----:B------:R0:W-:Y:S02]  /*9c1c0*/  STL.64 [R1+0x948], R4 ;  /* 0x0009480401007387 */ /* 0x0001e40000100a00 */
        /* <DEDUP_REMOVED lines=24> */
[----:B---3--:R-:W-:-:S04]  /*9c350*/  IADD3 R4, P4, PT, R26, R18, RZ ;  /* 0x000000121a047210 */ /* 0x008fc80007f9e0ff */
[----:B------:R-:W-:Y:S02]  /*9c360*/  LEA.HI.X.SX32 R5, R26, R17, 0x1, P4 ;  /* 0x000000111a057211 */ /* 0x000fe400020f0eff */
[----:B------:R-:W3:Y:S04]  /*9c370*/  LDL.LU R26, [R1+0x994] ;  /* 0x00099400011a7983 */ /* 0x000ee80000300800 */
[----:B------:R2:W-:Y:S02]  /*9c380*/  STL.64 [R1+0x910], R4 ;  /* 0x0009100401007387 */ /* 0x0005e40000100a00 */
[----:B--2---:R-:W-:-:S04]  /*9c390*/  IADD3 R4, P4, PT, R3, R18, RZ ;  /* 0x0000001203047210 */ /* 0x004fc80007f9e0ff */
[----:B------:R-:W-:-:S05]  /*9c3a0*/  LEA.HI.X.SX32 R5, R3, R17, 0x1, P4 ;  /* 0x0000001103057211 */ /* 0x000fca00020f0eff */
[----:B------:R4:W-:Y:S04]  /*9c3b0*/  STL.64 [R1+0x908], R4 ;  /* 0x0009080401007387 */ /* 0x0009e80000100a00 */
[----:B------:R-:W2:Y:S01]  /*9c3c0*/  LDL.LU R3, [R1+0x9a0] ;  /* 0x0009a00001037983 */ /* 0x000ea20000300800 */
[----:B----4-:R-:W-:-:S04]  /*9c3d0*/  IADD3 R4, P4, PT, R20, R18, RZ ;  /* 0x0000001214047210 */ /* 0x010fc80007f9e0ff */
        /* <DEDUP_REMOVED lines=32> */
[----:B------:R-:W-:Y:S01]  /*9c5e0*/  LEA.HI.X.SX32 R5, R26, R17, 0x1, P4 ;  /* 0x000000111a057211 */ /* 0x000fe200020f0eff */
[----:B------:R-:W-:Y:S02]  /*9c5f0*/  IMAD.MOV.U32 R26, RZ, RZ, R6 ;  /* 0x000000ffff1a7224 */ /* 0x000fe400078e0006 */
[----:B------:R-:W-:Y:S02]  /*9c600*/  IMAD.MOV.U32 R6, RZ, RZ, R7 ;  /* 0x000000ffff067224 */ /* 0x000fe400078e0007 */
[----:B------:R2:W-:Y:S04]  /*9c610*/  STL.64 [R1+0x8c0], R4 ;  /* 0x0008c00401007387 */ /* 0x0005e80000100a00 */
[----:B------:R-:W3:Y:S01]  /*9c620*/  LDL.LU R7, [R1+0x9c4] ;  /* 0x0009c40001077983 */ /* 0x000ee20000300800 */
[----:B--2---:R-:W-:-:S04]  /*9c630*/  IADD3 R4, P4, PT, R3, R18, RZ ;  /* 0x0000001203047210 */ /* 0x004fc80007f9e0ff */
[----:B------:R-:W-:Y:S02]  /*9c640*/  LEA.HI.X.SX32 R5, R3, R17, 0x1, P4 ;  /* 0x0000001103057211 */ /* 0x000fe400020f0eff */
[----:B------:R-:W2:Y:S04]  /*9c650*/  LDL.LU R3, [R1+0x9c8] ;  /* 0x0009c80001037983 */ /* 0x000ea80000300800 */
[----:B------:R4:W-:Y:S02]  /*9c660*/  STL.64 [R1+0x8b8], R4 ;  /* 0x0008b80401007387 */ /* 0x0009e40000100a00 */
        /* <DEDUP_REMOVED lines=29> */
[----:B------:R-:W-:Y:S01]  /*9c840*/  LEA.HI.X.SX32 R5, R25, R17, 0x1, P4 ;  /* 0x0000001119057211 */ /* 0x000fe200020f0eff */
[----:B------:R-:W-:-:S04]  /*9c850*/  IMAD.MOV.U32 R25, RZ, RZ, R6 ;  /* 0x000000ffff197224 */ /* 0x000fc800078e0006 */
[----:B------:R3:W-:Y:S04]  /*9c860*/  STL.64 [R1+0x878], R4 ;  /* 0x0008780401007387 */ /* 0x0007e80000100a00 */
[----:B------:R-:W4:Y:S01]  /*9c870*/  LDL.LU R6, [R1+0x9e8] ;  /* 0x0009e80001067983 */ /* 0x000f220000300800 */
        /* <DEDUP_REMOVED lines=34> */
[----:B------:R0:W-:Y:S04]  /*9caa0*/  STL.64 [R1+0x830], R4 ;  /* 0x0008300401007387 */ /* 0x0001e80000100a00 */
[----:B------:R-:W4:Y:S01]  /*9cab0*/  LDL.LU R10, [R1+0xa0c] ;  /* 0x000a0c00010a7983 */ /* 0x000f220000300800 */
[----:B0-----:R-:W-:-:S04]  /*9cac0*/  IADD3 R4, P4, PT, R6, R18, RZ ;  /* 0x0000001206047210 */ /* 0x001fc80007f9e0ff */
[----:B------:R-:W-:-:S05]  /*9cad0*/  LEA.HI.X.SX32 R5, R6, R17, 0x1, P4 ;  /* 0x0000001106057211 */ /* 0x000fca00020f0eff */
[----:B------:R3:W-:Y:S04]  /*9cae0*/  STL.64 [R1+0x828], R4 ;  /* 0x0008280401007387 */ /* 0x0007e80000100a00 */
[----:B------:R-:W4:Y:S01]  /*9caf0*/  LDL.LU R19, [R1+0xa10] ;  /* 0x000a100001137983 */ /* 0x000f220000300800 */
[----:B---3--:R-:W-:-:S04]  /*9cb00*/  IADD3 R4, P4, PT, R7, R18, RZ ;  /* 0x0000001207047210 */ /* 0x008fc80007f9e0ff */
[----:B------:R-:W-:-:S05]  /*9cb10*/  LEA.HI.X.SX32 R5, R7, R17, 0x1, P4 ;  /* 0x0000001107057211 */ /* 0x000fca00020f0eff */
[----:B------:R-:W-:Y:S04]  /*9cb20*/  STL.64 [R1+0x820], R4 ;  /* 0x0008200401007387 */ /* 0x000fe80000100a00 */
[----:B------:R-:W3:Y:S04]  /*9cb30*/  LDL.LU R11, [R1+0xa14] ;  /* 0x000a1400010b7983 */ /* 0x000ee80000300800 */
[----:B------:R-:W3:Y:S01]  /*9cb40*/  LDL.LU R8, [R1+0xa18] ;  /* 0x000a180001087983 */ /* 0x000ee20000300800 */
[----:B--2---:R-:W-:-:S04]  /*9cb50*/  IADD3 R6, P4, PT, R3, R18, RZ ;  /* 0x0000001203067210 */ /* 0x004fc80007f9e0ff */
[----:B------:R-:W-:-:S05]  /*9cb60*/  LEA.HI.X.SX32 R7, R3, R17, 0x1, P4 ;  /* 0x0000001103077211 */ /* 0x000fca00020f0eff */
[----:B------:R-:W-:Y:S01]  /*9cb70*/  STL.64 [R1+0x2768], R6 ;  /* 0x0027680601007387 */ /* 0x000fe20000100a00 */
[----:B----4-:R-:W-:-:S04]  /*9cb80*/  IADD3 R2, P4, PT, R20, R18, RZ ;  /* 0x0000001214027210 */ /* 0x010fc80007f9e0ff */
[----:B------:R-:W-:Y:S02]  /*9cb90*/  LEA.HI.X.SX32 R3, R20, R17, 0x1, P4 ;  /* 0x0000001114037211 */ /* 0x000fe400020f0eff */
[----:B------:R-:W2:Y:S04]  /*9cba0*/  LDL.LU R20, [R1+0xa1c] ;  /* 0x000a1c0001147983 */ /* 0x000ea80000300800 */
        /* <DEDUP_REMOVED lines=33> */
[----:B0-----:R-:W-:-:S04]  /*9cdc0*/  IADD3 R2, P4, PT, R8, R18, RZ ;  /* 0x0000001208027210 */ /* 0x001fc80007f9e0ff */
        /* <DEDUP_REMOVED lines=200> */
[----:B------:R-:W-:-:S05]  /*9da50*/  LEA.HI.X.SX32 R3, R8, R17, 0x1, P4 ;  /* 0x0000001108037211 */ /* 0x000fca00020f0eff */
        /* <DEDUP_REMOVED lines=28> */
[----:B------:R0:W-:Y:S02]  /*9dc20*/  STL.64 [R1+0x600], R2 ;  /* 0x0006000201007387 */ /* 0x0001e40000100a00 */
[----:B0-----:R-:W-:-:S04]  /*9dc30*/  IADD3 R2, P4, PT, R19, R18, RZ ;  /* 0x0000001213027210 */ /* 0x001fc80007f9e0ff */
[----:B------:R-:W-:Y:S02]  /*9dc40*/  LEA.HI.X.SX32 R3, R19, R17, 0x1, P4 ;  /* 0x0000001113037211 */ /* 0x000fe400020f0eff */
[----:B------:R-:W4:Y:S04]  /*9dc50*/  LDL.LU R19, [R1+0xb44] ;  /* 0x000b440001137983 */ /* 0x000f280000300800 */
[----:B------:R3:W-:Y:S04]  /*9dc60*/  STL.64 [R1+0x5f8], R2 ;  /* 0x0005f80201007387 */ /* 0x0007e80000100a00 */
[----:B------:R-:W4:Y:S01]  /*9dc70*/  LDL.LU R10, [R1+0xb48] ;  /* 0x000b4800010a7983 */ /* 0x000f220000300800 */
[----:B---3--:R-:W-:-:S04]  /*9dc80*/  IADD3 R2, P4, PT, R11, R18, RZ ;  /* 0x000000120b027210 */ /* 0x008fc80007f9e0ff */
[----:B------:R-:W-:-:S05]  /*9dc90*/  LEA.HI.X.SX32 R3, R11, R17, 0x1, P4 ;  /* 0x000000110b037211 */ /* 0x000fca00020f0eff */
[----:B------:R0:W-:Y:S04]  /*9dca0*/  STL.64 [R1+0x5f0], R2 ;  /* 0x0005f00201007387 */ /* 0x0001e80000100a00 */
[----:B------:R-:W3:Y:S01]  /*9dcb0*/  LDL.LU R11, [R1+0xb4c] ;  /* 0x000b4c00010b7983 */ /* 0x000ee20000300800 */
[----:B0-----:R-:W-:-:S04]  /*9dcc0*/  IADD3 R2, P4, PT, R8, R18, RZ ;  /* 0x0000001208027210 */ /* 0x001fc80007f9e0ff */
[----:B------:R-:W-:-:S05]  /*9dcd0*/  LEA.HI.X.SX32 R3, R8, R17, 0x1, P4 ;  /* 0x0000001108037211 */ /* 0x000fca00020f0eff */
        /* <DEDUP_REMOVED lines=20> */
[----:B------:R0:W-:Y:S01]  /*9de20*/  STL.64 [R1+0x5c0], R2 ;  /* 0x0005c00201007387 */ /* 0x0001e20000100a00 */
[----:B------:R-:W-:-:S04]  /*9de30*/  IADD3 R22, P4, PT, R24, R18, RZ ;  /* 0x0000001218167210 */ /* 0x000fc80007f9e0ff */
[----:B------:R-:W-:Y:S02]  /*9de40*/  LEA.HI.X.SX32 R23, R24, R17, 0x1, P4 ;  /* 0x0000001118177211 */ /* 0x000fe400020f0eff */
[----:B------:R-:W4:Y:S04]  /*9de50*/  LDL.LU R24, [R1+0xb64] ;  /* 0x000b640001187983 */ /* 0x000f280000300800 */
[----:B------:R-:W4:Y:S04]  /*9de60*/  LDL.LU R13, [R1+0xb68] ;  /* 0x000b6800010d7983 */ /* 0x000f280000300800 */
[----:B------:R-:W-:Y:S01]  /*9de70*/  STL.64 [R1+0x26b0], R22 ;  /* 0x0026b01601007387 */ /* 0x000fe20000100a00 */
        /* <DEDUP_REMOVED lines=74> */
[----:B------:R-:W4:Y:S04]  /*9e320*/  LDL.LU R13, [R1+0xbb4] ;  /* 0x000bb400010d7983 */ /* 0x000f280000300800 */
[----:B------:R0:W-:Y:S01]  /*9e330*/  STL.64 [R1+0x2678], R2 ;  /* 0x0026780201007387 */ /* 0x0001e20000100a00 */
[----:B------:R-:W-:-:S04]  /*9e340*/  IADD3 R4, P4, PT, R19, R18, RZ ;  /* 0x0000001213047210 */ /* 0x000fc80007f9e0ff */
[----:B------:R-:W-:-:S05]  /*9e350*/  LEA.HI.X.SX32 R5, R19, R17, 0x1, P4 ;  /* 0x0000001113057211 */ /* 0x000fca00020f0eff */
[----:B------:R-:W-:Y:S04]  /*9e360*/  STL.64 [R1+0x518], R4 ;  /* 0x0005180401007387 */ /* 0x000fe80000100a00 */
[----:B------:R-:W4:Y:S01]  /*9e370*/  LDL.LU R19, [R1+0xbb8] ;  /* 0x000bb80001137983 */ /* 0x000f220000300800 */
        /* <DEDUP_REMOVED lines=802> */
[----:B------:R2:W-:Y:S04]  /*a15a0*/  STL.64 [R1+0xc60], R2 ;  /* 0x000c600201007387 */ /* 0x0005e80000100a00 */
[----:B------:R-:W3:Y:S01]  /*a15b0*/  LDL.LU R10, [R1+0xd20] ;  /* 0x000d2000010a7983 */ /* 0x000ee20000300800 */
[----:B--2---:R-:W-:-:S04]  /*a15c0*/  IADD3 R2, P4, PT, R20, R18, RZ ;  /* 0x0000001214027210 */ /* 0x004fc80007f9e0ff */
[----:B------:R-:W-:-:S05]  /*a15d0*/  LEA.HI.X.SX32 R3, R20, R17, 0x1, P4 ;  /* 0x0000001114037211 */ /* 0x000fca00020f0eff */
[----:B------:R4:W-:Y:S04]  /*a15e0*/  STL.64 [R1+0xc68], R2 ;  /* 0x000c680201007387 */ /* 0x0009e80000100a00 */
[----:B------:R-:W2:Y:S01]  /*a15f0*/  LDL.LU R11, [R1+0xd10] ;  /* 0x000d1000010b7983 */ /* 0x000ea20000300800 */
[----:B----4-:R-:W-:-:S04]  /*a1600*/  IADD3 R2, P4, PT, R21, R18, RZ ;  /* 0x0000001215027210 */ /* 0x010fc80007f9e0ff */
[----:B------:R-:W-:-:S05]  /*a1610*/  LEA.HI.X.SX32 R3, R21, R17, 0x1, P4 ;  /* 0x0000001115037211 */ /* 0x000fca00020f0eff */
[----:B------:R0:W-:Y:S04]  /*a1620*/  STL.64 [R1+0xc70], R2 ;  /* 0x000c700201007387 */ /* 0x0001e80000100a00 */
[----:B------:R-:W4:Y:S01]  /*a1630*/  LDL.LU R0, [R1+0xd00] ;  /* 0x000d000001007983 */ /* 0x000f220000300800 */
[----:B------:R-:W-:-:S04]  /*a1640*/  IADD3 R20, P4, PT, R8, R18, RZ ;  /* 0x0000001208147210 */ /* 0x000fc80007f9e0ff */
[----:B------:R-:W-:Y:S02]  /*a1650*/  LEA.HI.X.SX32 R21, R8, R17, 0x1, P4 ;  /* 0x0000001108157211 */ /* 0x000fe400020f0eff */
        /* <DEDUP_REMOVED lines=335> */
[----:B------:R-:W-:-:S05]  /*a2b50*/  LEA.HI.X.SX32 R3, R19, R17, 0x1, P4 ;  /* 0x0000001113037211 */ /* 0x000fca00020f0eff */
[----:B------:R0:W-:Y:S04]  /*a2b60*/  STL.64 [R1+0xf28], R2 ;  /* 0x000f280201007387 */ /* 0x0001e80000100a00 */
[----:B------:R-:W4:Y:S04]  /*a2b70*/  LDL.LU R19, [R1+0xf88] ;  /* 0x000f880001137983 */ /* 0x000f280000300800 */
        /* <DEDUP_REMOVED lines=15> */
[----:B------:R4:W-:Y:S04]  /*a2c70*/  STL.64 [R1+0xf58], R2 ;  /* 0x000f580201007387 */ /* 0x0009e80000100a00 */
[----:B------:R-:W2:Y:S01]  /*a2c80*/  LDL.LU R12, [R1+0xfc0] ;  /* 0x000fc000010c7983 */ /* 0x000ea20000300800 */
        /* <DEDUP_REMOVED lines=13> */
[----:B------:R-:W4:Y:S01]  /*a2d60*/  LDL.LU R24, [R1+0xfd4] ;  /* 0x000fd40001187983 */ /* 0x000f220000300800 */
[----:B------:R-:W-:-:S03]  /*a2d70*/  IADD3 R8, P4, PT, R5, R18, RZ ;  /* 0x0000001205087210 */ /* 0x000fc60007f9e0ff */
[----:B------:R0:W-:Y:S01]  /*a2d80*/  STL.64 [R1+0xf90], R2 ;  /* 0x000f900201007387 */ /* 0x0001e20000100a00 */
[----:B------:R-:W-:-:S05]  /*a2d90*/  LEA.HI.X.SX32 R9, R5, R17, 0x1, P4 ;  /* 0x0000001105097211 */ /* 0x000fca00020f0eff */
[----:B------:R-:W-:Y:S01]  /*a2da0*/  STL.64 [R1+0x2438], R8 ;  /* 0x0024380801007387 */ /* 0x000fe20000100a00 */
        /* <DEDUP_REMOVED lines=18> */
[----:B------:R-:W-:Y:S02]  /*a2ed0*/  LEA.HI.X.SX32 R3, R11, R17, 0x1, P4 ;  /* 0x000000110b037211 */ /* 0x000fe400020f0eff */
[----:B------:R-:W-:-:S03]  /*a2ee0*/  IADD3 R10, P4, PT, R12, R18, RZ ;  /* 0x000000120c0a7210 */ /* 0x000fc60007f9e0ff */
[----:B------:R4:W-:Y:S01]  /*a2ef0*/  STL.64 [R1+0xf88], R2 ;  /* 0x000f880201007387 */ /* 0x0009e20000100a00 */
[----:B------:R-:W-:-:S05]  /*a2f00*/  LEA.HI.X.SX32 R11, R12, R17, 0x1, P4 ;  /* 0x000000110c0b7211 */ /* 0x000fca00020f0eff */
[----:B------:R-:W-:Y:S04]  /*a2f10*/  STL.64 [R1+0x2440], R10 ;  /* 0x0024400a01007387 */ /* 0x000fe80000100a00 */
[----:B------:R-:W2:Y:S01]  /*a2f20*/  LDL.LU R5, [R1+0xff8] ;  /* 0x000ff80001057983 */ /* 0x000ea20000300800 */
[----:B----4-:R-:W-:-:S04]  /*a2f30*/  IADD3 R2, P4, PT, R13, R18, RZ ;  /* 0x000000120d027210 */ /* 0x010fc80007f9e0ff */
[----:B------:R-:W-:-:S05]  /*a2f40*/  LEA.HI.X.SX32 R3, R13, R17, 0x1, P4 ;  /* 0x000000110d037211 */ /* 0x000fca00020f0eff */
[----:B------:R0:W-:Y:S02]  /*a2f50*/  STL.64 [R1+0xfc0], R2 ;  /* 0x000fc00201007387 */ /* 0x0001e40000100a00 */
[----:B0-----:R-:W-:-:S04]  /*a2f60*/  IADD3 R2, P4, PT, R0, R18, RZ ;  /* 0x0000001200027210 */ /* 0x001fc80007f9e0ff */
[----:B------:R-:W-:Y:S02]  /*a2f70*/  LEA.HI.X.SX32 R3, R0, R17, 0x1, P4 ;  /* 0x0000001100037211 */ /* 0x000fe400020f0eff */
[----:B------:R-:W4:Y:S04]  /*a2f80*/  LDL.LU R0, [R1+0xffc] ;  /* 0x000ffc0001007983 */ /* 0x000f280000300800 */
[----:B------:R0:W-:Y:S04]  /*a2f90*/  STL.64 [R1+0xfc8], R2 ;  /* 0x000fc80201007387 */ /* 0x0001e80000100a00 */
[----:B------:R-:W4:Y:S01]  /*a2fa0*/  LDL.LU R22, [R1+0x1024] ;  /* 0x0010240001167983 */ /* 0x000f220000300800 */
[----:B------:R-:W-:-:S04]  /*a2fb0*/  IADD3 R12, P4, PT, R24, R18, RZ ;  /* 0x00000012180c7210 */ /* 0x000fc80007f9e0ff */
[----:B------:R-:W-:Y:S02]  /*a2fc0*/  LEA.HI.X.SX32 R13, R24, R17, 0x1, P4 ;  /* 0x00000011180d7211 */ /* 0x000fe400020f0eff */
[----:B------:R-:W4:Y:S04]  /*a2fd0*/  LDL.LU R24, [R1+0x1034] ;  /* 0x0010340001187983 */ /* 0x000f280000300800 */
[----:B------:R-:W-:Y:S04]  /*a2fe0*/  STL [R1+0x2458], R12 ;  /* 0x0024580c01007387 */ /* 0x000fe80000100800 */
[----:B------:R-:W-:Y:S01]  /*a2ff0*/  STL [R1+0x2448], R13 ;  /* 0x0024480d01007387 */ /* 0x000fe20000100800 */
        /* <DEDUP_REMOVED lines=18> */
[----:B------:R-:W-:Y:S02]  /*a3120*/  LEA.HI.X.SX32 R15, R4, R17, 0x1, P4 ;  /* 0x00000011040f7211 */ /* 0x000fe400020f0eff */
[----:B------:R-:W3:Y:S04]  /*a3130*/  LDL.LU R4, [R1+0x1068] ;  /* 0x0010680001047983 */ /* 0x000ee80000300800 */
[----:B------:R-:W-:Y:S01]  /*a3140*/  STL.64 [R1+0x2450], R14 ;  /* 0x0024500e01007387 */ /* 0x000fe20000100a00 */
        /* <DEDUP_REMOVED lines=14> */
[----:B------:R-:W-:Y:S02]  /*a3230*/  IMAD.MOV.U32 R24, RZ, RZ, R25 ;  /* 0x000000ffff187224 */ /* 0x000fe400078e0019 */
[----:B------:R-:W-:Y:S02]  /*a3240*/  IMAD.MOV.U32 R25, RZ, RZ, R16 ;  /* 0x000000ffff197224 */ /* 0x000fe400078e0010 */
        /* <DEDUP_REMOVED lines=76> */
[----:B------:R-:W4:Y:S04]  /*a3710*/  LDL.LU R28, [R1+0x10fc] ;  /* 0x0010fc00011c7983 */ /* 0x000f280000300800 */
[----:B------:R-:W4:Y:S01]  /*a3720*/  LDL.LU R29, [R1+0x10dc] ;  /* 0x0010dc00011d7983 */ /* 0x000f220000300800 */
[----:B0-----:R-:W-:-:S04]  /*a3730*/  IADD3 R2, P4, PT, R16, R18, RZ ;  /* 0x0000001210027210 */ /* 0x001fc80007f9e0ff */
[----:B------:R-:W-:Y:S02]  /*a3740*/  LEA.HI.X.SX32 R3, R16, R17, 0x1, P4 ;  /* 0x0000001110037211 */ /* 0x000fe400020f0eff */
[----:B------:R-:W4:Y:S04]  /*a3750*/  LDL.LU R16, [R1+0x1100] ;  /* 0x0011000001107983 */ /* 0x000f280000300800 */
        /* <DEDUP_REMOVED lines=65> */
[----:B------:R4:W-:Y:S02]  /*a3b70*/  STL.64 [R1+0x1168], R2 ;  /* 0x0011680201007387 */ /* 0x0009e40000100a00 */
[----:B----4-:R-:W-:-:S04]  /*a3b80*/  IADD3 R2, P4, PT, R0, R18, RZ ;  /* 0x0000001200027210 */ /* 0x010fc80007f9e0ff */
[----:B------:R-:W-:-:S05]  /*a3b90*/  LEA.HI.X.SX32 R3, R0, R17, 0x1, P4 ;  /* 0x0000001100037211 */ /* 0x000fca00020f0eff */
[----:B------:R0:W-:Y:S04]  /*a3ba0*/  STL.64 [R1+0x1178], R2 ;  /* 0x0011780201007387 */ /* 0x0001e80000100a00 */
[----:B------:R-:W2:Y:S04]  /*a3bb0*/  LDL.LU R4, [R1+0x1188] ;  /* 0x0011880001047983 */ /* 0x000ea80000300800 */
[----:B------:R-:W4:Y:S04]  /*a3bc0*/  LDL.LU R5, [R1+0x1194] ;  /* 0x0011940001057983 */ /* 0x000f280000300800 */
[----:B------:R-:W2:Y:S01]  /*a3bd0*/  LDL.LU R23, [R1+0x44] ;  /* 0x0000440001177983 */ /* 0x000ea20000300800 */
[----:B0-----:R-:W-:-:S04]  /*a3be0*/  IADD3 R2, P4, PT, R16, R18, RZ ;  /* 0x0000001210027210 */ /* 0x001fc80007f9e0ff */
[----:B------:R-:W-:Y:S01]  /*a3bf0*/  LEA.HI.X.SX32 R3, R16, R17, 0x1, P4 ;  /* 0x0000001110037211 */ /* 0x000fe200020f0eff */
[----:B--2---:R0:W-:Y:S04]  /*a3c00*/  STL [R1+0x27b8], R23 ;  /* 0x0027b81701007387 */ /* 0x0041e80000100800 */
[----:B0-----:R-:W2:Y:S04]  /*a3c10*/  LDL.LU R23, [R1+0x1184] ;  /* 0x0011840001177983 */ /* 0x001ea80000300800 */
[----:B------:R-:W2:Y:S04]  /*a3c20*/  LDL.LU R16, [R1+0x1190] ;  /* 0x0011900001107983 */ /* 0x000ea80000300800 */
[----:B------:R-:W2:Y:S04]  /*a3c30*/  LDL.LU R22, [R1+0x119c] ;  /* 0x00119c0001167983 */ /* 0x000ea80000300800 */
[----:B------:R-:W2:Y:S04]  /*a3c40*/  LDL.LU R0, [R1+0x48] ;  /* 0x0000480001007983 */ /* 0x000ea80000300800 */
[----:B------:R0:W-:Y:S04]  /*a3c50*/  STL.64 [R1+0x1170], R2 ;  /* 0x0011700201007387 */ /* 0x0001e80000100a00 */
[----:B------:R-:W2:Y:S04]  /*a3c60*/  LDL.LU.64 R14, [R1+0x998] ;  /* 0x00099800010e7983 */ /* 0x000ea80000300a00 */
[----:B------:R-:W2:Y:S01]  /*a3c70*/  LDL.LU.64 R12, [R1+0x980] ;  /* 0x00098000010c7983 */ /* 0x000ea20000300a00 */
[----:B0-----:R-:W-:-:S04]  /*a3c80*/  IADD3 R2, P4, PT, R19, R18, RZ ;  /* 0x0000001213027210 */ /* 0x001fc80007f9e0ff */
[----:B------:R-:W-:Y:S02]  /*a3c90*/  LEA.HI.X.SX32 R3, R19, R17, 0x1, P4 ;  /* 0x0000001113037211 */ /* 0x000fe400020f0eff */
[----:B------:R-:W2:Y:S04]  /*a3ca0*/  LDL R19, [R1+0x40] ;  /* 0x0000400001137983 */ /* 0x000ea80000100800 */
[----:B------:R0:W-:Y:S04]  /*a3cb0*/  STL.64 [R1+0x1158], R2 ;  /* 0x0011580201007387 */ /* 0x0001e80000100a00 */
[----:B------:R-:W2:Y:S04]  /*a3cc0*/  LDL.LU.64 R10, [R1+0x968] ;  /* 0x00096800010a7983 */ /* 0x000ea80000300a00 */
[----:B------:R-:W2:Y:S01]  /*a3cd0*/  LDL.LU.64 R8, [R1+0x960] ;  /* 0x0009600001087983 */ /* 0x000ea20000300a00 */
[----:B0-----:R-:W-:-:S04]  /*a3ce0*/  IADD3 R2, P4, PT, R28, R18, RZ ;  /* 0x000000121c027210 */ /* 0x001fc80007f9e0ff */
[----:B------:R-:W-:-:S05]  /*a3cf0*/  LEA.HI.X.SX32 R3, R28, R17, 0x1, P4 ;  /* 0x000000111c037211 */ /* 0x000fca00020f0eff */
[----:B------:R0:W-:Y:S04]  /*a3d00*/  STL.64 [R1+0x1140], R2 ;  /* 0x0011400201007387 */ /* 0x0001e80000100a00 */
[----:B------:R-:W2:Y:S01]  /*a3d10*/  LDL.LU.64 R20, [R1+0x958] ;  /* 0x0009580001147983 */ /* 0x000ea20000300a00 */
[----:B0-----:R-:W-:-:S04]  /*a3d20*/  IADD3 R2, P4, PT, R29, R18, RZ ;  /* 0x000000121d027210 */ /* 0x001fc80007f9e0ff */
[----:B------:R-:W-:-:S05]  /*a3d30*/  LEA.HI.X.SX32 R3, R29, R17, 0x1, P4 ;  /* 0x000000111d037211 */ /* 0x000fca00020f0eff */
[----:B------:R0:W-:Y:S04]  /*a3d40*/  STL.64 [R1+0x1130], R2 ;  /* 0x0011300201007387 */ /* 0x0001e80000100a00 */
[----:B------:R-:W2:Y:S01]  /*a3d50*/  LDL.LU.64 R28, [R1+0x950] ;  /* 0x00095000011c7983 */ /* 0x000ea20000300a00 */
[----:B0-----:R-:W-:-:S04]  /*a3d60*/  IADD3 R2, P4, PT, R6, R18, RZ ;  /* 0x0000001206027210 */ /* 0x001fc80007f9e0ff */
[----:B------:R-:W-:-:S05]  /*a3d70*/  LEA.HI.X.SX32 R3, R6, R17, 0x1, P4 ;  /* 0x0000001106037211 */ /* 0x000fca00020f0eff */
[----:B------:R3:W-:Y:S02]  /*a3d80*/  STL.64 [R1+0x1118], R2 ;  /* 0x0011180201007387 */ /* 0x0007e40000100a00 */
[----:B---3--:R-:W-:-:S04]  /*a3d90*/  IADD3 R2, P4, PT, R7, R18, RZ ;  /* 0x0000001207027210 */ /* 0x008fc80007f9e0ff */
[----:B------:R-:W-:Y:S02]  /*a3da0*/  LEA.HI.X.SX32 R3, R7, R17, 0x1, P4 ;  /* 0x0000001107037211 */ /* 0x000fe400020f0eff */
[----:B------:R-:W3:Y:S04]  /*a3db0*/  LDL.LU.64 R6, [R1+0x948] ;  /* 0x0009480001067983 */ /* 0x000ee80000300a00 */
[----:B------:R0:W-:Y:S02]  /*a3dc0*/  STL.64 [R1+0x1100], R2 ;  /* 0x0011000201007387 */ /* 0x0001e40000100a00 */
[----:B0-----:R-:W-:-:S04]  /*a3dd0*/  IADD3 R2, P4, PT, R4, R18, RZ ;  /* 0x0000001204027210 */ /* 0x001fc80007f9e0ff */
[----:B------:R-:W-:Y:S02]  /*a3de0*/  LEA.HI.X.SX32 R3, R4, R17, 0x1, P4 ;  /* 0x0000001104037211 */ /* 0x000fe400020f0eff */
[----:B------:R-:W3:Y:S04]  /*a3df0*/  LDL.LU R4, [R1+0x27c0] ;  /* 0x0027c00001047983 */ /* 0x000ee80000300800 */
[----:B------:R4:W-:Y:S02]  /*a3e00*/  STL.64 [R1+0x10e0], R2 ;  /* 0x0010e00201007387 */ /* 0x0009e40000100a00 */
[----:B----4-:R-:W-:-:S04]  /*a3e10*/  IADD3 R2, P4, PT, R5, R18, RZ ;  /* 0x0000001205027210 */ /* 0x010fc80007f9e0ff */
[----:B------:R-:W-:Y:S02]  /*a3e20*/  LEA.HI.X.SX32 R3, R5, R17, 0x1, P4 ;  /* 0x0000001105037211 */ /* 0x000fe400020f0eff */
[----:B------:R-:W4:Y:S04]  /*a3e30*/  LDL.LU R5, [R1+0x27bc] ;  /* 0x0027bc0001057983 */ /* 0x000f280000300800 */
[----:B------:R2:W-:Y:S02]  /*a3e40*/  STL.64 [R1+0x10d8], R2 ;  /* 0x0010d80201007387 */ /* 0x0005e40000100a00 */
[----:B--2---:R-:W-:-:S04]  /*a3e50*/  IADD3 R2, P4, PT, R23, R18, RZ ;  /* 0x0000001217027210 */ /* 0x004fc80007f9e0ff */
[----:B------:R-:W-:Y:S02]  /*a3e60*/  LEA.HI.X.SX32 R3, R23, R17, 0x1, P4 ;  /* 0x0000001117037211 */ /* 0x000fe400020f0eff */
[----:B------:R-:W2:Y:S04]  /*a3e70*/  LDL.LU R23, [R1+0x27b8] ;  /* 0x0027b80001177983 */ /* 0x000ea80000300800 */
[----:B------:R0:W-:Y:S02]  /*a3e80*/  STL.64 [R1+0x10d0], R2 ;  /* 0x0010d00201007387 */ /* 0x0001e40000100a00 */
[----:B0-----:R-:W-:-:S04]  /*a3e90*/  IADD3 R2, P4, PT, R16, R18, RZ ;  /* 0x0000001210027210 */ /* 0x001fc80007f9e0ff */
[----:B------:R-:W-:Y:S02]  /*a3ea0*/  LEA.HI.X.SX32 R3, R16, R17, 0x1, P4 ;  /* 0x0000001110037211 */ /* 0x000fe400020f0eff */
[----:B------:R-:W2:Y:S04]  /*a3eb0*/  LDL.LU R16, [R1+0x27b4] ;  /* 0x0027b40001107983 */ /* 0x000ea80000300800 */
[----:B------:R0:W-:Y:S02]  /*a3ec0*/  STL.64 [R1+0x1088], R2 ;  /* 0x0010880201007387 */ /* 0x0001e40000100a00 */
[----:B0-----:R-:W-:-:S04]  /*a3ed0*/  IADD3 R2, P4, PT, R22, R18, RZ ;  /* 0x0000001216027210 */ /* 0x001fc80007f9e0ff */
[----:B------:R-:W-:-:S05]  /*a3ee0*/  LEA.HI.X.SX32 R3, R22, R17, 0x1, P4 ;  /* 0x0000001116037211 */ /* 0x000fca00020f0eff */
[----:B------:R4:W-:Y:S01]  /*a3ef0*/  STL.64 [R1+0xf00], R2 ;  /* 0x000f000201007387 */ /* 0x0009e20000100a00 */
[----:B---3--:R-:W-:Y:S02]  /*a3f00*/  LOP3.LUT P4, RZ, R4, 0x4000, RZ, 0xc0, !PT ;  /* 0x0000400004ff7812 */ /* 0x008fe4000788c0ff */
[----:B----4-:R-:W-:Y:S02]  /*a3f10*/  PRMT R2, R5, 0x7771, RZ ;  /* 0x0000777105027816 */ /* 0x010fe400000000ff */
[----:B------:R-:W3:Y:S09]  /*a3f20*/  LDL.LU R5, [R1+0x27b0] ;  /* 0x0027b00001057983 */ /* 0x000ef20000300800 */
[----:B------:R0:W-:Y:S02]  /*a3f30*/  @P4 STG.E.U8 desc[UR40][R14.64], R2 ;  /* 0x000000020e004986 */ /* 0x0001e4000c101128 */
[----:B0-----:R-:W-:-:S05]  /*a3f40*/  PRMT R2, R19, 0x7770, RZ ;  /* 0x0000777013027816 */ /* 0x001fca00000000ff */
[----:B------:R0:W-:Y:S02]  /*a3f50*/  @P5 STG.E.U8 desc[UR40][R12.64], R2 ;  /* 0x000000020c005986 */ /* 0x0001e4000c101128 */
[----:B0-----:R-:W-:-:S05]  /*a3f60*/  PRMT R2, R19, 0x7771, RZ ;  /* 0x0000777113027816 */ /* 0x001fca00000000ff */
[----:B------:R2:W-:Y:S02]  /*a3f70*/  @P6 STG.E.U8 desc[UR40][R10.64], R2 ;  /* 0x000000020a006986 */ /* 0x0005e4000c101128 */
[----:B--2---:R-:W-:-:S05]  /*a3f80*/  PRMT R2, R23, 0x7770, RZ ;  /* 0x0000777017027816 */ /* 0x004fca00000000ff */
[----:B------:R0:W-:Y:S02]  /*a3f90*/  @P0 STG.E.U8 desc[UR40][R8.64], R2 ;  /* 0x0000000208000986 */ /* 0x0001e4000c101128 */
[----:B0-----:R-:W-:-:S05]  /*a3fa0*/  PRMT R2, R23, 0x7771, RZ ;  /* 0x0000777117027816 */ /* 0x001fca00000000ff */
[----:B------:R0:W-:Y:S04]  /*a3fb0*/  @P1 STG.E.U8 desc[UR40][R20.64], R2 ;  /* 0x0000000214001986 */ /* 0x0001e8000c101128 */
[----:B------:R-:W-:Y:S01]  /*a3fc0*/  STL [R1+0x279c], R23 ;  /* 0x00279c1701007387 */ /* 0x000fe20000100800 */
[----:B0-----:R-:W-:-:S03]  /*a3fd0*/  PRMT R2, R0, 0x7770, RZ ;  /* 0x0000777000027816 */ /* 0x001fc600000000ff */
[----:B------:R-:W2:Y:S04]  /*a3fe0*/  LDL.LU.64 R20, [R1+0x940] ;  /* 0x0009400001147983 */ /* 0x000ea80000300a00 */
[----:B------:R0:W-:Y:S04]  /*a3ff0*/  @P2 STG.E.U8 desc[UR40][R28.64], R2 ;  /* 0x000000021c002986 */ /* 0x0001e8000c101128 */
[----:B------:R-:W4:Y:S01]  /*a4000*/  LDL.LU.64 R12, [R1+0x938] ;  /* 0x00093800010c7983 */ /* 0x000f220000300a00 */
[----:B0-----:R-:W-:-:S03]  /*a4010*/  PRMT R2, R0, 0x7771, RZ ;  /* 0x0000777100027816 */ /* 0x001fc600000000ff */
[----:B------:R-:W2:Y:S04]  /*a4020*/  LDL.LU.64 R28, [R1+0x930] ;  /* 0x00093000011c7983 */ /* 0x000ea80000300a00 */
[----:B------:R-:W2:Y:S04]  /*a4030*/  LDL.LU R22, [R1+0x50] ;  /* 0x0000500001167983 */ /* 0x000ea80000300800 */
[----:B------:R-:W2:Y:S04]  /*a4040*/  LDL.LU.64 R10, [R1+0x928] ;  /* 0x00092800010a7983 */ /* 0x000ea80000300a00 */
[----:B------:R0:W-:Y:S04]  /*a4050*/  @P3 STG.E.U8 desc[UR40][R6.64], R2 ;  /* 0x0000000206003986 */ /* 0x0001e8000c101128 */
[----:B------:R-:W2:Y:S04]  /*a4060*/  LDL.LU.64 R8, [R1+0x920] ;  /* 0x0009200001087983 */ /* 0x000ea80000300a00 */
[----:B0-----:R-:W2:Y:S04]  /*a4070*/  LDL.LU R6, [R1+0x54] ;  /* 0x0000540001067983 */ /* 0x001ea80000300800 */
[----:B------:R-:W2:Y:S01]  /*a4080*/  LDL.LU R19, [R1+0x4c] ;  /* 0x00004c0001137983 */ /* 0x000ea20000300800 */
[----:B------:R-:W-:-:S02]  /*a4090*/  LOP3.LUT P4, RZ, R16, 0x2, RZ, 0xc0, !PT ;  /* 0x0000000210ff7812 */ /* 0x000fc4000788c0ff */
[----:B------:R-:W-:-:S11]  /*a40a0*/  LOP3.LUT R17, R17, 0xefffffff, RZ, 0xc0, !PT ;  /* 0xefffffff11117812 */ /* 0x000fd600078ec0ff */
[----:B------:R-:W-:Y:S02]  /*a40b0*/  @P4 LOP3.LUT R17, R17, 0x10000000, RZ, 0xfc, !PT ;  /* 0x1000000011114812 */ /* 0x000fe400078efcff */
[----:B------:R-:W-:Y:S02]  /*a40c0*/  LOP3.LUT P4, RZ, R16, 0x1, RZ, 0xc0, !PT ;  /* 0x0000000110ff7812 */ /* 0x000fe4000788c0ff */
        /* <DEDUP_REMOVED lines=12> */
[----:B------:R-:W-:Y:S02]  /*a4190*/  LOP3.LUT R18, R18, 0xfffffffd, RZ, 0xc0, !PT ;  /* 0xfffffffd12127812 */ /* 0x000fe400078ec0ff */
[C---:B------:R-:W-:Y:S02]  /*a41a0*/  LOP3.LUT P0, RZ, R4.reuse, 0x200000, RZ, 0xc0, !PT ;  /* 0x0020000004ff7812 */ /* 0x040fe4000780c0ff */
[----:B------:R-:W-:-:S07]  /*a41b0*/  LOP3.LUT P1, RZ, R4, 0x400000, RZ, 0xc0, !PT ;  /* 0x0040000004ff7812 */ /* 0x000fce000782c0ff */
[----:B------:R-:W-:Y:S02]  /*a41c0*/  @P4 LOP3.LUT R18, R18, 0x2, RZ, 0xfc, !PT ;  /* 0x0000000212124812 */ /* 0x000fe400078efcff */
[----:B------:R-:W-:Y:S02]  /*a41d0*/  LOP3.LUT P4, RZ, R4, 0x8000000, RZ, 0xc0, !PT ;  /* 0x0800000004ff7812 */ /* 0x000fe4000788c0ff */
[----:B------:R-:W-:Y:S02]  /*a41e0*/  LOP3.LUT R18, R18, 0xfffffffb, RZ, 0xc0, !PT ;  /* 0xfffffffb12127812 */ /* 0x000fe400078ec0ff */
[----:B------:R-:W-:Y:S01]  /*a41f0*/  LOP3.LUT P2, RZ, R4, 0x800000, RZ, 0xc0, !PT ;  /* 0x0080000004ff7812 */ /* 0x000fe2000784c0ff */
[----:B------:R-:W-:Y:S08]  /*a4200*/  STL [R1+0x26d0], R4 ;  /* 0x0026d00401007387 */ /* 0x000ff00000100800 */
[----:B------:R-:W-:-:S02]  /*a4210*/  @P4 LOP3.LUT R18, R18, 0x4, RZ, 0xfc, !PT ;  /* 0x0000000412124812 */ /* 0x000fc400078efcff */
[----:B------:R-:W-:Y:S01]  /*a4220*/  LOP3.LUT P4, RZ, R4, 0x4000000, RZ, 0xc0, !PT ;  /* 0x0400000004ff7812 */ /* 0x000fe2000788c0ff */
[----:B---3--:R-:W-:Y:S01]  /*a4230*/  STL [R1+0x2708], R5 ;  /* 0x0027080501007387 */ /* 0x008fe20000100800 */
[----:B------:R-:W-:Y:S02]  /*a4240*/  LOP3.LUT R18, R18, 0xfffffff7, RZ, 0xc0, !PT ;  /* 0xfffffff712127812 */ /* 0x000fe400078ec0ff */
[----:B------:R-:W-:-:S09]  /*a4250*/  LOP3.LUT P3, RZ, R4, 0x1000000, RZ, 0xc0, !PT ;  /* 0x0100000004ff7812 */ /* 0x000fd2000786c0ff */
[----:B------:R-:W-:Y:S02]  /*a4260*/  @P4 LOP3.LUT R18, R18, 0x8, RZ, 0xfc, !PT ;  /* 0x0000000812124812 */ /* 0x000fe400078efcff */
[----:B------:R-:W-:Y:S02]  /*a4270*/  LOP3.LUT P4, RZ, R4, 0x2000000, RZ, 0xc0, !PT ;  /* 0x0200000004ff7812 */ /* 0x000fe4000788c0ff */
[----:B--2---:R-:W-:-:S05]  /*a4280*/  PRMT R2, R19, 0x7770, RZ ;  /* 0x0000777013027816 */ /* 0x004fca00000000ff */
[----:B------:R0:W-:Y:S02]  /*a4290*/  @P0 STG.E.U8 desc[UR40][R20.64], R2 ;  /* 0x0000000214000986 */ /* 0x0001e4000c101128 */
[----:B0-----:R-:W-:Y:S02]  /*a42a0*/  PRMT R2, R19, 0x7771, RZ ;  /* 0x0000777113027816 */ /* 0x001fe400000000ff */
[----:B------:R-:W2:Y:S04]  /*a42b0*/  LDL.LU.64 R20, [R1+0x918] ;  /* 0x0009180001147983 */ /* 0x000ea80000300a00 */
[----:B----4-:R0:W-:Y:S04]  /*a42c0*/  @P1 STG.E.U8 desc[UR40][R12.64], R2 ;  /* 0x000000020c001986 */ /* 0x0101e8000c101128 */
[----:B------:R-:W3:Y:S01]  /*a42d0*/  LDL.LU R7, [R1+0x58] ;  /* 0x0000580001077983 */ /* 0x000ee20000300800 */
[----:B0-----:R-:W-:-:S05]  /*a42e0*/  PRMT R2, R22, 0x7772, RZ ;  /* 0x0000777216027816 */ /* 0x001fca00000000ff */
[----:B------:R0:W-:Y:S04]  /*a42f0*/  @P2 STG.E.U8 desc[UR40][R28.64], R2 ;  /* 0x000000021c002986 */ /* 0x0001e8000c101128 */
[----:B0-----:R-:W4:Y:S04]  /*a4300*/  LDL.LU.64 R28, [R1+0x910] ;  /* 0x00091000011c7983 */ /* 0x001f280000300a00 */
[----:B------:R0:W-:Y:S04]  /*a4310*/  STL.64 [R1+0x27a8], R24 ;  /* 0x0027a81801007387 */ /* 0x0001e80000100a00 */
[----:B0-----:R-:W2:Y:S04]  /*a4320*/  LDL.LU.64 R24, [R1+0x908] ;  /* 0x0009080001187983 */ /* 0x001ea80000300a00 */
[----:B------:R-:W2:Y:S04]  /*a4330*/  LDL.LU R23, [R1+0x5c] ;  /* 0x00005c0001177983 */ /* 0x000ea80000300800 */
[----:B------:R-:W2:Y:S04]  /*a4340*/  LDL.LU R4, [R1+0x40] ;  /* 0x0000400001047983 */ /* 0x000ea80000300800 */
[----:B--2---:R0:W-:Y:S04]  /*a4350*/  STL [R1+0x2798], R4 ;  /* 0x0027980401007387 */ /* 0x0041e80000100800 */
[----:B0-----:R-:W2:Y:S01]  /*a4360*/  LDL.LU.64 R4, [R1+0x8f8] ;  /* 0x0008f80001047983 */ /* 0x001ea20000300a00 */
[----:B------:R-:W-:-:S05]  /*a4370*/  PRMT R2, R22, 0x7773, RZ ;  /* 0x0000777316027816 */ /* 0x000fca00000000ff */
[----:B------:R0:W-:Y:S02]  /*a4380*/  @P3 STG.E.U8 desc[UR40][R10.64], R2 ;  /* 0x000000020a003986 */ /* 0x0001e4000c101128 */
[----:B0-----:R-:W-:-:S05]  /*a4390*/  PRMT R2, R6, 0x7772, RZ ;  /* 0x0000777206027816 */ /* 0x001fca00000000ff */
[----:B------:R0:W-:Y:S01]  /*a43a0*/  @P4 STG.E.U8 desc[UR40][R8.64], R2 ;  /* 0x0000000208004986 */ /* 0x0001e2000c101128 */
[----:B------:R-:W-:Y:S02]  /*a43b0*/  LOP3.LUT P4, RZ, R18, 0x8, RZ, 0xc0, !PT ;  /* 0x0000000812ff7812 */ /* 0x000fe4000788c0ff */
[----:B0-----:R-:W-:Y:S01]  /*a43c0*/  PRMT R2, R6, 0x7773, RZ ;  /* 0x0000777306027816 */ /* 0x001fe200000000ff */
[----:B--2---:R0:W-:Y:S04]  /*a43d0*/  STL.64 [R1+0x27a0], R4 ;  /* 0x0027a00401007387 */ /* 0x0041e80000100a00 */
[----:B0-----:R-:W2:Y:S04]  /*a43e0*/  LDL.LU.64 R4, [R1+0x900] ;  /* 0x0009000001047983 */ /* 0x001ea80000300a00 */
[----:B------:R-:W2:Y:S04]  /*a43f0*/  LDL.LU.64 R14, [R1+0x8e8] ;  /* 0x0008e800010e7983 */ /* 0x000ea80000300a00 */
[----:B------:R3:W-:Y:S01]  /*a4400*/  @P4 STG.E.U8 desc[UR40][R20.64], R2 ;  /* 0x0000000214004986 */ /* 0x0007e2000c101128 */
[----:B------:R-:W-:-:S02]  /*a4410*/  LOP3.LUT P4, RZ, R18, 0x4, RZ, 0xc0, !PT ;  /* 0x0000000412ff7812 */ /* 0x000fc4000788c0ff */
[----:B---3--:R-:W-:-:S11]  /*a4420*/  PRMT R2, R7, 0x7772, RZ ;  /* 0x0000777207027816 */ /* 0x008fd600000000ff */
[----:B----4-:R-:W-:Y:S01]  /*a4430*/  @P4 STG.E.U8 desc[UR40][R28.64], R2 ;  /* 0x000000021c004986 */ /* 0x010fe2000c101128 */
[----:B------:R-:W-:Y:S02]  /*a4440*/  LOP3.LUT P4, RZ, R18, 0x2, RZ, 0xc0, !PT ;  /* 0x0000000212ff7812 */ /* 0x000fe4000788c0ff */
[----:B------:R-:W-:-:S11]  /*a4450*/  PRMT R6, R7, 0x7773, RZ ;  /* 0x0000777307067816 */ /* 0x000fd600000000ff */
[----:B------:R-:W-:Y:S01]  /*a4460*/  @P4 STG.E.U8 desc[UR40][R24.64], R6 ;  /* 0x0000000618004986 */ /* 0x000fe2000c101128 */
[----:B------:R-:W-:Y:S02]  /*a4470*/  LOP3.LUT P4, RZ, R18, 0x1, RZ, 0xc0, !PT ;  /* 0x0000000112ff7812 */ /* 0x000fe4000788c0ff */
[----:B------:R-:W-:Y:S01]  /*a4480*/  PRMT R18, R23, 0x7772, RZ ;  /* 0x0000777217127816 */ /* 0x000fe200000000ff */
[----:B--2---:R0:W-:Y:S04]  /*a4490*/  STL.64 [R1+0x2790], R14 ;  /* 0x0027900e01007387 */ /* 0x0041e80000100a00 */
[----:B0-----:R-:W2:Y:S04]  /*a44a0*/  LDL.LU.64 R14, [R1+0x8f0] ;  /* 0x0008f000010e7983 */ /* 0x001ea80000300a00 */
[----:B------:R-:W3:Y:S04]  /*a44b0*/  LDL.LU.64 R12, [R1+0x8e0] ;  /* 0x0008e000010c7983 */ /* 0x000ee80000300a00 */
[----:B------:R-:W4:Y:S04]  /*a44c0*/  LDL.LU.64 R10, [R1+0x8d8] ;  /* 0x0008d800010a7983 */ /* 0x000f280000300a00 */
[----:B------:R-:W2:Y:S04]  /*a44d0*/  LDL.LU.64 R8, [R1+0x8d0] ;  /* 0x0008d00001087983 */ /* 0x000ea80000300a00 */
[----:B------:R-:W2:Y:S04]  /*a44e0*/  LDL.LU R22, [R1+0x30] ;  /* 0x0000300001167983 */ /* 0x000ea80000300800 */
[----:B------:R-:W2:Y:S04]  /*a44f0*/  LDL.LU.64 R20, [R1+0x8c8] ;  /* 0x0008c80001147983 */ /* 0x000ea80000300a00 */
[----:B------:R-:W2:Y:S04]  /*a4500*/  LDL.LU.64 R28, [R1+0x8c0] ;  /* 0x0008c000011c7983 */ /* 0x000ea80000300a00 */
[----:B------:R-:W2:Y:S04]  /*a4510*/  LDL.LU.64 R2, [R1+0x8b8] ;  /* 0x0008b80001027983 */ /* 0x000ea80000300a00 */
[----:B------:R-:W2:Y:S04]  /*a4520*/  LDL.LU.64 R24, [R1+0x27a8] ;  /* 0x0027a80001187983 */ /* 0x000ea80000300a00 */
[----:B------:R-:W2:Y:S04]  /*a4530*/  LDL.LU.64 R6, [R1+0x8b0] ;  /* 0x0008b00001067983 */ /* 0x000ea80000300a00 */
[----:B------:R0:W-:Y:S04]  /*a4540*/  @P4 STG.E.U8 desc[UR40][R4.64], R18 ;  /* 0x0000001204004986 */ /* 0x0001e8000c101128 */
[----:B0-----:R-:W2:Y:S01]  /*a4550*/  LDL.LU.64 R4, [R1+0x27a0] ;  /* 0x0027a00001047983 */ /* 0x001ea20000300a00 */
[----:B------:R-:W-:-:S02]  /*a4560*/  LOP3.LUT P4, RZ, R17, 0x80000000, RZ, 0xc0, !PT ;  /* 0x8000000011ff7812 */ /* 0x000fc4000788c0ff */
[----:B------:R-:W-:Y:S02]  /*a4570*/  PRMT R18, R23, 0x7773, RZ ;  /* 0x0000777317127816 */ /* 0x000fe400000000ff */
[----:B------:R-:W3:Y:S09]  /*a4580*/  LDL.LU R23, [R1+0x279c] ;  /* 0x00279c0001177983 */ /* 0x000ef20000300800 */
[----:B--2---:R0:W-:Y:S04]  /*a4590*/  @P4 STG.E.U8 desc[UR40][R4.64], R18 ;  /* 0x0000001204004986 */ /* 0x0041e8000c101128 */
[----:B0-----:R-:W2:Y:S01]  /*a45a0*/  LDL.LU R4, [R1+0x2798] ;  /* 0x0027980001047983 */ /* 0x001ea20000300800 */
[----:B------:R-:W-:-:S02]  /*a45b0*/  LOP3.LUT P4, RZ, R17, 0x40000000, RZ, 0xc0, !PT ;  /* 0x4000000011ff7812 */ /* 0x000fc4000788c0ff */
[----:B--2---:R-:W-:-:S11]  /*a45c0*/  PRMT R18, R4, 0x7772, RZ ;  /* 0x0000777204127816 */ /* 0x004fd600000000ff */
[----:B------:R0:W-:Y:S04]  /*a45d0*/  @P4 STG.E.U8 desc[UR40][R14.64], R18 ;  /* 0x000000120e004986 */ /* 0x0001e8000c101128 */
[----:B0-----:R-:W2:Y:S01]  /*a45e0*/  LDL.LU.64 R14, [R1+0x2790] ;  /* 0x00279000010e7983 */ /* 0x001ea20000300a00 */
[----:B------:R-:W-:Y:S02]  /*a45f0*/  LOP3.LUT P4, RZ, R17, 0x20000000, RZ, 0xc0, !PT ;  /* 0x2000000011ff7812 */ /* 0x000fe4000788c0ff */
[----:B------:R-:W-:Y:S02]  /*a4600*/  PRMT R18, R4, 0x7773, RZ ;  /* 0x0000777304127816 */ /* 0x000fe400000000ff */
[C---:B------:R-:W-:Y:S02]  /*a4610*/  LOP3.LUT P5, RZ, R16.reuse, 0x4, RZ, 0xc0, !PT ;  /* 0x0000000410ff7812 */ /* 0x040fe400078ac0ff */
[----:B------:R-:W-:-:S02]  /*a4620*/  LOP3.LUT P6, RZ, R16, 0x8, RZ, 0xc0, !PT ;  /* 0x0000000810ff7812 */ /* 0x000fc400078cc0ff */
[C---:B------:R-:W-:Y:S02]  /*a4630*/  LOP3.LUT P0, RZ, R16.reuse, 0x10, RZ, 0xc0, !PT ;  /* 0x0000001010ff7812 */ /* 0x040fe4000780c0ff */
[C---:B------:R-:W-:Y:S02]  /*a4640*/  LOP3.LUT P1, RZ, R16.reuse, 0x20, RZ, 0xc0, !PT ;  /* 0x0000002010ff7812 */ /* 0x040fe4000782c0ff */
[C---:B------:R-:W-:Y:S02]  /*a4650*/  LOP3.LUT P2, RZ, R16.reuse, 0x40, RZ, 0xc0, !PT ;  /* 0x0000004010ff7812 */ /* 0x040fe4000784c0ff */
[----:B------:R-:W-:Y:S01]  /*a4660*/  LOP3.LUT P3, RZ, R16, 0x80, RZ, 0xc0, !PT ;  /* 0x0000008010ff7812 */ /* 0x000fe2000786c0ff */
[----:B--2---:R3:W-:Y:S01]  /*a4670*/  @P4 STG.E.U8 desc[UR40][R14.64], R18 ;  /* 0x000000120e004986 */ /* 0x0047e2000c101128 */
[----:B------:R-:W-:Y:S02]  /*a4680*/  LOP3.LUT P4, RZ, R17, 0x10000000, RZ, 0xc0, !PT ;  /* 0x1000000011ff7812 */ /* 0x000fe4000788c0ff */
[----:B---3--:R-:W-:-:S11]  /*a4690*/  PRMT R18, R23, 0x7772, RZ ;  /* 0x0000777217127816 */ /* 0x008fd600000000ff */
[----:B------:R0:W-:Y:S02]  /*a46a0*/  @P4 STG.E.U8 desc[UR40][R12.64], R18 ;  /* 0x000000120c004986 */ /* 0x0001e4000c101128 */
[----:B0-----:R-:W-:-:S05]  /*a46b0*/  PRMT R18, R23, 0x7773, RZ ;  /* 0x0000777317127816 */ /* 0x001fca00000000ff */
[----:B----4-:R0:W-:Y:S02]  /*a46c0*/  @P5 STG.E.U8 desc[UR40][R10.64], R18 ;  /* 0x000000120a005986 */ /* 0x0101e4000c101128 */
[----:B0-----:R-:W-:-:S05]  /*a46d0*/  PRMT R18, R0, 0x7772, RZ ;  /* 0x0000777200127816 */ /* 0x001fca00000000ff */
[----:B------:R0:W-:Y:S02]  /*a46e0*/  @P6 STG.E.U8 desc[UR40][R8.64], R18 ;  /* 0x0000001208006986 */ /* 0x0001e4000c101128 */
[----:B0-----:R-:W-:Y:S02]  /*a46f0*/  PRMT R18, R0, 0x7773, RZ ;  /* 0x0000777300127816 */ /* 0x001fe400000000ff */
[----:B------:R-:W2:Y:S04]  /*a4700*/  LDL.LU.64 R8, [R1+0x8a8] ;  /* 0x0008a80001087983 */ /* 0x000ea80000300a00 */
[----:B------:R0:W-:Y:S02]  /*a4710*/  @P0 STG.E.U8 desc[UR40][R20.64], R18 ;  /* 0x0000001214000986 */ /* 0x0001e4000c101128 */
[----:B0-----:R-:W-:-:S02]  /*a4720*/  PRMT R18, R19, 0x7772, RZ ;  /* 0x0000777213127816 */ /* 0x001fc400000000ff */
[----:B------:R-:W3:Y:S04]  /*a4730*/  LDL.LU.64 R20, [R1+0x8a0] ;  /* 0x0008a00001147983 */ /* 0x000ee80000300a00 */
[----:B------:R0:W-:Y:S04]  /*a4740*/  @P1 STG.E.U8 desc[UR40][R28.64], R18 ;  /* 0x000000121c001986 */ /* 0x0001e8000c101128 */
[----:B------:R-:W4:Y:S04]  /*a4750*/  LDL.LU.64 R12, [R1+0x898] ;  /* 0x00089800010c7983 */ /* 0x000f280000300a00 */
[----:B------:R-:W3:Y:S01]  /*a4760*/  LDL.LU.64 R10, [R1+0x890] ;  /* 0x00089000010a7983 */ /* 0x000ee20000300a00 */
[----:B0-----:R-:W-:-:S05]  /*a4770*/  PRMT R18, R19, 0x7773, RZ ;  /* 0x0000777313127816 */ /* 0x001fca00000000ff */
[----:B------:R0:W-:Y:S02]  /*a4780*/  @P2 STG.E.U8 desc[UR40][R2.64], R18 ;  /* 0x0000001202002986 */ /* 0x0001e4000c101128 */
[----:B0-----:R-:W-:-:S05]  /*a4790*/  PRMT R18, R22, 0x7770, RZ ;  /* 0x0000777016127816 */ /* 0x001fca00000000ff */
[----:B------:R0:W-:Y:S04]  /*a47a0*/  @P3 STG.E.U8 desc[UR40][R6.64], R18 ;  /* 0x0000001206003986 */ /* 0x0001e8000c101128 */
[----:B0-----:R-:W3:Y:S04]  /*a47b0*/  LDL.LU.64 R6, [R1+0x888] ;  /* 0x0008880001067983 */ /* 0x001ee80000300a00 */
[----:B------:R-:W3:Y:S01]  /*a47c0*/  LDL.LU R23, [R1+0x34] ;  /* 0x0000340001177983 */ /* 0x000ee20000300800 */
[C---:B------:R-:W-:Y:S02]  /*a47d0*/  LOP3.LUT P0, RZ, R16.reuse, 0x100, RZ, 0xc0, !PT ;  /* 0x0000010010ff7812 */ /* 0x040fe4000780c0ff */
[----:B------:R-:W-:Y:S01]  /*a47e0*/  LOP3.LUT P1, RZ, R16, 0x200, RZ, 0xc0, !PT ;  /* 0x0000020010ff7812 */ /* 0x000fe2000782c0ff */
[----:B------:R-:W4:Y:S01]  /*a47f0*/  LDL.LU R28, [R1+0x38] ;  /* 0x00003800011c7983 */ /* 0x000f220000300800 */
[----:B------:R-:W-:-:S03]  /*a4800*/  PRMT R18, R22, 0x7771, RZ ;  /* 0x0000777116127816 */ /* 0x000fc600000000ff */
[----:B------:R-:W4:Y:S04]  /*a4810*/  LDL.LU R2, [R1+0x3c] ;  /* 0x00003c0001027983 */ /* 0x000f280000300800 */
[----:B------:R-:W4:Y:S04]  /*a4820*/  LDL.LU R0, [R1+0x20] ;  /* 0x0000200001007983 */ /* 0x000f280000300800 */
[----:B------:R-:W4:Y:S04]  /*a4830*/  LDL.LU R29, [R1+0x24] ;  /* 0x00002400011d7983 */ /* 0x000f280000300800 */
[----:B--2---:R0:W-:Y:S04]  /*a4840*/  @P0 STG.E.U8 desc[UR40][R8.64], R18 ;  /* 0x0000001208000986 */ /* 0x0041e8000c101128 */
[----:B0-----:R-:W2:Y:S01]  /*a4850*/  LDL.LU.64 R8, [R1+0x880] ;  /* 0x0008800001087983 */ /* 0x001ea20000300a00 */
[----:B---3--:R-:W-:-:S05]  /*a4860*/  PRMT R18, R23, 0x7770, RZ ;  /* 0x0000777017127816 */ /* 0x008fca00000000ff */
[----:B------:R0:W-:Y:S04]  /*a4870*/  @P1 STG.E.U8 desc[UR40][R20.64], R18 ;  /* 0x0000001214001986 */ /* 0x0001e8000c101128 */
[----:B0-----:R-:W3:Y:S01]  /*a4880*/  LDL.LU.64 R20, [R1+0x878] ;  /* 0x0008780001147983 */ /* 0x001ee20000300a00 */
[----:B------:R-:W-:-:S03]  /*a4890*/  PRMT R18, R23, 0x7771, RZ ;  /* 0x0000777117127816 */ /* 0x000fc600000000ff */
[----:B------:R-:W-:Y:S04]  /*a48a0*/  STL.64 [R1+0x2770], R22 ;  /* 0x0027701601007387 */ /* 0x000fe80000100a00 */
[----:B------:R0:W-:Y:S04]  /*a48b0*/  STL.64 [R1+0x2788], R24 ;  /* 0x0027881801007387 */ /* 0x0001e80000100a00 */
[----:B0-----:R-:W2:Y:S04]  /*a48c0*/  LDL.LU.64 R24, [R1+0x870] ;  /* 0x0008700001187983 */ /* 0x001ea80000300a00 */
[----:B------:R-:W2:Y:S04]  /*a48d0*/  LDL.LU R3, [R1+0x2c] ;  /* 0x00002c0001037983 */ /* 0x000ea80000300800 */
[----:B------:R-:W2:Y:S04]  /*a48e0*/  LDL.LU.64 R22, [R1+0x858] ;  /* 0x0008580001167983 */ /* 0x000ea80000300a00 */
[----:B--2---:R0:W-:Y:S04]  /*a48f0*/  STL.64 [R1+0x2778], R22 ;  /* 0x0027781601007387 */ /* 0x0041e80000100a00 */
[----:B0-----:R-:W2:Y:S01]  /*a4900*/  LDL.LU.64 R22, [R1+0x860] ;  /* 0x0008600001167983 */ /* 0x001ea20000300a00 */
        /* <DEDUP_REMOVED lines=18> */
[C---:B------:R-:W-:Y:S01]  /*a4a30*/  LOP3.LUT P4, RZ, R16.reuse, 0x4000, RZ, 0xc0, !PT ;  /* 0x0000400010ff7812 */ /* 0x040fe2000788c0ff */
[----:B--2---:R0:W-:Y:S04]  /*a4a40*/  STL.64 [R1+0x2780], R22 ;  /* 0x0027801601007387 */ /* 0x0041e80000100a00 */
[----:B0-----:R-:W2:Y:S01]  /*a4a50*/  LDL.LU.64 R22, [R1+0x868] ;  /* 0x0008680001167983 */ /* 0x001ea20000300a00 */
[----:B------:R-:W-:Y:S02]  /*a4a60*/  LOP3.LUT R17, R17, 0xfbffffff, RZ, 0xc0, !PT ;  /* 0xfbffffff11117812 */ /* 0x000fe400078ec0ff */
[----:B------:R-:W-:Y:S01]  /*a4a70*/  LOP3.LUT P2, RZ, R16, 0x400, RZ, 0xc0, !PT ;  /* 0x0000040010ff7812 */ /* 0x000fe2000784c0ff */
[----:B------:R-:W2:Y:S04]  /*a4a80*/  LDL R19, [R1+0x28] ;  /* 0x0000280001137983 */ /* 0x000ea80000100800 */
[----:B------:R-:W-:-:S02]  /*a4a90*/  @P4 LOP3.LUT R17, R17, 0x4000000, RZ, 0xfc, !PT ;  /* 0x0400000011114812 */ /* 0x000fc400078efcff */
[C---:B------:R-:W-:Y:S02]  /*a4aa0*/  LOP3.LUT P4, RZ, R16.reuse, 0x2000, RZ, 0xc0, !PT ;  /* 0x0000200010ff7812 */ /* 0x040fe4000788c0ff */
[----:B------:R-:W-:Y:S02]  /*a4ab0*/  LOP3.LUT P3, RZ, R16, 0x800, RZ, 0xc0, !PT ;  /* 0x0000080010ff7812 */ /* 0x000fe4000786c0ff */
[----:B------:R-:W-:Y:S02]  /*a4ac0*/  LOP3.LUT R17, R17, 0xf7ffffff, RZ, 0xc0, !PT ;  /* 0xf7ffffff11117812 */ /* 0x000fe400078ec0ff */
[----:B----4-:R0:W-:Y:S07]  /*a4ad0*/  @P2 STG.E.U8 desc[UR40][R12.64], R18 ;  /* 0x000000120c002986 */ /* 0x0101ee000c101128 */
[----:B------:R-:W-:-:S02]  /*a4ae0*/  @P4 LOP3.LUT R17, R17, 0x8000000, RZ, 0xfc, !PT ;  /* 0x0800000011114812 */ /* 0x000fc400078efcff */
[----:B------:R-:W-:Y:S02]  /*a4af0*/  LOP3.LUT P4, RZ, R16, 0x1000, RZ, 0xc0, !PT ;  /* 0x0000100010ff7812 */ /* 0x000fe4000788c0ff */
[----:B0-----:R-:W-:-:S05]  /*a4b00*/  PRMT R18, R28, 0x7770, RZ ;  /* 0x000077701c127816 */ /* 0x001fca00000000ff */
[----:B------:R0:W-:Y:S02]  /*a4b10*/  @P3 STG.E.U8 desc[UR40][R10.64], R18 ;  /* 0x000000120a003986 */ /* 0x0001e4000c101128 */
[----:B0-----:R-:W-:-:S05]  /*a4b20*/  PRMT R18, R28, 0x7771, RZ ;  /* 0x000077711c127816 */ /* 0x001fca00000000ff */
[----:B------:R0:W-:Y:S01]  /*a4b30*/  @P4 STG.E.U8 desc[UR40][R6.64], R18 ;  /* 0x0000001206004986 */ /* 0x0001e2000c101128 */
[C---:B------:R-:W-:Y:S02]  /*a4b40*/  LOP3.LUT P4, RZ, R17.reuse, 0x8000000, RZ, 0xc0, !PT ;  /* 0x0800000011ff7812 */ /* 0x040fe4000788c0ff */
[----:B0-----:R-:W-:Y:S01]  /*a4b50*/  PRMT R18, R2, 0x7770, RZ ;  /* 0x0000777002127816 */ /* 0x001fe200000000ff */
[----:B------:R-:W4:Y:S10]  /*a4b60*/  LDL.LU.64 R6, [R1+0x850] ;  /* 0x0008500001067983 */ /* 0x000f340000300a00 */
[----:B------:R0:W-:Y:S01]  /*a4b70*/  @P4 STG.E.U8 desc[UR40][R8.64], R18 ;  /* 0x0000001208004986 */ /* 0x0001e2000c101128 */
[----:B------:R-:W-:-:S03]  /*a4b80*/  LOP3.LUT P4, RZ, R17, 0x4000000, RZ, 0xc0, !PT ;  /* 0x0400000011ff7812 */ /* 0x000fc6000788c0ff */
[----:B------:R-:W4:Y:S04]  /*a4b90*/  LDL.LU.64 R4, [R1+0x848] ;  /* 0x0008480001047983 */ /* 0x000f280000300a00 */
[----:B------:R-:W4:Y:S01]  /*a4ba0*/  LDL.LU.64 R14, [R1+0x840] ;  /* 0x00084000010e7983 */ /* 0x000f220000300a00 */
[----:B0-----:R-:W-:-:S03]  /*a4bb0*/  PRMT R18, R2, 0x7771, RZ ;  /* 0x0000777102127816 */ /* 0x001fc600000000ff */
[----:B------:R-:W4:Y:S04]  /*a4bc0*/  LDL.LU.64 R12, [R1+0x838] ;  /* 0x00083800010c7983 */ /* 0x000f280000300a00 */
[----:B---3--:R0:W-:Y:S01]  /*a4bd0*/  @P4 STG.E.U8 desc[UR40][R20.64], R18 ;  /* 0x0000001214004986 */ /* 0x0081e2000c101128 */
[----:B------:R-:W-:-:S03]  /*a4be0*/  LOP3.LUT P4, RZ, R17, 0x2000000, RZ, 0xc0, !PT ;  /* 0x0200000011ff7812 */ /* 0x000fc6000788c0ff */
[----:B------:R-:W3:Y:S04]  /*a4bf0*/  LDL.LU.64 R10, [R1+0x830] ;  /* 0x00083000010a7983 */ /* 0x000ee80000300a00 */
[----:B------:R-:W3:Y:S01]  /*a4c00*/  LDL.LU.64 R8, [R1+0x828] ;  /* 0x0008280001087983 */ /* 0x000ee20000300a00 */
[----:B0-----:R-:W-:-:S03]  /*a4c10*/  PRMT R18, R0, 0x7770, RZ ;  /* 0x0000777000127816 */ /* 0x001fc600000000ff */
[----:B------:R-:W3:Y:S04]  /*a4c20*/  LDL.LU.64 R20, [R1+0x820] ;  /* 0x0008200001147983 */ /* 0x000ee80000300a00 */
[----:B------:R0:W-:Y:S01]  /*a4c30*/  @P4 STG.E.U8 desc[UR40][R24.64], R18 ;  /* 0x0000001218004986 */ /* 0x0001e2000c101128 */
[C---:B------:R-:W-:Y:S02]  /*a4c40*/  LOP3.LUT P4, RZ, R17.reuse, 0x1000000, RZ, 0xc0, !PT ;  /* 0x0100000011ff7812 */ /* 0x040fe4000788c0ff */
[----:B0-----:R-:W-:Y:S01]  /*a4c50*/  PRMT R18, R0, 0x7771, RZ ;  /* 0x0000777100127816 */ /* 0x001fe200000000ff */
[----:B------:R-:W3:Y:S10]  /*a4c60*/  LDL.LU.64 R24, [R1+0x2788] ;  /* 0x0027880001187983 */ /* 0x000ef40000300a00 */
[----:B--2---:R0:W-:Y:S04]  /*a4c70*/  @P4 STG.E.U8 desc[UR40][R22.64], R18 ;  /* 0x0000001216004986 */ /* 0x0041e8000c101128 */
[----:B0-----:R-:W2:Y:S01]  /*a4c80*/  LDL.LU.64 R22, [R1+0x2780] ;  /* 0x0027800001167983 */ /* 0x001ea20000300a00 */
[----:B------:R-:W-:-:S02]  /*a4c90*/  LOP3.LUT P4, RZ, R17, 0x800000, RZ, 0xc0, !PT ;  /* 0x0080000011ff7812 */ /* 0x000fc4000788c0ff */
[----:B------:R-:W-:-:S11]  /*a4ca0*/  PRMT R18, R29, 0x7770, RZ ;  /* 0x000077701d127816 */ /* 0x000fd600000000ff */
[----:B--2---:R0:W-:Y:S04]  /*a4cb0*/  @P4 STG.E.U8 desc[UR40][R22.64], R18 ;  /* 0x0000001216004986 */ /* 0x0041e8000c101128 */
[----:B0-----:R-:W2:Y:S01]  /*a4cc0*/  LDL.LU.64 R22, [R1+0x2778] ;  /* 0x0027780001167983 */ /* 0x001ea20000300a00 */
[----:B------:R-:W-:Y:S02]  /*a4cd0*/  LOP3.LUT P4, RZ, R17, 0x400000, RZ, 0xc0, !PT ;  /* 0x0040000011ff7812 */ /* 0x000fe4000788c0ff */
[----:B------:R-:W-:Y:S02]  /*a4ce0*/  PRMT R18, R29, 0x7771, RZ ;  /* 0x000077711d127816 */ /* 0x000fe400000000ff */
[C---:B------:R-:W-:Y:S02]  /*a4cf0*/  LOP3.LUT P5, RZ, R16.reuse, 0x200000, RZ, 0xc0, !PT ;  /* 0x0020000010ff7812 */ /* 0x040fe400078ac0ff */
[----:B------:R-:W-:-:S07]  /*a4d00*/  LOP3.LUT P6, RZ, R16, 0x400000, RZ, 0xc0, !PT ;  /* 0x0040000010ff7812 */ /* 0x000fce00078cc0ff */
[----:B--2---:R0:W-:Y:S01]  /*a4d10*/  @P4 STG.E.U8 desc[UR40][R22.64], R18 ;  /* 0x0000001216004986 */ /* 0x0041e2000c101128 */
[----:B------:R-:W-:-:S03]  /*a4d20*/  LOP3.LUT P4, RZ, R17, 0x200000, RZ, 0xc0, !PT ;  /* 0x0020000011ff7812 */ /* 0x000fc6000788c0ff */
[----:B0-----:R-:W2:Y:S01]  /*a4d30*/  LDL.LU.64 R22, [R1+0x2770] ;  /* 0x0027700001167983 */ /* 0x001ea20000300a00 */
[----:B------:R-:W-:-:S09]  /*a4d40*/  PRMT R18, R19, 0x7770, RZ ;  /* 0x0000777013127816 */ /* 0x000fd200000000ff */
[----:B----4-:R0:W-:Y:S04]  /*a4d50*/  @P4 STG.E.U8 desc[UR40][R6.64], R18 ;  /* 0x0000001206004986 */ /* 0x0101e8000c101128 */
[----:B0-----:R-:W4:Y:S01]  /*a4d60*/  LDL.LU.64 R6, [R1+0x2768] ;  /* 0x0027680001067983 */ /* 0x001f220000300a00 */
[----:B------:R-:W-:Y:S02]  /*a4d70*/  LOP3.LUT P4, RZ, R17, 0x100000, RZ, 0xc0, !PT ;  /* 0x0010000011ff7812 */ /* 0x000fe4000788c0ff */
[----:B------:R-:W-:Y:S02]  /*a4d80*/  PRMT R18, R19, 0x7771, RZ ;  /* 0x0000777113127816 */ /* 0x000fe400000000ff */
[C---:B------:R-:W-:Y:S01]  /*a4d90*/  LOP3.LUT P0, RZ, R16.reuse, 0x800000, RZ, 0xc0, !PT ;  /* 0x0080000010ff7812 */ /* 0x040fe2000780c0ff */
[----:B------:R-:W4:Y:S08]  /*a4da0*/  LDL.LU R19, [R1+0x2760] ;  /* 0x0027600001137983 */ /* 0x000f300000300800 */
[----:B------:R0:W-:Y:S01]  /*a4db0*/  @P4 STG.E.U8 desc[UR40][R4.64], R18 ;  /* 0x0000001204004986 */ /* 0x0001e2000c101128 */
[----:B------:R-:W-:-:S02]  /*a4dc0*/  LOP3.LUT P1, RZ, R16, 0x1000000, RZ, 0xc0, !PT ;  /* 0x0100000010ff7812 */ /* 0x000fc4000782c0ff */
[----:B0-----:R-:W-:-:S05]  /*a4dd0*/  PRMT R18, R3, 0x7770, RZ ;  /* 0x0000777003127816 */ /* 0x001fca00000000ff */
[----:B------:R0:W-:Y:S01]  /*a4de0*/  @P5 STG.E.U8 desc[UR40][R14.64], R18 ;  /* 0x000000120e005986 */ /* 0x0001e2000c101128 */
[----:B------:R-:W-:Y:S02]  /*a4df0*/  LOP3.LUT P2, RZ, R16, 0x2000000, RZ, 0xc0, !PT ;  /* 0x0200000010ff7812 */ /* 0x000fe4000784c0ff */
[----:B0-----:R-:W-:-:S05]  /*a4e00*/  PRMT R18, R3, 0x7771, RZ ;  /* 0x0000777103127816 */ /* 0x001fca00000000ff */
[----:B------:R2:W-:Y:S01]  /*a4e10*/  @P6 STG.E.U8 desc[UR40][R12.64], R18 ;  /* 0x000000120c006986 */ /* 0x0005e2000c101128 */
[----:B------:R-:W-:Y:S02]  /*a4e20*/  LOP3.LUT P3, RZ, R16, 0x4000000, RZ, 0xc0, !PT ;  /* 0x0400000010ff7812 */ /* 0x000fe4000786c0ff */
[----:B--2---:R-:W-:-:S05]  /*a4e30*/  PRMT R18, R22, 0x7772, RZ ;  /* 0x0000777216127816 */ /* 0x004fca00000000ff */
[----:B---3--:R0:W-:Y:S02]  /*a4e40*/  @P0 STG.E.U8 desc[UR40][R10.64], R18 ;  /* 0x000000120a000986 */ /* 0x0081e4000c101128 */
[----:B0-----:R-:W-:-:S05]  /*a4e50*/  PRMT R18, R22, 0x7773, RZ ;  /* 0x0000777316127816 */ /* 0x001fca00000000ff */
[----:B------:R0:W-:Y:S02]  /*a4e60*/  @P1 STG.E.U8 desc[UR40][R8.64], R18 ;  /* 0x0000001208001986 */ /* 0x0001e4000c101128 */
[----:B0-----:R-:W-:-:S05]  /*a4e70*/  PRMT R18, R23, 0x7772, RZ ;  /* 0x0000777217127816 */ /* 0x001fca00000000ff */
[----:B------:R0:W-:Y:S02]  /*a4e80*/  @P2 STG.E.U8 desc[UR40][R20.64], R18 ;  /* 0x0000001214002986 */ /* 0x0001e4000c101128 */
[----:B0-----:R-:W-:-:S05]  /*a4e90*/  PRMT R18, R23, 0x7773, RZ ;  /* 0x0000777317127816 */ /* 0x001fca00000000ff */
[----:B----4-:R0:W-:Y:S04]  /*a4ea0*/  @P3 STG.E.U8 desc[UR40][R6.64], R18 ;  /* 0x0000001206003986 */ /* 0x0101e8000c101128 */
[----:B0-----:R-:W2:Y:S04]  /*a4eb0*/  LDL.LU.64 R6, [R1+0x2758] ;  /* 0x0027580001067983 */ /* 0x001ea80000300a00 */
[----:B------:R-:W3:Y:S04]  /*a4ec0*/  LDL.LU.64 R8, [R1+0x810] ;  /* 0x0008100001087983 */ /* 0x000ee80000300a00 */
[----:B------:R-:W4:Y:S04]  /*a4ed0*/  LDL.LU.64 R12, [R1+0x808] ;  /* 0x00080800010c7983 */ /* 0x000f280000300a00 */
[----:B------:R-:W3:Y:S04]  /*a4ee0*/  LDL.LU.64 R20, [R1+0x800] ;  /* 0x0008000001147983 */ /* 0x000ee80000300a00 */
[----:B------:R-:W3:Y:S01]  /*a4ef0*/  LDL.LU.64 R22, [R1+0x7f8] ;  /* 0x0007f80001167983 */ /* 0x000ee20000300a00 */
[----:B------:R-:W-:-:S02]  /*a4f00*/  LOP3.LUT R17, R17, 0xffffefff, RZ, 0xc0, !PT ;  /* 0xffffefff11117812 */ /* 0x000fc400078ec0ff */
[C---:B------:R-:W-:Y:S01]  /*a4f10*/  LOP3.LUT P0, RZ, R16.reuse, 0x8000000, RZ, 0xc0, !PT ;  /* 0x0800000010ff7812 */ /* 0x040fe2000780c0ff */
[----:B------:R-:W3:Y:S01]  /*a4f20*/  LDL.LU.64 R10, [R1+0x7f0] ;  /* 0x0007f000010a7983 */ /* 0x000ee20000300a00 */
[C---:B------:R-:W-:Y:S02]  /*a4f30*/  LOP3.LUT P1, RZ, R16.reuse, 0x10000000, RZ, 0xc0, !PT ;  /* 0x1000000010ff7812 */ /* 0x040fe4000782c0ff */
[C---:B------:R-:W-:Y:S02]  /*a4f40*/  LOP3.LUT P2, RZ, R16.reuse, 0x20000000, RZ, 0xc0, !PT ;  /* 0x2000000010ff7812 */ /* 0x040fe4000784c0ff */
[----:B------:R-:W-:Y:S01]  /*a4f50*/  LOP3.LUT P3, RZ, R16, 0x40000000, RZ, 0xc0, !PT ;  /* 0x4000000010ff7812 */ /* 0x000fe2000786c0ff */
[----:B------:R-:W-:Y:S01]  /*a4f60*/  STL [R1+0x2588], R19 ;  /* 0x0025881301007387 */ /* 0x000fe20000100800 */
[----:B--2---:R-:W-:-:S13]  /*a4f70*/  LOP3.LUT P4, RZ, R7, 0x80, RZ, 0xc0, !PT ;  /* 0x0000008007ff7812 */ /* 0x004fda000788c0ff */
        /* <DEDUP_REMOVED lines=23> */
[----:B------:R-:W-:-:S05]  /*a50f0*/  PRMT R16, R28, 0x7772, RZ ;  /* 0x000077721c107816 */ /* 0x000fca00000000ff */
[----:B---3--:R0:W-:Y:S02]  /*a5100*/  @P0 STG.E.U8 desc[UR40][R8.64], R16 ;  /* 0x0000001008000986 */ /* 0x0081e4000c101128 */
[----:B0-----:R-:W-:Y:S02]  /*a5110*/  PRMT R16, R28, 0x7773, RZ ;  /* 0x000077731c107816 */ /* 0x001fe400000000ff */
[----:B------:R-:W2:Y:S04]  /*a5120*/  LDL.LU.64 R8, [R1+0x7e8] ;  /* 0x0007e80001087983 */ /* 0x000ea80000300a00 */
[----:B----4-:R0:W-:Y:S02]  /*a5130*/  @P1 STG.E.U8 desc[UR40][R12.64], R16 ;  /* 0x000000100c001986 */ /* 0x0101e4000c101128 */
[----:B0-----:R-:W-:-:S05]  /*a5140*/  PRMT R16, R2, 0x7772, RZ ;  /* 0x0000777202107816 */ /* 0x001fca00000000ff */
[----:B------:R0:W-:Y:S02]  /*a5150*/  @P2 STG.E.U8 desc[UR40][R20.64], R16 ;  /* 0x0000001014002986 */ /* 0x0001e4000c101128 */
[----:B0-----:R-:W-:Y:S02]  /*a5160*/  PRMT R16, R2, 0x7773, RZ ;  /* 0x0000777302107816 */ /* 0x001fe400000000ff */
[----:B------:R-:W3:Y:S04]  /*a5170*/  LDL.LU.64 R20, [R1+0x7e0] ;  /* 0x0007e00001147983 */ /* 0x000ee80000300a00 */
[----:B------:R0:W-:Y:S04]  /*a5180*/  @P3 STG.E.U8 desc[UR40][R22.64], R16 ;  /* 0x0000001016003986 */ /* 0x0001e8000c101128 */
[----:B0-----:R-:W4:Y:S04]  /*a5190*/  LDL.LU.64 R22, [R1+0x7d8] ;  /* 0x0007d80001167983 */ /* 0x001f280000300a00 */
[----:B------:R-:W2:Y:S01]  /*a51a0*/  LDL.LU R14, [R1+0x14] ;  /* 0x00001400010e7983 */ /* 0x000ea20000300800 */
[----:B------:R-:W-:-:S02]  /*a51b0*/  LOP3.LUT P5, RZ, R7, 0x100, RZ, 0xc0, !PT ;  /* 0x0000010007ff7812 */ /* 0x000fc400078ac0ff */
[C---:B------:R-:W-:Y:S02]  /*a51c0*/  LOP3.LUT P6, RZ, R7.reuse, 0x200, RZ, 0xc0, !PT ;  /* 0x0000020007ff7812 */ /* 0x040fe400078cc0ff */
[C---:B------:R-:W-:Y:S02]  /*a51d0*/  LOP3.LUT P0, RZ, R7.reuse, 0x400, RZ, 0xc0, !PT ;  /* 0x0000040007ff7812 */ /* 0x040fe4000780c0ff */
[C---:B------:R-:W-:Y:S02]  /*a51e0*/  LOP3.LUT P1, RZ, R7.reuse, 0x800, RZ, 0xc0, !PT ;  /* 0x0000080007ff7812 */ /* 0x040fe4000782c0ff */
[C---:B------:R-:W-:Y:S02]  /*a51f0*/  LOP3.LUT P2, RZ, R7.reuse, 0x1000, RZ, 0xc0, !PT ;  /* 0x0000100007ff7812 */ /* 0x040fe4000784c0ff */
[----:B------:R-:W-:Y:S01]  /*a5200*/  LOP3.LUT P3, RZ, R7, 0x2000, RZ, 0xc0, !PT ;  /* 0x0000200007ff7812 */ /* 0x000fe2000786c0ff */
[----:B--2---:R0:W-:Y:S04]  /*a5210*/  STL [R1+0x2748], R14 ;  /* 0x0027480e01007387 */ /* 0x0041e80000100800 */
[----:B0-----:R-:W2:Y:S04]  /*a5220*/  LDL.LU R14, [R1+0x28] ;  /* 0x00002800010e7983 */ /* 0x001ea80000300800 */
[----:B------:R0:W-:Y:S04]  /*a5230*/  STL.64 [R1+0x2738], R6 ;  /* 0x0027380601007387 */ /* 0x0001e80000100a00 */
[----:B0-----:R-:W2:Y:S04]  /*a5240*/  LDL.LU.64 R6, [R1+0x7c0] ;  /* 0x0007c00001067983 */ /* 0x001ea80000300a00 */
[----:B--2---:R0:W-:Y:S04]  /*a5250*/  STL.64 [R1+0x2740], R6 ;  /* 0x0027400601007387 */ /* 0x0041e80000100a00 */
[----:B0-----:R-:W2:Y:S01]  /*a5260*/  LDL.LU.64 R6, [R1+0x7c8] ;  /* 0x0007c80001067983 */ /* 0x001ea20000300a00 */
[----:B------:R-:W-:-:S05]  /*a5270*/  PRMT R16, R0, 0x7772, RZ ;  /* 0x0000777200107816 */ /* 0x000fca00000000ff */
[----:B------:R0:W-:Y:S01]  /*a5280*/  @P4 STG.E.U8 desc[UR40][R10.64], R16 ;  /* 0x000000100a004986 */ /* 0x0001e2000c101128 */
[----:B------:R-:W-:Y:S02]  /*a5290*/  LOP3.LUT P4, RZ, R17, 0x80000, RZ, 0xc0, !PT ;  /* 0x0008000011ff7812 */ /* 0x000fe4000788c0ff */
[----:B0-----:R-:W-:-:S11]  /*a52a0*/  PRMT R16, R0, 0x7773, RZ ;  /* 0x0000777300107816 */ /* 0x001fd600000000ff */
[----:B------:R-:W-:Y:S01]  /*a52b0*/  @P4 STG.E.U8 desc[UR40][R8.64], R16 ;  /* 0x0000001008004986 */ /* 0x000fe2000c101128 */
[----:B------:R-:W-:-:S03]  /*a52c0*/  LOP3.LUT P4, RZ, R17, 0x40000, RZ, 0xc0, !PT ;  /* 0x0004000011ff7812 */ /* 0x000fc6000788c0ff */
[----:B--2---:R0:W-:Y:S04]  /*a52d0*/  STL.64 [R1+0x2750], R6 ;  /* 0x0027500601007387 */ /* 0x0041e80000100a00 */
[----:B0-----:R-:W2:Y:S01]  /*a52e0*/  LDL.LU.64 R6, [R1+0x7d0] ;  /* 0x0007d00001067983 */ /* 0x001ea20000300a00 */
[----:B------:R-:W-:-:S03]  /*a52f0*/  PRMT R16, R29, 0x7772, RZ ;  /* 0x000077721d107816 */ /* 0x000fc600000000ff */
[----:B------:R-:W2:Y:S04]  /*a5300*/  LDL.LU R15, [R1+0x18] ;  /* 0x00001800010f7983 */ /* 0x000ea80000300800 */
[----:B---3--:R0:W-:Y:S01]  /*a5310*/  @P4 STG.E.U8 desc[UR40][R20.64], R16 ;  /* 0x0000001014004986 */ /* 0x0081e2000c101128 */
[----:B------:R-:W-:-:S03]  /*a5320*/  LOP3.LUT P4, RZ, R17, 0x20000, RZ, 0xc0, !PT ;  /* 0x0002000011ff7812 */ /* 0x000fc6000788c0ff */
[----:B------:R-:W3:Y:S04]  /*a5330*/  LDL.LU.64 R18, [R1+0x7b8] ;  /* 0x0007b80001127983 */ /* 0x000ee80000300a00 */
[----:B------:R-:W3:Y:S01]  /*a5340*/  LDL.LU.64 R4, [R1+0x7b0] ;  /* 0x0007b00001047983 */ /* 0x000ee20000300a00 */
[----:B0-----:R-:W-:-:S03]  /*a5350*/  PRMT R16, R29, 0x7773, RZ ;  /* 0x000077731d107816 */ /* 0x001fc600000000ff */
[----:B------:R-:W3:Y:S04]  /*a5360*/  LDL R0, [R1+0x10] ;  /* 0x0000100001007983 */ /* 0x000ee80000100800 */
[----:B----4-:R0:W-:Y:S01]  /*a5370*/  @P4 STG.E.U8 desc[UR40][R22.64], R16 ;  /* 0x0000001016004986 */ /* 0x0101e2000c101128 */
[----:B------:R-:W-:-:S03]  /*a5380*/  LOP3.LUT P4, RZ, R17, 0x10000, RZ, 0xc0, !PT ;  /* 0x0001000011ff7812 */ /* 0x000fc6000788c0ff */
[----:B------:R-:W4:Y:S04]  /*a5390*/  LDL.LU.64 R12, [R1+0x7a8] ;  /* 0x0007a800010c7983 */ /* 0x000f280000300a00 */
[----:B------:R-:W3:Y:S01]  /*a53a0*/  LDL.LU.64 R10, [R1+0x7a0] ;  /* 0x0007a000010a7983 */ /* 0x000ee20000300a00 */
[----:B0-----:R-:W-:-:S03]  /*a53b0*/  PRMT R16, R14, 0x7772, RZ ;  /* 0x000077720e107816 */ /* 0x001fc600000000ff */
[----:B------:R-:W3:Y:S04]  /*a53c0*/  LDL.LU R2, [R1+0x1c] ;  /* 0x00001c0001027983 */ /* 0x000ee80000300800 */
[----:B------:R-:W3:Y:S04]  /*a53d0*/  LDL.LU.64 R8, [R1+0x798] ;  /* 0x0007980001087983 */ /* 0x000ee80000300a00 */
[----:B------:R-:W3:Y:S04]  /*a53e0*/  LDL.LU.64 R20, [R1+0x790] ;  /* 0x0007900001147983 */ /* 0x000ee80000300a00 */
[----:B------:R-:W3:Y:S04]  /*a53f0*/  LDL.LU.64 R28, [R1+0x788] ;  /* 0x00078800011c7983 */ /* 0x000ee80000300a00 */
[----:B------:R-:W3:Y:S04]  /*a5400*/  LDL.LU.64 R22, [R1+0x780] ;  /* 0x0007800001167983 */ /* 0x000ee80000300a00 */
[----:B--2---:R0:W-:Y:S04]  /*a5410*/  @P4 STG.E.U8 desc[UR40][R6.64], R16 ;  /* 0x0000001006004986 */ /* 0x0041e8000c101128 */
[----:B0-----:R-:W2:Y:S01]  /*a5420*/  LDL.LU.64 R6, [R1+0x2750] ;  /* 0x0027500001067983 */ /* 0x001ea20000300a00 */
[----:B------:R-:W-:-:S02]  /*a5430*/  LOP3.LUT P4, RZ, R17, 0x8000, RZ, 0xc0, !PT ;  /* 0x0000800011ff7812 */ /* 0x000fc4000788c0ff */
[----:B------:R-:W-:Y:S02]  /*a5440*/  PRMT R16, R14, 0x7773, RZ ;  /* 0x000077730e107816 */ /* 0x000fe400000000ff */
[----:B------:R-:W3:Y:S09]  /*a5450*/  LDL.LU R14, [R1+0x2748] ;  /* 0x00274800010e7983 */ /* 0x000ef20000300800 */
[----:B--2---:R0:W-:Y:S04]  /*a5460*/  @P4 STG.E.U8 desc[UR40][R6.64], R16 ;  /* 0x0000001006004986 */ /* 0x0041e8000c101128 */
[----:B0-----:R-:W2:Y:S01]  /*a5470*/  LDL.LU.64 R6, [R1+0x2740] ;  /* 0x0027400001067983 */ /* 0x001ea20000300a00 */
[----:B------:R-:W-:-:S02]  /*a5480*/  LOP3.LUT P4, RZ, R17, 0x4000, RZ, 0xc0, !PT ;  /* 0x0000400011ff7812 */ /* 0x000fc4000788c0ff */
[----:B------:R-:W-:-:S11]  /*a5490*/  PRMT R16, R3, 0x7772, RZ ;  /* 0x0000777203107816 */ /* 0x000fd600000000ff */
[----:B--2---:R0:W-:Y:S04]  /*a54a0*/  @P4 STG.E.U8 desc[UR40][R6.64], R16 ;  /* 0x0000001006004986 */ /* 0x0041e8000c101128 */
[----:B0-----:R-:W2:Y:S01]  /*a54b0*/  LDL.LU.64 R6, [R1+0x2738] ;  /* 0x0027380001067983 */ /* 0x001ea20000300a00 */
[----:B------:R-:W-:Y:S02]  /*a54c0*/  LOP3.LUT P4, RZ, R17, 0x2000, RZ, 0xc0, !PT ;  /* 0x0000200011ff7812 */ /* 0x000fe4000788c0ff */
[----:B------:R-:W-:-:S11]  /*a54d0*/  PRMT R16, R3, 0x7773, RZ ;  /* 0x0000777303107816 */ /* 0x000fd600000000ff */
[----:B---3--:R0:W-:Y:S01]  /*a54e0*/  @P4 STG.E.U8 desc[UR40][R18.64], R16 ;  /* 0x0000001012004986 */ /* 0x0081e2000c101128 */
[----:B------:R-:W-:Y:S02]  /*a54f0*/  LOP3.LUT P4, RZ, R17, 0x1000, RZ, 0xc0, !PT ;  /* 0x0000100011ff7812 */ /* 0x000fe4000788c0ff */
[----:B0-----:R-:W-:-:S11]  /*a5500*/  PRMT R16, R0, 0x7770, RZ ;  /* 0x0000777000107816 */ /* 0x001fd600000000ff */
[----:B------:R0:W-:Y:S02]  /*a5510*/  @P4 STG.E.U8 desc[UR40][R4.64], R16 ;  /* 0x0000001004004986 */ /* 0x0001e4000c101128 */
[----:B0-----:R-:W-:-:S05]  /*a5520*/  PRMT R16, R0, 0x7771, RZ ;  /* 0x0000777100107816 */ /* 0x001fca00000000ff */
[----:B----4-:R0:W-:Y:S02]  /*a5530*/  @P5 STG.E.U8 desc[UR40][R12.64], R16 ;  /* 0x000000100c005986 */ /* 0x0101e4000c101128 */
[----:B0-----:R-:W-:-:S05]  /*a5540*/  PRMT R16, R14, 0x7770, RZ ;  /* 0x000077700e107816 */ /* 0x001fca00000000ff */
[----:B------:R0:W-:Y:S02]  /*a5550*/  @P6 STG.E.U8 desc[UR40][R10.64], R16 ;  /* 0x000000100a006986 */ /* 0x0001e4000c101128 */
[----:B0-----:R-:W-:-:S05]  /*a5560*/  PRMT R16, R14, 0x7771, RZ ;  /* 0x000077710e107816 */ /* 0x001fca00000000ff */
[----:B------:R0:W-:Y:S02]  /*a5570*/  @P0 STG.E.U8 desc[UR40][R8.64], R16 ;  /* 0x0000001008000986 */ /* 0x0001e4000c101128 */
[----:B0-----:R-:W-:-:S05]  /*a5580*/  PRMT R16, R15, 0x7770, RZ ;  /* 0x000077700f107816 */ /* 0x001fca00000000ff */
[----:B------:R0:W-:Y:S02]  /*a5590*/  @P1 STG.E.U8 desc[UR40][R20.64], R16 ;  /* 0x0000001014001986 */ /* 0x0001e4000c101128 */
[----:B0-----:R-:W-:Y:S02]  /*a55a0*/  PRMT R16, R15, 0x7771, RZ ;  /* 0x000077710f107816 */ /* 0x001fe400000000ff */
[----:B------:R-:W-:Y:S04]  /*a55b0*/  STL.64 [R1+0x2718], R14 ;  /* 0x0027180e01007387 */ /* 0x000fe80000100a00 */
[----:B------:R0:W-:Y:S04]  /*a55c0*/  @P2 STG.E.U8 desc[UR40][R28.64], R16 ;  /* 0x000000101c002986 */ /* 0x0001e8000c101128 */
[----:B------:R-:W3:Y:S01]  /*a55d0*/  LDL.LU.64 R20, [R1+0x778] ;  /* 0x0007780001147983 */ /* 0x000ee20000300a00 */
[----:B0-----:R-:W-:-:S03]  /*a55e0*/  PRMT R16, R2, 0x7770, RZ ;  /* 0x0000777002107816 */ /* 0x001fc600000000ff */
[----:B------:R-:W4:Y:S04]  /*a55f0*/  LDL.LU.64 R28, [R1+0x770] ;  /* 0x00077000011c7983 */ /* 0x000f280000300a00 */
[----:B------:R0:W-:Y:S04]  /*a5600*/  @P3 STG.E.U8 desc[UR40][R22.64], R16 ;  /* 0x0000001016003986 */ /* 0x0001e8000c101128 */
[----:B0-----:R-:W4:Y:S04]  /*a5610*/  LDL.LU.64 R22, [R1+0x768] ;  /* 0x0007680001167983 */ /* 0x001f280000300a00 */
[----:B------:R-:W4:Y:S04]  /*a5620*/  LDL.LU.64 R12, [R1+0x760] ;  /* 0x00076000010c7983 */ /* 0x000f280000300a00 */
[----:B------:R-:W4:Y:S04]  /*a5630*/  LDL.LU.64 R8, [R1+0x758] ;  /* 0x0007580001087983 */ /* 0x000f280000300a00 */
[----:B------:R-:W4:Y:S01]  /*a5640*/  LDL.LU R3, [R1+0xa0] ;  /* 0x0000a00001037983 */ /* 0x000f220000300800 */
[----:B------:R-:W-:-:S02]  /*a5650*/  LOP3.LUT R17, R17, 0xffffffef, RZ, 0xc0, !PT ;  /* 0xffffffef11117812 */ /* 0x000fc400078ec0ff */
[----:B------:R-:W-:Y:S01]  /*a5660*/  PRMT R16, R2, 0x7771, RZ ;  /* 0x0000777102107816 */ /* 0x000fe200000000ff */
[----:B------:R-:W4:Y:S04]  /*a5670*/  LDL.LU R10, [R1+0xa4] ;  /* 0x0000a400010a7983 */ /* 0x000f280000300800 */
[----:B------:R-:W4:Y:S04]  /*a5680*/  LDL.LU R11, [R1+0xa8] ;  /* 0x0000a800010b7983 */ /* 0x000f280000300800 */
[----:B------:R-:W4:Y:S01]  /*a5690*/  LDL.LU R0, [R1+0xac] ;  /* 0x0000ac0001007983 */ /* 0x000f220000300800 */
        /* <DEDUP_REMOVED lines=16> */
[----:B------:R-:W-:-:S09]  /*a57a0*/  LOP3.LUT P0, RZ, R7, 0x4000, RZ, 0xc0, !PT ;  /* 0x0000400007ff7812 */ /* 0x000fd2000780c0ff */
[----:B------:R-:W-:Y:S02]  /*a57b0*/  @P4 LOP3.LUT R17, R17, 0x200, RZ, 0xfc, !PT ;  /* 0x0000020011114812 */ /* 0x000fe400078efcff */
[C---:B------:R-:W-:Y:S02]  /*a57c0*/  LOP3.LUT P4, RZ, R7.reuse, 0x100000, RZ, 0xc0, !PT ;  /* 0x0010000007ff7812 */ /* 0x040fe4000788c0ff */
[----:B------:R-:W-:Y:S02]  /*a57d0*/  LOP3.LUT P1, RZ, R7, 0x8000, RZ, 0xc0, !PT ;  /* 0x0000800007ff7812 */ /* 0x000fe4000782c0ff */
[----:B------:R-:W-:Y:S02]  /*a57e0*/  LOP3.LUT R17, R17, 0xfffffbff, RZ, 0xc0, !PT ;  /* 0xfffffbff11117812 */ /* 0x000fe400078ec0ff */
[----:B------:R-:W-:-:S07]  /*a57f0*/  LOP3.LUT P2, RZ, R7, 0x10000, RZ, 0xc0, !PT ;  /* 0x0001000007ff7812 */ /* 0x000fce000784c0ff */
[----:B------:R-:W-:Y:S02]  /*a5800*/  @P4 LOP3.LUT R17, R17, 0x400, RZ, 0xfc, !PT ;  /* 0x0000040011114812 */ /* 0x000fe400078efcff */
[----:B------:R-:W-:Y:S02]  /*a5810*/  LOP3.LUT P4, RZ, R7, 0x80000, RZ, 0xc0, !PT ;  /* 0x0008000007ff7812 */ /* 0x000fe4000788c0ff */
[----:B------:R-:W-:Y:S01]  /*a5820*/  LOP3.LUT R17, R17, 0xfffff7ff, RZ, 0xc0, !PT ;  /* 0xfffff7ff11117812 */ /* 0x000fe200078ec0ff */
[----:B---3--:R0:W-:Y:S10]  /*a5830*/  @P0 STG.E.U8 desc[UR40][R20.64], R16 ;  /* 0x0000001014000986 */ /* 0x0081f4000c101128 */
[----:B------:R-:W-:-:S02]  /*a5840*/  @P4 LOP3.LUT R17, R17, 0x800, RZ, 0xfc, !PT ;  /* 0x0000080011114812 */ /* 0x000fc400078efcff */
[C---:B------:R-:W-:Y:S02]  /*a5850*/  LOP3.LUT P3, RZ, R7.reuse, 0x20000, RZ, 0xc0, !PT ;  /* 0x0002000007ff7812 */ /* 0x040fe4000786c0ff */
[C---:B------:R-:W-:Y:S02]  /*a5860*/  LOP3.LUT P4, RZ, R7.reuse, 0x40000, RZ, 0xc0, !PT ;  /* 0x0004000007ff7812 */ /* 0x040fe4000788c0ff */
[C---:B------:R-:W-:Y:S01]  /*a5870*/  LOP3.LUT P5, RZ, R7.reuse, 0x8000000, RZ, 0xc0, !PT ;  /* 0x0800000007ff7812 */ /* 0x040fe200078ac0ff */
[----:B0-----:R-:W2:Y:S01]  /*a5880*/  LDL.LU.64 R20, [R1+0x750] ;  /* 0x0007500001147983 */ /* 0x001ea20000300a00 */
[C---:B------:R-:W-:Y:S02]  /*a5890*/  LOP3.LUT P6, RZ, R7.reuse, 0x10000000, RZ, 0xc0, !PT ;  /* 0x1000000007ff7812 */ /* 0x040fe400078cc0ff */
[----:B------:R-:W-:Y:S02]  /*a58a0*/  LOP3.LUT P0, RZ, R7, 0x20000000, RZ, 0xc0, !PT ;  /* 0x2000000007ff7812 */ /* 0x000fe4000780c0ff */
[----:B----4-:R-:W-:-:S05]  /*a58b0*/  PRMT R16, R3, 0x7770, RZ ;  /* 0x0000777003107816 */ /* 0x010fca00000000ff */
[----:B------:R0:W-:Y:S01]  /*a58c0*/  @P1 STG.E.U8 desc[UR40][R28.64], R16 ;  /* 0x000000101c001986 */ /* 0x0001e2000c101128 */
[----:B------:R-:W-:Y:S02]  /*a58d0*/  LOP3.LUT P1, RZ, R7, 0x40000000, RZ, 0xc0, !PT ;  /* 0x4000000007ff7812 */ /* 0x000fe4000782c0ff */
[----:B0-----:R-:W-:Y:S01]  /*a58e0*/  PRMT R16, R3, 0x7771, RZ ;  /* 0x0000777103107816 */ /* 0x001fe200000000ff */
[----:B------:R-:W3:Y:S04]  /*a58f0*/  LDL.LU.64 R28, [R1+0x748] ;  /* 0x00074800011c7983 */ /* 0x000ee80000300a00 */
[----:B------:R-:W-:Y:S04]  /*a5900*/  STL.64 [R1+0x2710], R2 ;  /* 0x0027100201007387 */ /* 0x000fe80000100a00 */
[----:B------:R0:W-:Y:S01]  /*a5910*/  @P2 STG.E.U8 desc[UR40][R22.64], R16 ;  /* 0x0000001016002986 */ /* 0x0001e2000c101128 */
[----:B------:R-:W-:-:S03]  /*a5920*/  LOP3.LUT P2, RZ, R7, 0x80000000, RZ, 0xc0, !PT ;  /* 0x8000000007ff7812 */ /* 0x000fc6000784c0ff */
[----:B0-----:R-:W4:Y:S04]  /*a5930*/  LDL.LU.64 R22, [R1+0x740] ;  /* 0x0007400001167983 */ /* 0x001f280000300a00 */
[----:B------:R0:W-:Y:S04]  /*a5940*/  STL [R1+0x2720], R7 ;  /* 0x0027200701007387 */ /* 0x0001e80000100800 */
[----:B0-----:R-:W2:Y:S04]  /*a5950*/  LDL.LU R7, [R1+0x10] ;  /* 0x0000100001077983 */ /* 0x001ea80000300800 */
[----:B------:R-:W2:Y:S04]  /*a5960*/  LDL.LU.64 R14, [R1+0x728] ;  /* 0x00072800010e7983 */ /* 0x000ea80000300a00 */
[----:B--2---:R0:W-:Y:S04]  /*a5970*/  STL.64 [R1+0x2728], R14 ;  /* 0x0027280e01007387 */ /* 0x0041e80000100a00 */
[----:B0-----:R-:W2:Y:S01]  /*a5980*/  LDL.LU.64 R14, [R1+0x730] ;  /* 0x00073000010e7983 */ /* 0x001ea20000300a00 */
[----:B------:R-:W-:-:S05]  /*a5990*/  PRMT R16, R10, 0x7770, RZ ;  /* 0x000077700a107816 */ /* 0x000fca00000000ff */
[----:B------:R0:W-:Y:S02]  /*a59a0*/  @P3 STG.E.U8 desc[UR40][R12.64], R16 ;  /* 0x000000100c003986 */ /* 0x0001e4000c101128 */
[----:B0-----:R-:W-:-:S05]  /*a59b0*/  PRMT R16, R10, 0x7771, RZ ;  /* 0x000077710a107816 */ /* 0x001fca00000000ff */
[----:B------:R0:W-:Y:S01]  /*a59c0*/  @P4 STG.E.U8 desc[UR40][R8.64], R16 ;  /* 0x0000001008004986 */ /* 0x0001e2000c101128 */
[----:B------:R-:W-:Y:S02]  /*a59d0*/  LOP3.LUT P4, RZ, R17, 0x800, RZ, 0xc0, !PT ;  /* 0x0000080011ff7812 */ /* 0x000fe4000788c0ff */
[----:B0-----:R-:W-:-:S11]  /*a59e0*/  PRMT R16, R11, 0x7770, RZ ;  /* 0x000077700b107816 */ /* 0x001fd600000000ff */
[----:B------:R-:W-:Y:S04]  /*a59f0*/  @P4 STG.E.U8 desc[UR40][R20.64], R16 ;  /* 0x0000001014004986 */ /* 0x000fe8000c101128 */
[----:B--2---:R0:W-:Y:S04]  /*a5a00*/  STL.64 [R1+0x2730], R14 ;  /* 0x0027300e01007387 */ /* 0x0041e80000100a00 */
[----:B0-----:R-:W2:Y:S01]  /*a5a10*/  LDL.LU.64 R14, [R1+0x738] ;  /* 0x00073800010e7983 */ /* 0x001ea20000300a00 */
[----:B------:R-:W-:Y:S02]  /*a5a20*/  LOP3.LUT P4, RZ, R17, 0x400, RZ, 0xc0, !PT ;  /* 0x0000040011ff7812 */ /* 0x000fe4000788c0ff */
[----:B------:R-:W-:Y:S01]  /*a5a30*/  PRMT R16, R11, 0x7771, RZ ;  /* 0x000077710b107816 */ /* 0x000fe200000000ff */
[----:B------:R-:W2:Y:S04]  /*a5a40*/  LDL.LU.64 R2, [R1+0x720] ;  /* 0x0007200001027983 */ /* 0x000ea80000300a00 */
[----:B------:R-:W2:Y:S04]  /*a5a50*/  LDL.LU.64 R4, [R1+0x718] ;  /* 0x0007180001047983 */ /* 0x000ea80000300a00 */
[----:B------:R-:W2:Y:S04]  /*a5a60*/  LDL.LU.64 R18, [R1+0x710] ;  /* 0x0007100001127983 */ /* 0x000ea80000300a00 */
[----:B---3--:R0:W-:Y:S01]  /*a5a70*/  @P4 STG.E.U8 desc[UR40][R28.64], R16 ;  /* 0x000000101c004986 */ /* 0x0081e2000c101128 */
[----:B------:R-:W-:-:S03]  /*a5a80*/  LOP3.LUT P4, RZ, R17, 0x200, RZ, 0xc0, !PT ;  /* 0x0000020011ff7812 */ /* 0x000fc6000788c0ff */
[----:B------:R-:W3:Y:S04]  /*a5a90*/  LDL.LU.64 R12, [R1+0x708] ;  /* 0x00070800010c7983 */ /* 0x000ee80000300a00 */
[----:B------:R-:W3:Y:S01]  /*a5aa0*/  LDL.LU.64 R8, [R1+0x700] ;  /* 0x0007000001087983 */ /* 0x000ee20000300a00 */
[----:B0-----:R-:W-:-:S03]  /*a5ab0*/  PRMT R16, R0, 0x7770, RZ ;  /* 0x0000777000107816 */ /* 0x001fc600000000ff */
[----:B------:R-:W3:Y:S04]  /*a5ac0*/  LDL.LU.64 R20, [R1+0x6f8] ;  /* 0x0006f80001147983 */ /* 0x000ee80000300a00 */
[----:B----4-:R0:W-:Y:S01]  /*a5ad0*/  @P4 STG.E.U8 desc[UR40][R22.64], R16 ;  /* 0x0000001016004986 */ /* 0x0101e2000c101128 */
[----:B------:R-:W-:-:S03]  /*a5ae0*/  LOP3.LUT P4, RZ, R17, 0x100, RZ, 0xc0, !PT ;  /* 0x0000010011ff7812 */ /* 0x000fc6000788c0ff */
[----:B------:R-:W4:Y:S01]  /*a5af0*/  LDL.LU.64 R28, [R1+0x6f0] ;  /* 0x0006f000011c7983 */ /* 0x000f220000300a00 */
[----:B0-----:R-:W-:-:S03]  /*a5b00*/  PRMT R16, R0, 0x7771, RZ ;  /* 0x0000777100107816 */ /* 0x001fc600000000ff */
[----:B------:R-:W3:Y:S06]  /*a5b10*/  LDL.LU.64 R22, [R1+0x6e8] ;  /* 0x0006e80001167983 */ /* 0x000eec0000300a00 */
        /* <DEDUP_REMOVED lines=8> */
[----:B------:R-:W3:Y:S09]  /*a5ba0*/  LDL.LU R7, [R1+0x2720] ;  /* 0x0027200001077983 */ /* 0x000ef20000300800 */
[----:B--2---:R0:W-:Y:S04]  /*a5bb0*/  @P4 STG.E.U8 desc[UR40][R14.64], R16 ;  /* 0x000000100e004986 */ /* 0x0041e8000c101128 */
[----:B0-----:R-:W2:Y:S01]  /*a5bc0*/  LDL.LU.64 R14, [R1+0x2718] ;  /* 0x00271800010e7983 */ /* 0x001ea20000300a00 */
[----:B------:R-:W-:-:S02]  /*a5bd0*/  LOP3.LUT P4, RZ, R17, 0x20, RZ, 0xc0, !PT ;  /* 0x0000002011ff7812 */ /* 0x000fc4000788c0ff */
[----:B--2---:R-:W-:-:S11]  /*a5be0*/  PRMT R16, R14, 0x7772, RZ ;  /* 0x000077720e107816 */ /* 0x004fd600000000ff */
[----:B------:R0:W-:Y:S04]  /*a5bf0*/  @P4 STG.E.U8 desc[UR40][R2.64], R16 ;  /* 0x0000001002004986 */ /* 0x0001e8000c101128 */
[----:B0-----:R-:W2:Y:S01]  /*a5c00*/  LDL.LU.64 R2, [R1+0x2710] ;  /* 0x0027100001027983 */ /* 0x001ea20000300a00 */
[----:B------:R-:W-:Y:S02]  /*a5c10*/  LOP3.LUT P4, RZ, R17, 0x10, RZ, 0xc0, !PT ;  /* 0x0000001011ff7812 */ /* 0x000fe4000788c0ff */
[----:B------:R-:W-:-:S11]  /*a5c20*/  PRMT R16, R14, 0x7773, RZ ;  /* 0x000077730e107816 */ /* 0x000fd600000000ff */
[----:B------:R0:W-:Y:S02]  /*a5c30*/  @P4 STG.E.U8 desc[UR40][R4.64], R16 ;  /* 0x0000001004004986 */ /* 0x0001e4000c101128 */
[C---:B0-----:R-:W-:Y:S02]  /*a5c40*/  PRMT R16, R15.reuse, 0x7772, RZ ;  /* 0x000077720f107816 */ /* 0x041fe400000000ff */
[----:B------:R-:W4:Y:S04]  /*a5c50*/  LDL.LU R5, [R1+0x2708] ;  /* 0x0027080001057983 */ /* 0x000f280000300800 */
[----:B------:R0:W-:Y:S02]  /*a5c60*/  @P5 STG.E.U8 desc[UR40][R18.64], R16 ;  /* 0x0000001012005986 */ /* 0x0001e4000c101128 */
[----:B0-----:R-:W-:-:S05]  /*a5c70*/  PRMT R16, R15, 0x7773, RZ ;  /* 0x000077730f107816 */ /* 0x001fca00000000ff */
[----:B---3--:R2:W-:Y:S02]  /*a5c80*/  @P6 STG.E.U8 desc[UR40][R12.64], R16 ;  /* 0x000000100c006986 */ /* 0x0085e4000c101128 */
[----:B--2---:R-:W-:-:S05]  /*a5c90*/  PRMT R16, R2, 0x7772, RZ ;  /* 0x0000777202107816 */ /* 0x004fca00000000ff */
[----:B------:R0:W-:Y:S02]  /*a5ca0*/  @P0 STG.E.U8 desc[UR40][R8.64], R16 ;  /* 0x0000001008000986 */ /* 0x0001e4000c101128 */
[----:B0-----:R-:W-:Y:S02]  /*a5cb0*/  PRMT R16, R2, 0x7773, RZ ;  /* 0x0000777302107816 */ /* 0x001fe400000000ff */
[----:B------:R-:W2:Y:S04]  /*a5cc0*/  LDL.LU.64 R8, [R1+0x6e0] ;  /* 0x0006e00001087983 */ /* 0x000ea80000300a00 */
[----:B------:R0:W-:Y:S02]  /*a5cd0*/  @P1 STG.E.U8 desc[UR40][R20.64], R16 ;  /* 0x0000001014001986 */ /* 0x0001e4000c101128 */
[----:B0-----:R-:W-:-:S05]  /*a5ce0*/  PRMT R16, R3, 0x7772, RZ ;  /* 0x0000777203107816 */ /* 0x001fca00000000ff */
[----:B----4-:R0:W-:Y:S02]  /*a5cf0*/  @P2 STG.E.U8 desc[UR40][R28.64], R16 ;  /* 0x000000101c002986 */ /* 0x0101e4000c101128 */
[----:B0-----:R-:W-:Y:S02]  /*a5d00*/  PRMT R16, R3, 0x7773, RZ ;  /* 0x0000777303107816 */ /* 0x001fe400000000ff */
[----:B------:R-:W3:Y:S01]  /*a5d10*/  LDL.LU.64 R2, [R1+0x6d8] ;  /* 0x0006d80001027983 */ /* 0x000ee20000300a00 */
[C---:B------:R-:W-:Y:S02]  /*a5d20*/  LOP3.LUT P3, RZ, R6.reuse, 0x1, RZ, 0xc0, !PT ;  /* 0x0000000106ff7812 */ /* 0x040fe4000786c0ff */
[C---:B------:R-:W-:Y:S01]  /*a5d30*/  LOP3.LUT P0, RZ, R6.reuse, 0x2, RZ, 0xc0, !PT ;  /* 0x0000000206ff7812 */ /* 0x040fe2000780c0ff */
[----:B------:R-:W4:Y:S01]  /*a5d40*/  LDL.LU.64 R12, [R1+0x6d0] ;  /* 0x0006d000010c7983 */ /* 0x000f220000300a00 */
[----:B------:R-:W-:-:S09]  /*a5d50*/  LOP3.LUT P1, RZ, R6, 0x4, RZ, 0xc0, !PT ;  /* 0x0000000406ff7812 */ /* 0x000fd2000782c0ff */
[----:B------:R0:W-:Y:S02]  /*a5d60*/  @P3 STG.E.U8 desc[UR40][R22.64], R16 ;  /* 0x0000001016003986 */ /* 0x0001e4000c101128 */
[C---:B0-----:R-:W-:Y:S02]  /*a5d70*/  PRMT R16, R10.reuse, 0x7772, RZ ;  /* 0x000077720a107816 */ /* 0x041fe400000000ff */
[----:B------:R-:W4:Y:S04]  /*a5d80*/  LDL.LU.64 R22, [R1+0x6c8] ;  /* 0x0006c80001167983 */ /* 0x000f280000300a00 */
[----:B------:R-:W4:Y:S04]  /*a5d90*/  LDL.LU.64 R20, [R1+0x6c0] ;  /* 0x0006c00001147983 */ /* 0x000f280000300a00 */
[----:B------:R-:W4:Y:S04]  /*a5da0*/  LDL.LU R28, [R1+0x90] ;  /* 0x00009000011c7983 */ /* 0x000f280000300800 */
[----:B------:R-:W4:Y:S04]  /*a5db0*/  LDL.LU R29, [R1+0x94] ;  /* 0x00009400011d7983 */ /* 0x000f280000300800 */
[----:B--2---:R0:W-:Y:S02]  /*a5dc0*/  @P0 STG.E.U8 desc[UR40][R8.64], R16 ;  /* 0x0000001008000986 */ /* 0x0041e4000c101128 */
[----:B0-----:R-:W-:-:S02]  /*a5dd0*/  PRMT R16, R10, 0x7773, RZ ;  /* 0x000077730a107816 */ /* 0x001fc400000000ff */
[----:B------:R-:W2:Y:S04]  /*a5de0*/  LDL.LU.64 R8, [R1+0x6b8] ;  /* 0x0006b80001087983 */ /* 0x000ea80000300a00 */
[----:B---3--:R0:W-:Y:S04]  /*a5df0*/  @P1 STG.E.U8 desc[UR40][R2.64], R16 ;  /* 0x0000001002001986 */ /* 0x0081e8000c101128 */
[----:B0-----:R-:W3:Y:S04]  /*a5e00*/  LDL.LU.64 R2, [R1+0x6b0] ;  /* 0x0006b00001027983 */ /* 0x001ee80000300a00 */
[----:B------:R-:W2:Y:S01]  /*a5e10*/  LDL.LU R4, [R1+0x98] ;  /* 0x0000980001047983 */ /* 0x000ea20000300800 */
[----:B------:R-:W-:-:S02]  /*a5e20*/  LOP3.LUT P2, RZ, R6, 0x8, RZ, 0xc0, !PT ;  /* 0x0000000806ff7812 */ /* 0x000fc4000784c0ff */
[----:B------:R-:W-:Y:S02]  /*a5e30*/  LOP3.LUT P3, RZ, R6, 0x10, RZ, 0xc0, !PT ;  /* 0x0000001006ff7812 */ /* 0x000fe4000786c0ff */
[----:B------:R-:W-:-:S09]  /*a5e40*/  PRMT R16, R11, 0x7772, RZ ;  /* 0x000077720b107816 */ /* 0x000fd200000000ff */
[----:B----4-:R0:W-:Y:S02]  /*a5e50*/  @P2 STG.E.U8 desc[UR40][R12.64], R16 ;  /* 0x000000100c002986 */ /* 0x0101e4000c101128 */
[----:B0-----:R-:W-:-:S05]  /*a5e60*/  PRMT R16, R11, 0x7773, RZ ;  /* 0x000077730b107816 */ /* 0x001fca00000000ff */
[----:B------:R0:W-:Y:S01]  /*a5e70*/  @P3 STG.E.U8 desc[UR40][R22.64], R16 ;  /* 0x0000001016003986 */ /* 0x0001e2000c101128 */
        /* <DEDUP_REMOVED lines=9> */
[----:B------:R-:W-:Y:S01]  /*a5f10*/  LOP3.LUT P4, RZ, R6, 0x400, RZ, 0xc0, !PT ;  /* 0x0000040006ff7812 */ /* 0x000fe2000788c0ff */
[----:B--2---:R-:W-:Y:S04]  /*a5f20*/  STL.64 [R1+0x26f8], R4 ;  /* 0x0026f80401007387 */ /* 0x004fe80000100a00 */
[----:B0-----:R-:W2:Y:S04]  /*a5f30*/  LDL.LU.64 R22, [R1+0x6a8] ;  /* 0x0006a80001167983 */ /* 0x001ea80000300a00 */
[----:B------:R-:W4:Y:S01]  /*a5f40*/  LDL.LU R18, [R1+0x80] ;  /* 0x0000800001127983 */ /* 0x000f220000300800 */
[----:B------:R-:W-:-:S04]  /*a5f50*/  LOP3.LUT R7, R7, 0x7fffffff, RZ, 0xc0, !PT ;  /* 0x7fffffff07077812 */ /* 0x000fc800078ec0ff */
        /* <DEDUP_REMOVED lines=12> */
[----:B------:R-:W-:-:S09]  /*a6020*/  PRMT R16, R0, 0x7772, RZ ;  /* 0x0000777200107816 */ /* 0x000fd200000000ff */
[----:B------:R-:W-:Y:S02]  /*a6030*/  @P4 LOP3.LUT R17, R17, 0x8, RZ, 0xfc, !PT ;  /* 0x0000000811114812 */ /* 0x000fe400078efcff */
[C---:B------:R-:W-:Y:S02]  /*a6040*/  LOP3.LUT P4, RZ, R6.reuse, 0x20, RZ, 0xc0, !PT ;  /* 0x0000002006ff7812 */ /* 0x040fe4000788c0ff */
[C---:B------:R-:W-:Y:S02]  /*a6050*/  LOP3.LUT P5, RZ, R6.reuse, 0x4000, RZ, 0xc0, !PT ;  /* 0x0000400006ff7812 */ /* 0x040fe400078ac0ff */
[C---:B------:R-:W-:Y:S02]  /*a6060*/  LOP3.LUT P6, RZ, R6.reuse, 0x8000, RZ, 0xc0, !PT ;  /* 0x0000800006ff7812 */ /* 0x040fe400078cc0ff */
[C---:B------:R-:W-:Y:S02]  /*a6070*/  LOP3.LUT P0, RZ, R6.reuse, 0x10000, RZ, 0xc0, !PT ;  /* 0x0001000006ff7812 */ /* 0x040fe4000780c0ff */
[----:B------:R-:W-:-:S02]  /*a6080*/  LOP3.LUT P1, RZ, R6, 0x20000, RZ, 0xc0, !PT ;  /* 0x0002000006ff7812 */ /* 0x000fc4000782c0ff */
[C---:B------:R-:W-:Y:S02]  /*a6090*/  LOP3.LUT P2, RZ, R6.reuse, 0x40000, RZ, 0xc0, !PT ;  /* 0x0004000006ff7812 */ /* 0x040fe4000784c0ff */
[----:B------:R-:W-:Y:S01]  /*a60a0*/  LOP3.LUT P3, RZ, R6, 0x80000, RZ, 0xc0, !PT ;  /* 0x0008000006ff7812 */ /* 0x000fe2000786c0ff */
[----:B------:R-:W-:Y:S04]  /*a60b0*/  @P4 STG.E.U8 desc[UR40][R20.64], R16 ;  /* 0x0000001014004986 */ /* 0x000fe8000c101128 */
[----:B----4-:R-:W-:Y:S04]  /*a60c0*/  STL [R1+0x26e0], R18 ;  /* 0x0026e01201007387 */ /* 0x010fe80000100800 */
[----:B------:R0:W-:Y:S04]  /*a60d0*/  STL.64 [R1+0x2700], R6 ;  /* 0x0027000601007387 */ /* 0x0001e80000100a00 */
[----:B0-----:R-:W4:Y:S04]  /*a60e0*/  LDL.LU.64 R6, [R1+0x6a0] ;  /* 0x0006a00001067983 */ /* 0x001f280000300a00 */
[----:B------:R-:W2:Y:S04]  /*a60f0*/  LDL.LU.64 R4, [R1+0x698] ;  /* 0x0006980001047983 */ /* 0x000ea80000300a00 */
[----:B------:R-:W2:Y:S04]  /*a6100*/  LDL.LU R20, [R1+0x84] ;  /* 0x0000840001147983 */ /* 0x000ea80000300800 */
[----:B------:R-:W2:Y:S01]  /*a6110*/  LDL.LU.64 R18, [R1+0x680] ;  /* 0x0006800001127983 */ /* 0x000ea20000300a00 */
[----:B------:R-:W-:-:S02]  /*a6120*/  LOP3.LUT P4, RZ, R17, 0x8, RZ, 0xc0, !PT ;  /* 0x0000000811ff7812 */ /* 0x000fc4000788c0ff */
[----:B------:R-:W-:-:S11]  /*a6130*/  PRMT R16, R0, 0x7773, RZ ;  /* 0x0000777300107816 */ /* 0x000fd600000000ff */
[----:B------:R-:W-:Y:S01]  /*a6140*/  @P4 STG.E.U8 desc[UR40][R8.64], R16 ;  /* 0x0000001008004986 */ /* 0x000fe2000c101128 */
[----:B------:R-:W-:-:S03]  /*a6150*/  LOP3.LUT P4, RZ, R17, 0x4, RZ, 0xc0, !PT ;  /* 0x0000000411ff7812 */ /* 0x000fc6000788c0ff */
[----:B--2---:R0:W-:Y:S04]  /*a6160*/  STL.64 [R1+0x26e8], R18 ;  /* 0x0026e81201007387 */ /* 0x0041e80000100a00 */
[----:B0-----:R-:W2:Y:S01]  /*a6170*/  LDL.LU.64 R18, [R1+0x688] ;  /* 0x0006880001127983 */ /* 0x001ea20000300a00 */
[----:B------:R-:W-:-:S05]  /*a6180*/  PRMT R16, R28, 0x7770, RZ ;  /* 0x000077701c107816 */ /* 0x000fca00000000ff */
[----:B---3--:R0:W-:Y:S01]  /*a6190*/  @P4 STG.E.U8 desc[UR40][R2.64], R16 ;  /* 0x0000001002004986 */ /* 0x0081e2000c101128 */
[----:B------:R-:W-:Y:S02]  /*a61a0*/  LOP3.LUT P4, RZ, R17, 0x2, RZ, 0xc0, !PT ;  /* 0x0000000211ff7812 */ /* 0x000fe4000788c0ff */
[----:B0-----:R-:W-:-:S11]  /*a61b0*/  PRMT R16, R28, 0x7771, RZ ;  /* 0x000077711c107816 */ /* 0x001fd600000000ff */
[----:B------:R0:W-:Y:S01]  /*a61c0*/  @P4 STG.E.U8 desc[UR40][R22.64], R16 ;  /* 0x0000001016004986 */ /* 0x0001e2000c101128 */
[----:B------:R-:W-:Y:S02]  /*a61d0*/  LOP3.LUT P4, RZ, R17, 0x1, RZ, 0xc0, !PT ;  /* 0x0000000111ff7812 */ /* 0x000fe4000788c0ff */
[----:B0-----:R-:W-:-:S11]  /*a61e0*/  PRMT R16, R29, 0x7770, RZ ;  /* 0x000077701d107816 */ /* 0x001fd600000000ff */
[----:B----4-:R-:W-:Y:S04]  /*a61f0*/  @P4 STG.E.U8 desc[UR40][R6.64], R16 ;  /* 0x0000001006004986 */ /* 0x010fe8000c101128 */
[----:B--2---:R0:W-:Y:S04]  /*a6200*/  STL.64 [R1+0x26f0], R18 ;  /* 0x0026f01201007387 */ /* 0x0041e80000100a00 */
[----:B0-----:R-:W2:Y:S04]  /*a6210*/  LDL.LU.64 R18, [R1+0x690] ;  /* 0x0006900001127983 */ /* 0x001ea80000300a00 */
[----:B------:R-:W3:Y:S04]  /*a6220*/  LDL.LU.64 R14, [R1+0x678] ;  /* 0x00067800010e7983 */ /* 0x000ee80000300a00 */
[----:B------:R-:W4:Y:S04]  /*a6230*/  LDL.LU R21, [R1+0x88] ;  /* 0x0000880001157983 */ /* 0x000f280000300800 */
[----:B------:R-:W2:Y:S04]  /*a6240*/  LDL.LU.64 R12, [R1+0x670] ;  /* 0x00067000010c7983 */ /* 0x000ea80000300a00 */
[----:B------:R-:W2:Y:S04]  /*a6250*/  LDL.LU.64 R10, [R1+0x668] ;  /* 0x00066800010a7983 */ /* 0x000ea80000300a00 */
[----:B------:R-:W2:Y:S04]  /*a6260*/  LDL.LU.64 R8, [R1+0x660] ;  /* 0x0006600001087983 */ /* 0x000ea80000300a00 */
[----:B------:R-:W2:Y:S04]  /*a6270*/  LDL.LU.64 R2, [R1+0x658] ;  /* 0x0006580001027983 */ /* 0x000ea80000300a00 */
[----:B------:R-:W2:Y:S04]  /*a6280*/  LDL.LU.64 R22, [R1+0x650] ;  /* 0x0006500001167983 */ /* 0x000ea80000300a00 */
[----:B------:R-:W2:Y:S04]  /*a6290*/  LDL.LU R17, [R1+0x9c] ;  /* 0x00009c0001117983 */ /* 0x000ea80000300800 */
[----:B------:R-:W2:Y:S01]  /*a62a0*/  LDL.LU.64 R6, [R1+0x2700] ;  /* 0x0027000001067983 */ /* 0x000ea20000300a00 */
[----:B------:R-:W-:-:S02]  /*a62b0*/  PRMT R16, R29, 0x7771, RZ ;  /* 0x000077711d107816 */ /* 0x000fc400000000ff */
[----:B--2---:R-:W-:-:S13]  /*a62c0*/  LOP3.LUT P4, RZ, R7, 0x80000000, RZ, 0xc0, !PT ;  /* 0x8000000007ff7812 */ /* 0x004fda000788c0ff */
[----:B------:R0:W-:Y:S04]  /*a62d0*/  @P4 STG.E.U8 desc[UR40][R4.64], R16 ;  /* 0x0000001004004986 */ /* 0x0001e8000c101128 */
[----:B0-----:R-:W2:Y:S01]  /*a62e0*/  LDL.LU.64 R4, [R1+0x26f8] ;  /* 0x0026f80001047983 */ /* 0x001ea20000300a00 */
[----:B------:R-:W-:Y:S02]  /*a62f0*/  LOP3.LUT P4, RZ, R7, 0x40000000, RZ, 0xc0, !PT ;  /* 0x4000000007ff7812 */ /* 0x000fe4000788c0ff */
[----:B--2---:R-:W-:-:S11]  /*a6300*/  PRMT R16, R4, 0x7770, RZ ;  /* 0x0000777004107816 */ /* 0x004fd600000000ff */
[----:B------:R0:W-:Y:S04]  /*a6310*/  @P4 STG.E.U8 desc[UR40][R18.64], R16 ;  /* 0x0000001012004986 */ /* 0x0001e8000c101128 */
[----:B0-----:R-:W2:Y:S01]  /*a6320*/  LDL.LU.64 R18, [R1+0x26f0] ;  /* 0x0026f00001127983 */ /* 0x001ea20000300a00 */
[----:B------:R-:W-:Y:S02]  /*a6330*/  LOP3.LUT P4, RZ, R7, 0x20000000, RZ, 0xc0, !PT ;  /* 0x2000000007ff7812 */ /* 0x000fe4000788c0ff */
[----:B------:R-:W-:-:S11]  /*a6340*/  PRMT R16, R4, 0x7771, RZ ;  /* 0x0000777104107816 */ /* 0x000fd600000000ff */
[----:B--2---:R0:W-:Y:S04]  /*a6350*/  @P4 STG.E.U8 desc[UR40][R18.64], R16 ;  /* 0x0000001012004986 */ /* 0x0041e8000c101128 */
[----:B0-----:R-:W2:Y:S01]  /*a6360*/  LDL.LU.64 R18, [R1+0x26e8] ;  /* 0x0026e80001127983 */ /* 0x001ea20000300a00 */
[----:B------:R-:W-:Y:S02]  /*a6370*/  LOP3.LUT P4, RZ, R7, 0x10000000, RZ, 0xc0, !PT ;  /* 0x1000000007ff7812 */ /* 0x000fe4000788c0ff */
[----:B------:R-:W-:-:S11]  /*a6380*/  PRMT R16, R17, 0x7770, RZ ;  /* 0x0000777011107816 */ /* 0x000fd600000000ff */
[----:B--2---:R0:W-:Y:S04]  /*a6390*/  @P4 STG.E.U8 desc[UR40][R18.64], R16 ;  /* 0x0000001012004986 */ /* 0x0041e8000c101128 */
[----:B0-----:R-:W2:Y:S01]  /*a63a0*/  LDL.LU R18, [R1+0x26e0] ;  /* 0x0026e00001127983 */ /* 0x001ea20000300800 */
[----:B------:R-:W-:-:S05]  /*a63b0*/  PRMT R16, R17, 0x7771, RZ ;  /* 0x0000777111107816 */ /* 0x000fca00000000ff */
[----:B---3--:R2:W-:Y:S02]  /*a63c0*/  @P5 STG.E.U8 desc[UR40][R14.64], R16 ;  /* 0x000000100e005986 */ /* 0x0085e4000c101128 */
[----:B--2---:R-:W-:-:S05]  /*a63d0*/  PRMT R16, R18, 0x7770, RZ ;  /* 0x0000777012107816 */ /* 0x004fca00000000ff */
[----:B------:R0:W-:Y:S02]  /*a63e0*/  @P6 STG.E.U8 desc[UR40][R12.64], R16 ;  /* 0x000000100c006986 */ /* 0x0001e4000c101128 */
[----:B0-----:R-:W-:-:S05]  /*a63f0*/  PRMT R16, R18, 0x7771, RZ ;  /* 0x0000777112107816 */ /* 0x001fca00000000ff */
[----:B------:R0:W-:Y:S02]  /*a6400*/  @P0 STG.E.U8 desc[UR40][R10.64], R16 ;  /* 0x000000100a000986 */ /* 0x0001e4000c101128 */
[----:B0-----:R-:W-:-:S05]  /*a6410*/  PRMT R16, R20, 0x7770, RZ ;  /* 0x0000777014107816 */ /* 0x001fca00000000ff */
[----:B------:R0:W-:Y:S04]  /*a6420*/  @P1 STG.E.U8 desc[UR40][R8.64], R16 ;  /* 0x0000001008001986 */ /* 0x0001e8000c101128 */
[----:B------:R-:W-:Y:S04]  /*a6430*/  STL [R1+0x26b8], R18 ;  /* 0x0026b81201007387 */ /* 0x000fe80000100800 */
[----:B------:R-:W2:Y:S01]  /*a6440*/  LDL.LU.64 R14, [R1+0x648] ;  /* 0x00064800010e7983 */ /* 0x000ea20000300a00 */
[----:B0-----:R-:W-:-:S05]  /*a6450*/  PRMT R16, R20, 0x7771, RZ ;  /* 0x0000777114107816 */ /* 0x001fca00000000ff */
[----:B------:R4:W-:Y:S02]  /*a6460*/  @P2 STG.E.U8 desc[UR40][R2.64], R16 ;  /* 0x0000001002002986 */ /* 0x0009e4000c101128 */
[----:B----4-:R-:W-:Y:S02]  /*a6470*/  PRMT R16, R21, 0x7770, RZ ;  /* 0x0000777015107816 */ /* 0x010fe400000000ff */
[----:B------:R-:W3:Y:S04]  /*a6480*/  LDL.LU.64 R2, [R1+0x640] ;  /* 0x0006400001027983 */ /* 0x000ee80000300a00 */
[----:B------:R-:W4:Y:S04]  /*a6490*/  LDL.LU.64 R12, [R1+0x638] ;  /* 0x00063800010c7983 */ /* 0x000f280000300a00 */
[----:B------:R0:W-:Y:S04]  /*a64a0*/  @P3 STG.E.U8 desc[UR40][R22.64], R16 ;  /* 0x0000001016003986 */ /* 0x0001e8000c101128 */
[----:B------:R-:W3:Y:S04]  /*a64b0*/  LDL.LU.64 R10, [R1+0x630] ;  /* 0x00063000010a7983 */ /* 0x000ee80000300a00 */
[----:B0-----:R-:W3:Y:S04]  /*a64c0*/  LDL.LU.64 R22, [R1+0x628] ;  /* 0x0006280001167983 */ /* 0x001ee80000300a00 */
[----:B------:R-:W3:Y:S04]  /*a64d0*/  LDL.LU.64 R8, [R1+0x620] ;  /* 0x0006200001087983 */ /* 0x000ee80000300a00 */
[----:B------:R-:W3:Y:S01]  /*a64e0*/  LDL.LU R0, [R1+0x8c] ;  /* 0x00008c0001007983 */ /* 0x000ee20000300800 */
[----:B------:R-:W-:-:S02]  /*a64f0*/  LOP3.LUT P0, RZ, R6, 0x100000, RZ, 0xc0, !PT ;  /* 0x0010000006ff7812 */ /* 0x000fc4000780c0ff */
[----:B------:R-:W-:Y:S02]  /*a6500*/  LOP3.LUT P1, RZ, R6, 0x200000, RZ, 0xc0, !PT ;  /* 0x0020000006ff7812 */ /* 0x000fe4000782c0ff */
[----:B------:R-:W-:Y:S01]  /*a6510*/  PRMT R16, R21, 0x7771, RZ ;  /* 0x0000777115107816 */ /* 0x000fe200000000ff */
[----:B------:R-:W-:Y:S08]  /*a6520*/  STL.64 [R1+0x26c0], R20 ;  /* 0x0026c01401007387 */ /* 0x000ff00000100a00 */
[----:B--2---:R3:W-:Y:S02]  /*a6530*/  @P0 STG.E.U8 desc[UR40][R14.64], R16 ;  /* 0x000000100e000986 */ /* 0x0047e4000c101128 */
[----:B---3--:R-:W-:-:S05]  /*a6540*/  PRMT R16, R0, 0x7770, RZ ;  /* 0x0000777000107816 */ /* 0x008fca00000000ff */
[----:B------:R0:W-:Y:S04]  /*a6550*/  @P1 STG.E.U8 desc[UR40][R2.64], R16 ;  /* 0x0000001002001986 */ /* 0x0001e8000c101128 */
[----:B0-----:R-:W2:Y:S04]  /*a6560*/  LDL.LU.64 R2, [R1+0x618] ;  /* 0x0006180001027983 */ /* 0x001ea80000300a00 */
[----:B------:R0:W-:Y:S04]  /*a6570*/  STL.64 [R1+0x26d8], R24 ;  /* 0x0026d81801007387 */ /* 0x0001e80000100a00 */
[----:B0-----:R-:W3:Y:S04]  /*a6580*/  LDL.LU.64 R24, [R1+0x610] ;  /* 0x0006100001187983 */ /* 0x001ee80000300a00 */
[----:B------:R-:W2:Y:S01]  /*a6590*/  LDL.LU.64 R20, [R1+0x600] ;  /* 0x0006000001147983 */ /* 0x000ea20000300a00 */
        /* <DEDUP_REMOVED lines=23> */
[----:B------:R-:W2:Y:S04]  /*a6710*/  LDL.LU.64 R18, [R1+0x5f8] ;  /* 0x0005f80001127983 */ /* 0x000ea80000300a00 */
[----:B------:R-:W-:-:S02]  /*a6720*/  @P4 LOP3.LUT R7, R7, 0x4000000, RZ, 0xfc, !PT ;  /* 0x0400000007074812 */ /* 0x000fc400078efcff */
[C---:B------:R-:W-:Y:S02]  /*a6730*/  LOP3.LUT P4, RZ, R6.reuse, 0x2000000, RZ, 0xc0, !PT ;  /* 0x0200000006ff7812 */ /* 0x040fe4000788c0ff */
[----:B------:R-:W-:Y:S02]  /*a6740*/  LOP3.LUT P3, RZ, R6, 0x800000, RZ, 0xc0, !PT ;  /* 0x0080000006ff7812 */ /* 0x000fe4000786c0ff */
[----:B------:R-:W-:Y:S02]  /*a6750*/  LOP3.LUT R7, R7, 0xf7ffffff, RZ, 0xc0, !PT ;  /* 0xf7ffffff07077812 */ /* 0x000fe400078ec0ff */
[----:B------:R-:W-:-:S05]  /*a6760*/  PRMT R16, R0, 0x7771, RZ ;  /* 0x0000777100107816 */ /* 0x000fca00000000ff */
[----:B----4-:R0:W-:Y:S02]  /*a6770*/  @P2 STG.E.U8 desc[UR40][R12.64], R16 ;  /* 0x000000100c002986 */ /* 0x0101e4000c101128 */
[----:B------:R-:W-:Y:S02]  /*a6780*/  @P4 LOP3.LUT R7, R7, 0x8000000, RZ, 0xfc, !PT ;  /* 0x0800000007074812 */ /* 0x000fe400078efcff */
[----:B------:R-:W-:Y:S02]  /*a6790*/  LOP3.LUT P4, RZ, R6, 0x1000000, RZ, 0xc0, !PT ;  /* 0x0100000006ff7812 */ /* 0x000fe4000788c0ff */
[----:B0-----:R-:W-:-:S05]  /*a67a0*/  PRMT R16, R28, 0x7772, RZ ;  /* 0x000077721c107816 */ /* 0x001fca00000000ff */
[----:B------:R0:W-:Y:S02]  /*a67b0*/  @P3 STG.E.U8 desc[UR40][R10.64], R16 ;  /* 0x000000100a003986 */ /* 0x0001e4000c101128 */
[----:B0-----:R-:W-:-:S05]  /*a67c0*/  PRMT R16, R28, 0x7773, RZ ;  /* 0x000077731c107816 */ /* 0x001fca00000000ff */
[----:B------:R0:W-:Y:S01]  /*a67d0*/  @P4 STG.E.U8 desc[UR40][R22.64], R16 ;  /* 0x0000001016004986 */ /* 0x0001e2000c101128 */
[----:B------:R-:W-:Y:S02]  /*a67e0*/  LOP3.LUT P4, RZ, R7, 0x8000000, RZ, 0xc0, !PT ;  /* 0x0800000007ff7812 */ /* 0x000fe4000788c0ff */
        /* <DEDUP_REMOVED lines=8> */
[----:B------:R0:W-:Y:S01]  /*a6870*/  @P4 STG.E.U8 desc[UR40][R2.64], R16 ;  /* 0x0000001002004986 */ /* 0x0001e2000c101128 */
[----:B------:R-:W-:-:S03]  /*a6880*/  LOP3.LUT P4, RZ, R7, 0x2000000, RZ, 0xc0, !PT ;  /* 0x0200000007ff7812 */ /* 0x000fc6000788c0ff */
[----:B------:R-:W4:Y:S04]  /*a6890*/  LDL.LU.64 R8, [R1+0x5d0] ;  /* 0x0005d00001087983 */ /* 0x000f280000300a00 */
[----:B------:R-:W4:Y:S01]  /*a68a0*/  LDL.LU.64 R28, [R1+0x5c8] ;  /* 0x0005c800011c7983 */ /* 0x000f220000300a00 */
[----:B0-----:R-:W-:-:S03]  /*a68b0*/  PRMT R16, R4, 0x7772, RZ ;  /* 0x0000777204107816 */ /* 0x001fc600000000ff */
[----:B------:R-:W4:Y:S04]  /*a68c0*/  LDL.LU.64 R2, [R1+0x5c0] ;  /* 0x0005c00001027983 */ /* 0x000f280000300a00 */
[----:B---3--:R0:W-:Y:S01]  /*a68d0*/  @P4 STG.E.U8 desc[UR40][R24.64], R16 ;  /* 0x0000001018004986 */ /* 0x0081e2000c101128 */
[C---:B------:R-:W-:Y:S02]  /*a68e0*/  LOP3.LUT P4, RZ, R7.reuse, 0x1000000, RZ, 0xc0, !PT ;  /* 0x0100000007ff7812 */ /* 0x040fe4000788c0ff */
[----:B0-----:R-:W-:Y:S01]  /*a68f0*/  PRMT R16, R4, 0x7773, RZ ;  /* 0x0000777304107816 */ /* 0x001fe200000000ff */
[----:B------:R-:W3:Y:S04]  /*a6900*/  LDL.LU.64 R24, [R1+0x26d8] ;  /* 0x0026d80001187983 */ /* 0x000ee80000300a00 */
[----:B------:R-:W3:Y:S06]  /*a6910*/  LDL.LU R4, [R1+0x26d0] ;  /* 0x0026d00001047983 */ /* 0x000eec0000300800 */
[----:B--2---:R0:W-:Y:S04]  /*a6920*/  @P4 STG.E.U8 desc[UR40][R20.64], R16 ;  /* 0x0000001014004986 */ /* 0x0041e8000c101128 */
[----:B0-----:R-:W2:Y:S01]  /*a6930*/  LDL.LU.64 R20, [R1+0x26c8] ;  /* 0x0026c80001147983 */ /* 0x001ea20000300a00 */
[----:B------:R-:W-:-:S02]  /*a6940*/  LOP3.LUT P4, RZ, R7, 0x800000, RZ, 0xc0, !PT ;  /* 0x0080000007ff7812 */ /* 0x000fc4000788c0ff */
[----:B------:R-:W-:-:S11]  /*a6950*/  PRMT R16, R17, 0x7772, RZ ;  /* 0x0000777211107816 */ /* 0x000fd600000000ff */
[----:B--2---:R0:W-:Y:S01]  /*a6960*/  @P4 STG.E.U8 desc[UR40][R20.64], R16 ;  /* 0x0000001014004986 */ /* 0x0041e2000c101128 */
[----:B------:R-:W-:Y:S02]  /*a6970*/  LOP3.LUT P4, RZ, R7, 0x400000, RZ, 0xc0, !PT ;  /* 0x0040000007ff7812 */ /* 0x000fe4000788c0ff */
[----:B0-----:R-:W-:Y:S01]  /*a6980*/  PRMT R16, R17, 0x7773, RZ ;  /* 0x0000777311107816 */ /* 0x001fe200000000ff */
[----:B------:R-:W2:Y:S10]  /*a6990*/  LDL.LU.64 R20, [R1+0x26c0] ;  /* 0x0026c00001147983 */ /* 0x000eb40000300a00 */
[----:B------:R0:W-:Y:S04]  /*a69a0*/  @P4 STG.E.U8 desc[UR40][R18.64], R16 ;  /* 0x0000001012004986 */ /* 0x0001e8000c101128 */
[----:B0-----:R-:W2:Y:S01]  /*a69b0*/  LDL.LU R18, [R1+0x26b8] ;  /* 0x0026b80001127983 */ /* 0x001ea20000300800 */
[----:B------:R-:W-:-:S02]  /*a69c0*/  LOP3.LUT P4, RZ, R7, 0x200000, RZ, 0xc0, !PT ;  /* 0x0020000007ff7812 */ /* 0x000fc4000788c0ff */
[C---:B------:R-:W-:Y:S02]  /*a69d0*/  LOP3.LUT P5, RZ, R5.reuse, 0x2, RZ, 0xc0, !PT ;  /* 0x0000000205ff7812 */ /* 0x040fe400078ac0ff */
[C---:B------:R-:W-:Y:S02]  /*a69e0*/  LOP3.LUT P6, RZ, R5.reuse, 0x4, RZ, 0xc0, !PT ;  /* 0x0000000405ff7812 */ /* 0x040fe400078cc0ff */
[C---:B------:R-:W-:Y:S02]  /*a69f0*/  LOP3.LUT P0, RZ, R5.reuse, 0x8, RZ, 0xc0, !PT ;  /* 0x0000000805ff7812 */ /* 0x040fe4000780c0ff */
[C---:B------:R-:W-:Y:S02]  /*a6a00*/  LOP3.LUT P1, RZ, R5.reuse, 0x10, RZ, 0xc0, !PT ;  /* 0x0000001005ff7812 */ /* 0x040fe4000782c0ff */
[----:B------:R-:W-:Y:S02]  /*a6a10*/  LOP3.LUT P2, RZ, R5, 0x20, RZ, 0xc0, !PT ;  /* 0x0000002005ff7812 */ /* 0x000fe4000784c0ff */
[----:B--2---:R-:W-:-:S05]  /*a6a20*/  PRMT R16, R18, 0x7772, RZ ;  /* 0x0000777212107816 */ /* 0x004fca00000000ff */
[----:B----4-:R0:W-:Y:S01]  /*a6a30*/  @P4 STG.E.U8 desc[UR40][R22.64], R16 ;  /* 0x0000001016004986 */ /* 0x0101e2000c101128 */
[----:B------:R-:W-:Y:S02]  /*a6a40*/  LOP3.LUT P4, RZ, R7, 0x100000, RZ, 0xc0, !PT ;  /* 0x0010000007ff7812 */ /* 0x000fe4000788c0ff */
[----:B0-----:R-:W-:Y:S01]  /*a6a50*/  PRMT R16, R18, 0x7773, RZ ;  /* 0x0000777312107816 */ /* 0x001fe200000000ff */
[----:B------:R-:W2:Y:S10]  /*a6a60*/  LDL.LU.64 R22, [R1+0x26b0] ;  /* 0x0026b00001167983 */ /* 0x000eb40000300a00 */
[----:B------:R0:W-:Y:S02]  /*a6a70*/  @P4 STG.E.U8 desc[UR40][R14.64], R16 ;  /* 0x000000100e004986 */ /* 0x0001e4000c101128 */
[----:B0-----:R-:W-:-:S05]  /*a6a80*/  PRMT R16, R20, 0x7772, RZ ;  /* 0x0000777214107816 */ /* 0x001fca00000000ff */
[----:B------:R0:W-:Y:S02]  /*a6a90*/  @P5 STG.E.U8 desc[UR40][R12.64], R16 ;  /* 0x000000100c005986 */ /* 0x0001e4000c101128 */
[----:B0-----:R-:W-:-:S05]  /*a6aa0*/  PRMT R16, R20, 0x7773, RZ ;  /* 0x0000777314107816 */ /* 0x001fca00000000ff */
[----:B------:R0:W-:Y:S02]  /*a6ab0*/  @P6 STG.E.U8 desc[UR40][R10.64], R16 ;  /* 0x000000100a006986 */ /* 0x0001e4000c101128 */
[C---:B0-----:R-:W-:Y:S02]  /*a6ac0*/  PRMT R16, R21.reuse, 0x7772, RZ ;  /* 0x0000777215107816 */ /* 0x041fe400000000ff */
[----:B------:R-:W4:Y:S04]  /*a6ad0*/  LDL.LU.64 R10, [R1+0x5b0] ;  /* 0x0005b000010a7983 */ /* 0x000f280000300a00 */
[----:B------:R0:W-:Y:S02]  /*a6ae0*/  @P0 STG.E.U8 desc[UR40][R8.64], R16 ;  /* 0x0000001008000986 */ /* 0x0001e4000c101128 */
[----:B0-----:R-:W-:-:S05]  /*a6af0*/  PRMT R16, R21, 0x7773, RZ ;  /* 0x0000777315107816 */ /* 0x001fca00000000ff */
[----:B------:R0:W-:Y:S02]  /*a6b00*/  @P1 STG.E.U8 desc[UR40][R28.64], R16 ;  /* 0x000000101c001986 */ /* 0x0001e4000c101128 */
[----:B0-----:R-:W-:-:S05]  /*a6b10*/  PRMT R16, R0, 0x7772, RZ ;  /* 0x0000777200107816 */ /* 0x001fca00000000ff */
[----:B------:R0:W-:Y:S04]  /*a6b20*/  @P2 STG.E.U8 desc[UR40][R2.64], R16 ;  /* 0x0000001002002986 */ /* 0x0001e8000c101128 */
[----:B0-----:R-:W3:Y:S04]  /*a6b30*/  LDL.LU.64 R2, [R1+0x5a8] ;  /* 0x0005a80001027983 */ /* 0x001ee80000300a00 */
[----:B------:R-:W3:Y:S04]  /*a6b40*/  LDL.LU.64 R28, [R1+0x5a0] ;  /* 0x0005a000011c7983 */ /* 0x000ee80000300a00 */
[----:B------:R-:W3:Y:S04]  /*a6b50*/  LDL.LU.64 R12, [R1+0x598] ;  /* 0x00059800010c7983 */ /* 0x000ee80000300a00 */
[----:B------:R-:W3:Y:S01]  /*a6b60*/  LDL.LU R21, [R1+0x70] ;  /* 0x0000700001157983 */ /* 0x000ee20000300800 */
[----:B------:R-:W-:-:S02]  /*a6b70*/  LOP3.LUT P3, RZ, R5, 0x40, RZ, 0xc0, !PT ;  /* 0x0000004005ff7812 */ /* 0x000fc4000786c0ff */
[----:B------:R-:W-:Y:S01]  /*a6b80*/  LOP3.LUT P0, RZ, R5, 0x80, RZ, 0xc0, !PT ;  /* 0x0000008005ff7812 */ /* 0x000fe2000780c0ff */
[----:B------:R-:W4:Y:S01]  /*a6b90*/  LDL.LU R14, [R1+0x74] ;  /* 0x00007400010e7983 */ /* 0x000f220000300800 */
[----:B------:R-:W-:-:S09]  /*a6ba0*/  PRMT R16, R0, 0x7773, RZ ;  /* 0x0000777300107816 */ /* 0x000fd200000000ff */
[----:B--2---:R0:W-:Y:S02]  /*a6bb0*/  @P3 STG.E.U8 desc[UR40][R22.64], R16 ;  /* 0x0000001016003986 */ /* 0x0041e4000c101128 */
[----:B0-----:R-:W-:Y:S02]  /*a6bc0*/  IMAD.MOV.U32 R23, RZ, RZ, R26 ;  /* 0x000000ffff177224 */ /* 0x001fe400078e001a */
[----:B------:R-:W-:Y:S02]  /*a6bd0*/  IMAD.MOV.U32 R26, RZ, RZ, R27 ;  /* 0x000000ffff1a7224 */ /* 0x000fe400078e001b */
[----:B------:R-:W2:Y:S04]  /*a6be0*/  LDL.LU R27, [R1+0x78] ;  /* 0x00007800011b7983 */ /* 0x000ea80000300800 */
[----:B------:R-:W2:Y:S04]  /*a6bf0*/  LDL.LU R8, [R1+0x7c] ;  /* 0x00007c0001087983 */ /* 0x000ea80000300800 */
[----:B------:R-:W2:Y:S01]  /*a6c00*/  LDL.LU R9, [R1+0x60] ;  /* 0x0000600001097983 */ /* 0x000ea20000300800 */
[----:B---3--:R-:W-:-:S05]  /*a6c10*/  PRMT R16, R21, 0x7770, RZ ;  /* 0x0000777015107816 */ /* 0x008fca00000000ff */
[----:B----4-:R0:W-:Y:S04]  /*a6c20*/  @P0 STG.E.U8 desc[UR40][R10.64], R16 ;  /* 0x000000100a000986 */ /* 0x0101e8000c101128 */
[----:B0-----:R-:W3:Y:S04]  /*a6c30*/  LDL.LU.64 R10, [R1+0x590] ;  /* 0x00059000010a7983 */ /* 0x001ee80000300a00 */
[----:B------:R-:W4:Y:S01]  /*a6c40*/  LDL.LU R15, [R1+0x64] ;  /* 0x00006400010f7983 */ /* 0x000f220000300800 */
[C---:B------:R-:W-:Y:S02]  /*a6c50*/  LOP3.LUT P1, RZ, R5.reuse, 0x100, RZ, 0xc0, !PT ;  /* 0x0000010005ff7812 */ /* 0x040fe4000782c0ff */
[----:B------:R-:W-:-:S02]  /*a6c60*/  LOP3.LUT P2, RZ, R5, 0x200, RZ, 0xc0, !PT ;  /* 0x0000020005ff7812 */ /* 0x000fc4000784c0ff */
[----:B------:R-:W-:Y:S01]  /*a6c70*/  PRMT R16, R21, 0x7771, RZ ;  /* 0x0000777115107816 */ /* 0x000fe200000000ff */
[----:B------:R-:W-:Y:S08]  /*a6c80*/  STL [R1+0x2680], R21 ;  /* 0x0026801501007387 */ /* 0x000ff00000100800 */
[----:B------:R0:W-:Y:S02]  /*a6c90*/  @P1 STG.E.U8 desc[UR40][R2.64], R16 ;  /* 0x0000001002001986 */ /* 0x0001e4000c101128 */
[----:B0-----:R-:W-:-:S02]  /*a6ca0*/  PRMT R16, R14, 0x7770, RZ ;  /* 0x000077700e107816 */ /* 0x001fc400000000ff */
[----:B------:R-:W2:Y:S04]  /*a6cb0*/  LDL.LU.64 R2, [R1+0x588] ;  /* 0x0005880001027983 */ /* 0x000ea80000300a00 */
[----:B------:R-:W2:Y:S04]  /*a6cc0*/  LDL.LU R0, [R1+0x68] ;  /* 0x0000680001007983 */ /* 0x000ea80000300800 */
[----:B------:R0:W-:Y:S04]  /*a6cd0*/  @P2 STG.E.U8 desc[UR40][R28.64], R16 ;  /* 0x000000101c002986 */ /* 0x0001e8000c101128 */
[----:B0-----:R-:W2:Y:S01]  /*a6ce0*/  LDL.LU.64 R28, [R1+0x580] ;  /* 0x00058000011c7983 */ /* 0x001ea20000300a00 */
[----:B------:R-:W-:-:S03]  /*a6cf0*/  PRMT R16, R14, 0x7771, RZ ;  /* 0x000077710e107816 */ /* 0x000fc600000000ff */
[----:B------:R0:W-:Y:S04]  /*a6d00*/  STL.64 [R1+0x26a8], R24 ;  /* 0x0026a81801007387 */ /* 0x0001e80000100a00 */
[----:B0-----:R-:W2:Y:S04]  /*a6d10*/  LDL.LU.64 R24, [R1+0x578] ;  /* 0x0005780001187983 */ /* 0x001ea80000300a00 */
[----:B------:R-:W2:Y:S01]  /*a6d20*/  LDL.LU R22, [R1+0x6c] ;  /* 0x00006c0001167983 */ /* 0x000ea20000300800 */
[----:B------:R-:W-:Y:S02]  /*a6d30*/  LOP3.LUT P4, RZ, R5, 0x80000, RZ, 0xc0, !PT ;  /* 0x0008000005ff7812 */ /* 0x000fe4000788c0ff */
[----:B------:R-:W-:-:S11]  /*a6d40*/  LOP3.LUT R7, R7, 0xffffefff, RZ, 0xc0, !PT ;  /* 0xffffefff07077812 */ /* 0x000fd600078ec0ff */
[----:B------:R-:W-:Y:S02]  /*a6d50*/  @P4 LOP3.LUT R7, R7, 0x1000, RZ, 0xfc, !PT ;  /* 0x0000100007074812 */ /* 0x000fe400078efcff */
[----:B------:R-:W-:Y:S02]  /*a6d60*/  LOP3.LUT P4, RZ, R5, 0x40000, RZ, 0xc0, !PT ;  /* 0x0004000005ff7812 */ /* 0x000fe4000788c0ff */
[----:B------:R-:W-:Y:S01]  /*a6d70*/  LOP3.LUT R7, R7, 0xffffdfff, RZ, 0xc0, !PT ;  /* 0xffffdfff07077812 */ /* 0x000fe200078ec0ff */
[----:B----4-:R0:W-:Y:S04]  /*a6d80*/  STL.64 [R1+0x2698], R14 ;  /* 0x0026980e01007387 */ /* 0x0101e80000100a00 */
[----:B0-----:R-:W4:Y:S06]  /*a6d90*/  LDL.LU.64 R14, [R1+0x568] ;  /* 0x00056800010e7983 */ /* 0x001f2c0000300a00 */
[----:B------:R-:W-:-:S02]  /*a6da0*/  @P4 LOP3.LUT R7, R7, 0x2000, RZ, 0xfc, !PT ;  /* 0x0000200007074812 */ /* 0x000fc400078efcff */
        /* <DEDUP_REMOVED lines=16> */
[----:B------:R-:W-:Y:S02]  /*a6eb0*/  LOP3.LUT P4, RZ, R5, 0x1000, RZ, 0xc0, !PT ;  /* 0x0000100005ff7812 */ /* 0x000fe4000788c0ff */
[----:B------:R-:W-:Y:S01]  /*a6ec0*/  LOP3.LUT R7, R7, 0xfff7ffff, RZ, 0xc0, !PT ;  /* 0xfff7ffff07077812 */ /* 0x000fe200078ec0ff */
[----:B------:R-:W-:Y:S01]  /*a6ed0*/  @P3 STG.E.U8 desc[UR40][R12.64], R16 ;  /* 0x000000100c003986 */ /* 0x000fe2000c101128 */
[C---:B------:R-:W-:Y:S02]  /*a6ee0*/  LOP3.LUT P5, RZ, R5.reuse, 0x100000, RZ, 0xc0, !PT ;  /* 0x0010000005ff7812 */ /* 0x040fe400078ac0ff */
[C---:B------:R-:W-:Y:S02]  /*a6ef0*/  LOP3.LUT P6, RZ, R5.reuse, 0x200000, RZ, 0xc0, !PT ;  /* 0x0020000005ff7812 */ /* 0x040fe400078cc0ff */
[----:B------:R-:W-:-:S02]  /*a6f00*/  LOP3.LUT P0, RZ, R5, 0x400000, RZ, 0xc0, !PT ;  /* 0x0040000005ff7812 */ /* 0x000fc4000780c0ff */
[C---:B------:R-:W-:Y:S02]  /*a6f10*/  LOP3.LUT P1, RZ, R5.reuse, 0x800000, RZ, 0xc0, !PT ;  /* 0x0080000005ff7812 */ /* 0x040fe4000782c0ff */
[----:B------:R-:W-:Y:S02]  /*a6f20*/  LOP3.LUT P2, RZ, R5, 0x1000000, RZ, 0xc0, !PT ;  /* 0x0100000005ff7812 */ /* 0x000fe4000784c0ff */
[----:B------:R-:W-:Y:S02]  /*a6f30*/  @P4 LOP3.LUT R7, R7, 0x80000, RZ, 0xfc, !PT ;  /* 0x0008000007074812 */ /* 0x000fe400078efcff */
[C---:B------:R-:W-:Y:S02]  /*a6f40*/  LOP3.LUT P4, RZ, R5.reuse, 0x800, RZ, 0xc0, !PT ;  /* 0x0000080005ff7812 */ /* 0x040fe4000788c0ff */
[----:B------:R-:W-:Y:S01]  /*a6f50*/  LOP3.LUT P3, RZ, R5, 0x2000000, RZ, 0xc0, !PT ;  /* 0x0200000005ff7812 */ /* 0x000fe2000786c0ff */
[----:B----4-:R0:W-:Y:S04]  /*a6f60*/  STL.64 [R1+0x26a0], R14 ;  /* 0x0026a00e01007387 */ /* 0x0101e80000100a00 */
[----:B0-----:R-:W4:Y:S04]  /*a6f70*/  LDL.LU.64 R14, [R1+0x570] ;  /* 0x00057000010e7983 */ /* 0x001f280000300a00 */
[----:B------:R0:W-:Y:S04]  /*a6f80*/  STL.64 [R1+0x2688], R4 ;  /* 0x0026880401007387 */ /* 0x0001e80000100a00 */
[----:B0-----:R-:W4:Y:S01]  /*a6f90*/  LDL.LU.64 R4, [R1+0x558] ;  /* 0x0005580001047983 */ /* 0x001f220000300a00 */
[----:B--2---:R-:W-:-:S05]  /*a6fa0*/  PRMT R16, R27, 0x7770, RZ ;  /* 0x000077701b107816 */ /* 0x004fca00000000ff */
[----:B---3--:R0:W-:Y:S01]  /*a6fb0*/  @P4 STG.E.U8 desc[UR40][R10.64], R16 ;  /* 0x000000100a004986 */ /* 0x0081e2000c101128 */
[----:B------:R-:W-:Y:S02]  /*a6fc0*/  LOP3.LUT P4, RZ, R7, 0x80000, RZ, 0xc0, !PT ;  /* 0x0008000007ff7812 */ /* 0x000fe4000788c0ff */
[----:B0-----:R-:W-:-:S11]  /*a6fd0*/  PRMT R16, R27, 0x7771, RZ ;  /* 0x000077711b107816 */ /* 0x001fd600000000ff */
[----:B------:R0:W-:Y:S01]  /*a6fe0*/  @P4 STG.E.U8 desc[UR40][R2.64], R16 ;  /* 0x0000001002004986 */ /* 0x0001e2000c101128 */
        /* <DEDUP_REMOVED lines=8> */
[----:B----4-:R-:W-:Y:S04]  /*a7070*/  @P4 STG.E.U8 desc[UR40][R14.64], R16 ;  /* 0x000000100e004986 */ /* 0x010fe8000c101128 */
[----:B------:R0:W-:Y:S04]  /*a7080*/  STL.64 [R1+0x2690], R4 ;  /* 0x0026900401007387 */ /* 0x0001e80000100a00 */
[----:B0-----:R-:W2:Y:S04]  /*a7090*/  LDL.LU.64 R4, [R1+0x560] ;  /* 0x0005600001047983 */ /* 0x001ea80000300a00 */
[----:B------:R-:W3:Y:S04]  /*a70a0*/  LDL.LU.64 R20, [R1+0x550] ;  /* 0x0005500001147983 */ /* 0x000ee80000300a00 */
[----:B------:R-:W4:Y:S04]  /*a70b0*/  LDL.LU.64 R2, [R1+0x548] ;  /* 0x0005480001027983 */ /* 0x000f280000300a00 */
[----:B------:R-:W2:Y:S04]  /*a70c0*/  LDL.LU.64 R18, [R1+0x540] ;  /* 0x0005400001127983 */ /* 0x000ea80000300a00 */
[----:B------:R-:W2:Y:S04]  /*a70d0*/  LDL.LU.64 R12, [R1+0x538] ;  /* 0x00053800010c7983 */ /* 0x000ea80000300a00 */
[----:B------:R-:W2:Y:S04]  /*a70e0*/  LDL.LU.64 R10, [R1+0x530] ;  /* 0x00053000010a7983 */ /* 0x000ea80000300a00 */
[----:B------:R-:W2:Y:S04]  /*a70f0*/  LDL.LU.64 R28, [R1+0x528] ;  /* 0x00052800011c7983 */ /* 0x000ea80000300a00 */
[----:B------:R-:W2:Y:S04]  /*a7100*/  LDL.LU.64 R24, [R1+0x26a8] ;  /* 0x0026a80001187983 */ /* 0x000ea80000300a00 */
[----:B------:R-:W2:Y:S01]  /*a7110*/  LDL.LU.64 R14, [R1+0x26a0] ;  /* 0x0026a000010e7983 */ /* 0x000ea20000300a00 */
[----:B------:R-:W-:-:S02]  /*a7120*/  LOP3.LUT P4, RZ, R7, 0x8000, RZ, 0xc0, !PT ;  /* 0x0000800007ff7812 */ /* 0x000fc4000788c0ff */
[----:B------:R-:W-:-:S11]  /*a7130*/  PRMT R16, R9, 0x7771, RZ ;  /* 0x0000777109107816 */ /* 0x000fd600000000ff */
[----:B--2---:R0:W-:Y:S04]  /*a7140*/  @P4 STG.E.U8 desc[UR40][R14.64], R16 ;  /* 0x000000100e004986 */ /* 0x0041e8000c101128 */
[----:B0-----:R-:W2:Y:S01]  /*a7150*/  LDL.LU.64 R14, [R1+0x2698] ;  /* 0x00269800010e7983 */ /* 0x001ea20000300a00 */
[----:B------:R-:W-:Y:S02]  /*a7160*/  LOP3.LUT P4, RZ, R7, 0x4000, RZ, 0xc0, !PT ;  /* 0x0000400007ff7812 */ /* 0x000fe4000788c0ff */
[----:B--2---:R-:W-:-:S11]  /*a7170*/  PRMT R16, R15, 0x7770, RZ ;  /* 0x000077700f107816 */ /* 0x004fd600000000ff */
[----:B------:R0:W-:Y:S04]  /*a7180*/  @P4 STG.E.U8 desc[UR40][R4.64], R16 ;  /* 0x0000001004004986 */ /* 0x0001e8000c101128 */
[----:B0-----:R-:W2:Y:S01]  /*a7190*/  LDL.LU.64 R4, [R1+0x2690] ;  /* 0x0026900001047983 */ /* 0x001ea20000300a00 */
[----:B------:R-:W-:Y:S02]  /*a71a0*/  LOP3.LUT P4, RZ, R7, 0x2000, RZ, 0xc0, !PT ;  /* 0x0000200007ff7812 */ /* 0x000fe4000788c0ff */
[----:B------:R-:W-:-:S11]  /*a71b0*/  PRMT R16, R15, 0x7771, RZ ;  /* 0x000077710f107816 */ /* 0x000fd600000000ff */
[----:B--2---:R0:W-:Y:S01]  /*a71c0*/  @P4 STG.E.U8 desc[UR40][R4.64], R16 ;  /* 0x0000001004004986 */ /* 0x0041e2000c101128 */
[----:B------:R-:W-:Y:S02]  /*a71d0*/  LOP3.LUT P4, RZ, R7, 0x1000, RZ, 0xc0, !PT ;  /* 0x0000100007ff7812 */ /* 0x000fe4000788c0ff */
[C---:B0-----:R-:W-:Y:S01]  /*a71e0*/  PRMT R16, R0.reuse, 0x7770, RZ ;  /* 0x0000777000107816 */ /* 0x041fe200000000ff */
[----:B------:R-:W2:Y:S10]  /*a71f0*/  LDL.LU.64 R4, [R1+0x2688] ;  /* 0x0026880001047983 */ /* 0x000eb40000300a00 */
[----:B---3--:R0:W-:Y:S04]  /*a7200*/  @P4 STG.E.U8 desc[UR40][R20.64], R16 ;  /* 0x0000001014004986 */ /* 0x0081e8000c101128 */
[----:B0-----:R-:W3:Y:S01]  /*a7210*/  LDL.LU R21, [R1+0x2680] ;  /* 0x0026800001157983 */ /* 0x001ee20000300800 */
[----:B------:R-:W-:-:S05]  /*a7220*/  PRMT R16, R0, 0x7771, RZ ;  /* 0x0000777100107816 */ /* 0x000fca00000000ff */
[----:B----4-:R0:W-:Y:S04]  /*a7230*/  @P5 STG.E.U8 desc[UR40][R2.64], R16 ;  /* 0x0000001002005986 */ /* 0x0101e8000c101128 */
[----:B0-----:R-:W4:Y:S01]  /*a7240*/  LDL.LU.64 R2, [R1+0x2678] ;  /* 0x0026780001027983 */ /* 0x001f220000300a00 */
[----:B------:R-:W-:-:S05]  /*a7250*/  PRMT R16, R22, 0x7770, RZ ;  /* 0x0000777016107816 */ /* 0x000fca00000000ff */
[----:B------:R0:W-:Y:S02]  /*a7260*/  @P6 STG.E.U8 desc[UR40][R18.64], R16 ;  /* 0x0000001012006986 */ /* 0x0001e4000c101128 */
[----:B0-----:R-:W-:-:S05]  /*a7270*/  PRMT R16, R22, 0x7771, RZ ;  /* 0x0000777116107816 */ /* 0x001fca00000000ff */
[----:B------:R3:W-:Y:S02]  /*a7280*/  @P0 STG.E.U8 desc[UR40][R12.64], R16 ;  /* 0x000000100c000986 */ /* 0x0007e4000c101128 */
[----:B---3--:R-:W-:-:S05]  /*a7290*/  PRMT R16, R21, 0x7772, RZ ;  /* 0x0000777215107816 */ /* 0x008fca00000000ff */
[----:B------:R0:W-:Y:S02]  /*a72a0*/  @P1 STG.E.U8 desc[UR40][R10.64], R16 ;  /* 0x000000100a001986 */ /* 0x0001e4000c101128 */
[----:B0-----:R-:W-:-:S05]  /*a72b0*/  PRMT R16, R21, 0x7773, RZ ;  /* 0x0000777315107816 */ /* 0x001fca00000000ff */
[----:B------:R0:W-:Y:S02]  /*a72c0*/  @P2 STG.E.U8 desc[UR40][R28.64], R16 ;  /* 0x000000101c002986 */ /* 0x0001e4000c101128 */
[----:B0-----:R-:W-:-:S05]  /*a72d0*/  PRMT R16, R14, 0x7772, RZ ;  /* 0x000077720e107816 */ /* 0x001fca00000000ff */
[----:B----4-:R0:W-:Y:S04]  /*a72e0*/  @P3 STG.E.U8 desc[UR40][R2.64], R16 ;  /* 0x0000001002003986 */ /* 0x0101e8000c101128 */
[----:B0-----:R-:W3:Y:S04]  /*a72f0*/  LDL.LU.64 R2, [R1+0x2670] ;  /* 0x0026700001027983 */ /* 0x001ee80000300a00 */
[----:B------:R-:W4:Y:S04]  /*a7300*/  LDL.LU.64 R10, [R1+0x518] ;  /* 0x00051800010a7983 */ /* 0x000f280000300a00 */
[----:B------:R-:W4:Y:S04]  /*a7310*/  LDL.LU.64 R18, [R1+0x510] ;  /* 0x0005100001127983 */ /* 0x000f280000300a00 */
[----:B------:R-:W4:Y:S04]  /*a7320*/  LDL.LU.64 R20, [R1+0x508] ;  /* 0x0005080001147983 */ /* 0x000f280000300a00 */
[----:B------:R-:W4:Y:S01]  /*a7330*/  LDL.LU.64 R28, [R1+0x500] ;  /* 0x00050000011c7983 */ /* 0x000f220000300a00 */
[----:B------:R-:W-:-:S02]  /*a7340*/  LOP3.LUT R7, R7, 0xffffffef, RZ, 0xc0, !PT ;  /* 0xffffffef07077812 */ /* 0x000fc400078ec0ff */
[C---:B--2---:R-:W-:Y:S01]  /*a7350*/  LOP3.LUT P0, RZ, R5.reuse, 0x4000000, RZ, 0xc0, !PT ;  /* 0x0400000005ff7812 */ /* 0x044fe2000780c0ff */
[----:B------:R-:W2:Y:S01]  /*a7360*/  LDL.LU.64 R12, [R1+0x4f8] ;  /* 0x0004f800010c7983 */ /* 0x000ea20000300a00 */
[C---:B------:R-:W-:Y:S02]  /*a7370*/  LOP3.LUT P1, RZ, R5.reuse, 0x8000000, RZ, 0xc0, !PT ;  /* 0x0800000005ff7812 */ /* 0x040fe4000782c0ff */
[----:B------:R-:W-:Y:S02]  /*a7380*/  PRMT R16, R14, 0x7773, RZ ;  /* 0x000077730e107816 */ /* 0x000fe400000000ff */
[C---:B------:R-:W-:Y:S02]  /*a7390*/  LOP3.LUT P2, RZ, R5.reuse, 0x10000000, RZ, 0xc0, !PT ;  /* 0x1000000005ff7812 */ /* 0x040fe4000784c0ff */
[----:B------:R-:W-:Y:S01]  /*a73a0*/  LOP3.LUT P3, RZ, R5, 0x20000000, RZ, 0xc0, !PT ;  /* 0x2000000005ff7812 */ /* 0x000fe2000786c0ff */
[----:B------:R-:W-:Y:S01]  /*a73b0*/  STL.64 [R1+0x2648], R4 ;  /* 0x0026480401007387 */ /* 0x000fe20000100a00 */
[----:B---3--:R-:W-:-:S13]  /*a73c0*/  LOP3.LUT P4, RZ, R2, 0x40, RZ, 0xc0, !PT ;  /* 0x0000004002ff7812 */ /* 0x008fda000788c0ff */
        /* <DEDUP_REMOVED lines=8> */
[----:B------:R-:W-:Y:S01]  /*a7450*/  LOP3.LUT R7, R7, 0xffffff7f, RZ, 0xc0, !PT ;  /* 0xffffff7f07077812 */ /* 0x000fe200078ec0ff */
[----:B----4-:R0:W-:Y:S10]  /*a7460*/  @P0 STG.E.U8 desc[UR40][R10.64], R16 ;  /* 0x000000100a000986 */ /* 0x0101f4000c101128 */
[----:B------:R-:W-:-:S02]  /*a7470*/  @P4 LOP3.LUT R7, R7, 0x80, RZ, 0xfc, !PT ;  /* 0x0000008007074812 */ /* 0x000fc400078efcff */
[----:B------:R-:W-:Y:S01]  /*a7480*/  LOP3.LUT P4, RZ, R2, 0x4, RZ, 0xc0, !PT ;  /* 0x0000000402ff7812 */ /* 0x000fe2000788c0ff */
[----:B0-----:R-:W3:Y:S01]  /*a7490*/  LDL.LU.64 R10, [R1+0x4f0] ;  /* 0x0004f000010a7983 */ /* 0x001ee20000300a00 */
[----:B------:R-:W-:Y:S02]  /*a74a0*/  PRMT R16, R27, 0x7772, RZ ;  /* 0x000077721b107816 */ /* 0x000fe400000000ff */
[----:B------:R-:W-:-:S03]  /*a74b0*/  LOP3.LUT R7, R7, 0xfffffeff, RZ, 0xc0, !PT ;  /* 0xfffffeff07077812 */ /* 0x000fc600078ec0ff */
[----:B------:R0:W-:Y:S06]  /*a74c0*/  @P1 STG.E.U8 desc[UR40][R18.64], R16 ;  /* 0x0000001012001986 */ /* 0x0001ec000c101128 */
[----:B------:R-:W-:Y:S02]  /*a74d0*/  @P4 LOP3.LUT R7, R7, 0x100, RZ, 0xfc, !PT ;  /* 0x0000010007074812 */ /* 0x000fe400078efcff */
[----:B------:R-:W-:Y:S02]  /*a74e0*/  LOP3.LUT P4, RZ, R2, 0x2, RZ, 0xc0, !PT ;  /* 0x0000000202ff7812 */ /* 0x000fe4000788c0ff */
[----:B0-----:R-:W-:-:S05]  /*a74f0*/  PRMT R16, R27, 0x7773, RZ ;  /* 0x000077731b107816 */ /* 0x001fca00000000ff */
[----:B------:R0:W-:Y:S01]  /*a7500*/  @P2 STG.E.U8 desc[UR40][R20.64], R16 ;  /* 0x0000001014002986 */ /* 0x0001e2000c101128 */
[----:B------:R-:W-:Y:S02]  /*a7510*/  LOP3.LUT R7, R7, 0xfffffdff, RZ, 0xc0, !PT ;  /* 0xfffffdff07077812 */ /* 0x000fe400078ec0ff */
[----:B------:R-:W-:-:S03]  /*a7520*/  LOP3.LUT P5, RZ, R2, 0x80, RZ, 0xc0, !PT ;  /* 0x0000008002ff7812 */ /* 0x000fc600078ac0ff */
[----:B------:R-:W-:Y:S02]  /*a7530*/  @P4 LOP3.LUT R7, R7, 0x200, RZ, 0xfc, !PT ;  /* 0x0000020007074812 */ /* 0x000fe400078efcff */
[----:B0-----:R-:W-:Y:S01]  /*a7540*/  PRMT R16, R8, 0x7772, RZ ;  /* 0x0000777208107816 */ /* 0x001fe200000000ff */
[----:B------:R-:W4:Y:S01]  /*a7550*/  LDL.LU.64 R20, [R1+0x4e8] ;  /* 0x0004e80001147983 */ /* 0x000f220000300a00 */
[----:B------:R-:W-:-:S03]  /*a7560*/  LOP3.LUT P4, RZ, R2, 0x1, RZ, 0xc0, !PT ;  /* 0x0000000102ff7812 */ /* 0x000fc6000788c0ff */
[----:B------:R-:W2:Y:S01]  /*a7570*/  LDL.LU R27, [R1+0xe0] ;  /* 0x0000e000011b7983 */ /* 0x000ea20000300800 */
[----:B------:R-:W-:-:S03]  /*a7580*/  LOP3.LUT P6, RZ, R2, 0x100, RZ, 0xc0, !PT ;  /* 0x0000010002ff7812 */ /* 0x000fc600078cc0ff */
[----:B------:R0:W-:Y:S01]  /*a7590*/  @P3 STG.E.U8 desc[UR40][R28.64], R16 ;  /* 0x000000101c003986 */ /* 0x0001e2000c101128 */
[C---:B------:R-:W-:Y:S02]  /*a75a0*/  LOP3.LUT P0, RZ, R2.reuse, 0x200, RZ, 0xc0, !PT ;  /* 0x0000020002ff7812 */ /* 0x040fe4000780c0ff */
[C---:B------:R-:W-:Y:S02]  /*a75b0*/  LOP3.LUT P1, RZ, R2.reuse, 0x400, RZ, 0xc0, !PT ;  /* 0x0000040002ff7812 */ /* 0x040fe4000782c0ff */
[C---:B------:R-:W-:Y:S02]  /*a75c0*/  LOP3.LUT P2, RZ, R2.reuse, 0x800, RZ, 0xc0, !PT ;  /* 0x0000080002ff7812 */ /* 0x040fe4000784c0ff */
[----:B------:R-:W-:Y:S01]  /*a75d0*/  LOP3.LUT P3, RZ, R2, 0x1000, RZ, 0xc0, !PT ;  /* 0x0000100002ff7812 */ /* 0x000fe2000786c0ff */
[----:B0-----:R-:W2:Y:S04]  /*a75e0*/  LDL.LU.64 R28, [R1+0x4e0] ;  /* 0x0004e000011c7983 */ /* 0x001ea80000300a00 */
[----:B------:R0:W-:Y:S04]  /*a75f0*/  STL.64 [R1+0x2650], R2 ;  /* 0x0026500201007387 */ /* 0x0001e80000100a00 */
[----:B------:R-:W2:Y:S04]  /*a7600*/  LDL.LU R17, [R1+0xe4] ;  /* 0x0000e40001117983 */ /* 0x000ea80000300800 */
[----:B0-----:R-:W2:Y:S04]  /*a7610*/  LDL.LU.64 R2, [R1+0x4c0] ;  /* 0x0004c00001027983 */ /* 0x001ea80000300a00 */
[----:B--2---:R0:W-:Y:S04]  /*a7620*/  STL.64 [R1+0x2658], R2 ;  /* 0x0026580201007387 */ /* 0x0041e80000100a00 */
[----:B0-----:R-:W2:Y:S04]  /*a7630*/  LDL.LU.64 R2, [R1+0x4c8] ;  /* 0x0004c80001027983 */ /* 0x001ea80000300a00 */
[----:B--2---:R0:W-:Y:S04]  /*a7640*/  STL.64 [R1+0x2660], R2 ;  /* 0x0026600201007387 */ /* 0x0041e80000100a00 */
[----:B0-----:R-:W2:Y:S01]  /*a7650*/  LDL.LU.64 R2, [R1+0x4d0] ;  /* 0x0004d00001027983 */ /* 0x001ea20000300a00 */
[----:B------:R-:W-:-:S04]  /*a7660*/  LOP3.LUT R7, R7, 0xfffffbff, RZ, 0xc0, !PT ;  /* 0xfffffbff07077812 */ /* 0x000fc800078ec0ff */
[----:B------:R-:W-:Y:S02]  /*a7670*/  @P4 LOP3.LUT R7, R7, 0x400, RZ, 0xfc, !PT ;  /* 0x0000040007074812 */ /* 0x000fe400078efcff */
[----:B------:R-:W-:Y:S02]  /*a7680*/  LOP3.LUT P4, RZ, R5, 0x80000000, RZ, 0xc0, !PT ;  /* 0x8000000005ff7812 */ /* 0x000fe4000788c0ff */
[----:B------:R-:W-:Y:S02]  /*a7690*/  LOP3.LUT R7, R7, 0xfffff7ff, RZ, 0xc0, !PT ;  /* 0xfffff7ff07077812 */ /* 0x000fe400078ec0ff */
[----:B------:R-:W-:-:S09]  /*a76a0*/  PRMT R16, R8, 0x7773, RZ ;  /* 0x0000777308107816 */ /* 0x000fd200000000ff */
[----:B------:R-:W-:Y:S02]  /*a76b0*/  @P4 LOP3.LUT R7, R7, 0x800, RZ, 0xfc, !PT ;  /* 0x0000080007074812 */ /* 0x000fe400078efcff */
[----:B------:R-:W-:-:S13]  /*a76c0*/  LOP3.LUT P4, RZ, R5, 0x40000000, RZ, 0xc0, !PT ;  /* 0x4000000005ff7812 */ /* 0x000fda000788c0ff */
        /* <DEDUP_REMOVED lines=14> */
[----:B------:R-:W4:Y:S04]  /*a77b0*/  LDL.LU.64 R10, [R1+0x4a0] ;  /* 0x0004a000010a7983 */ /* 0x000f280000300a00 */
[----:B------:R-:W3:Y:S01]  /*a77c0*/  LDL.LU.64 R8, [R1+0x498] ;  /* 0x0004980001087983 */ /* 0x000ee20000300a00 */
[----:B0-----:R-:W-:-:S03]  /*a77d0*/  PRMT R16, R15, 0x7772, RZ ;  /* 0x000077720f107816 */ /* 0x001fc600000000ff */
[----:B------:R-:W3:Y:S04]  /*a77e0*/  LDL.LU.64 R20, [R1+0x490] ;  /* 0x0004900001147983 */ /* 0x000ee80000300a00 */
[----:B------:R0:W-:Y:S01]  /*a77f0*/  @P4 STG.E.U8 desc[UR40][R28.64], R16 ;  /* 0x000000101c004986 */ /* 0x0001e2000c101128 */
[----:B------:R-:W-:Y:S02]  /*a7800*/  LOP3.LUT P4, RZ, R7, 0x100, RZ, 0xc0, !PT ;  /* 0x0000010007ff7812 */ /* 0x000fe4000788c0ff */
        /* <DEDUP_REMOVED lines=10> */
[----:B--2---:R0:W-:Y:S04]  /*a78b0*/  @P4 STG.E.U8 desc[UR40][R2.64], R16 ;  /* 0x0000001002004986 */ /* 0x0041e8000c101128 */
[----:B0-----:R-:W2:Y:S01]  /*a78c0*/  LDL.LU.64 R2, [R1+0x2658] ;  /* 0x0026580001027983 */ /* 0x001ea20000300a00 */
[----:B------:R-:W-:Y:S02]  /*a78d0*/  LOP3.LUT P4, RZ, R7, 0x20, RZ, 0xc0, !PT ;  /* 0x0000002007ff7812 */ /* 0x000fe4000788c0ff */
[----:B------:R-:W-:-:S11]  /*a78e0*/  PRMT R16, R22, 0x7772, RZ ;  /* 0x0000777216107816 */ /* 0x000fd600000000ff */
[----:B--2---:R0:W-:Y:S01]  /*a78f0*/  @P4 STG.E.U8 desc[UR40][R2.64], R16 ;  /* 0x0000001002004986 */ /* 0x0041e2000c101128 */
[C---:B------:R-:W-:Y:S02]  /*a7900*/  LOP3.LUT P4, RZ, R7.reuse, 0x10, RZ, 0xc0, !PT ;  /* 0x0000001007ff7812 */ /* 0x040fe4000788c0ff */
[----:B0-----:R-:W-:Y:S01]  /*a7910*/  PRMT R16, R22, 0x7773, RZ ;  /* 0x0000777316107816 */ /* 0x001fe200000000ff */
[----:B------:R-:W2:Y:S10]  /*a7920*/  LDL.LU.64 R2, [R1+0x2650] ;  /* 0x0026500001027983 */ /* 0x000eb40000300a00 */
[----:B---3--:R0:W-:Y:S04]  /*a7930*/  @P4 STG.E.U8 desc[UR40][R4.64], R16 ;  /* 0x0000001004004986 */ /* 0x0081e8000c101128 */
[----:B0-----:R-:W3:Y:S01]  /*a7940*/  LDL.LU.64 R4, [R1+0x2648] ;  /* 0x0026480001047983 */ /* 0x001ee20000300a00 */
[----:B------:R-:W-:-:S02]  /*a7950*/  LOP3.LUT R7, R7, 0xfffffffe, RZ, 0xc0, !PT ;  /* 0xfffffffe07077812 */ /* 0x000fc400078ec0ff */
[----:B------:R-:W-:-:S05]  /*a7960*/  PRMT R16, R27, 0x7770, RZ ;  /* 0x000077701b107816 */ /* 0x000fca00000000ff */
[----:B------:R0:W-:Y:S02]  /*a7970*/  @P5 STG.E.U8 desc[UR40][R18.64], R16 ;  /* 0x0000001012005986 */ /* 0x0001e4000c101128 */
[----:B0-----:R-:W-:-:S05]  /*a7980*/  PRMT R16, R27, 0x7771, RZ ;  /* 0x000077711b107816 */ /* 0x001fca00000000ff */
[----:B------:R0:W-:Y:S02]  /*a7990*/  @P6 STG.E.U8 desc[UR40][R12.64], R16 ;  /* 0x000000100c006986 */ /* 0x0001e4000c101128 */
[----:B0-----:R-:W-:-:S05]  /*a79a0*/  PRMT R16, R17, 0x7770, RZ ;  /* 0x0000777011107816 */ /* 0x001fca00000000ff */
[----:B----4-:R0:W-:Y:S02]  /*a79b0*/  @P0 STG.E.U8 desc[UR40][R10.64], R16 ;  /* 0x000000100a000986 */ /* 0x0101e4000c101128 */
[----:B0-----:R-:W-:-:S05]  /*a79c0*/  PRMT R16, R17, 0x7771, RZ ;  /* 0x0000777111107816 */ /* 0x001fca00000000ff */
[----:B------:R0:W-:Y:S02]  /*a79d0*/  @P1 STG.E.U8 desc[UR40][R8.64], R16 ;  /* 0x0000001008001986 */ /* 0x0001e4000c101128 */
[C---:B0-----:R-:W-:Y:S02]  /*a79e0*/  PRMT R16, R14.reuse, 0x7770, RZ ;  /* 0x000077700e107816 */ /* 0x041fe400000000ff */
[----:B------:R-:W4:Y:S04]  /*a79f0*/  LDL.LU.64 R8, [R1+0x478] ;  /* 0x0004780001087983 */ /* 0x000f280000300a00 */
[----:B------:R0:W-:Y:S01]  /*a7a00*/  @P2 STG.E.U8 desc[UR40][R20.64], R16 ;  /* 0x0000001014002986 */ /* 0x0001e2000c101128 */
[----:B------:R-:W-:Y:S01]  /*a7a10*/  IMAD.MOV.U32 R22, RZ, RZ, R23 ;  /* 0x000000ffff167224 */ /* 0x000fe200078e0017 */
[----:B0-----:R-:W-:-:S05]  /*a7a20*/  PRMT R16, R14, 0x7771, RZ ;  /* 0x000077710e107816 */ /* 0x001fca00000000ff */
[----:B------:R0:W-:Y:S01]  /*a7a30*/  @P3 STG.E.U8 desc[UR40][R28.64], R16 ;  /* 0x000000101c003986 */ /* 0x0001e2000c101128 */
[----:B------:R-:W-:-:S03]  /*a7a40*/  IMAD.MOV.U32 R23, RZ, RZ, R25 ;  /* 0x000000ffff177224 */ /* 0x000fc600078e0019 */
[----:B0-----:R-:W4:Y:S04]  /*a7a50*/  LDL.LU.64 R28, [R1+0x470] ;  /* 0x00047000011c7983 */ /* 0x001f280000300a00 */
[----:B------:R-:W4:Y:S04]  /*a7a60*/  LDL.LU.64 R18, [R1+0x468] ;  /* 0x0004680001127983 */ /* 0x000f280000300a00 */
[----:B------:R-:W4:Y:S04]  /*a7a70*/  LDL.LU.64 R12, [R1+0x460] ;  /* 0x00046000010c7983 */ /* 0x000f280000300a00 */
[----:B------:R-:W4:Y:S04]  /*a7a80*/  LDL.LU.64 R10, [R1+0x458] ;  /* 0x00045800010a7983 */ /* 0x000f280000300a00 */
[----:B------:R-:W4:Y:S04]  /*a7a90*/  LDL.LU R20, [R1+0xec] ;  /* 0x0000ec0001147983 */ /* 0x000f280000300800 */
[----:B------:R-:W4:Y:S04]  /*a7aa0*/  LDL.LU R21, [R1+0xd0] ;  /* 0x0000d00001157983 */ /* 0x000f280000300800 */
[----:B------:R-:W4:Y:S04]  /*a7ab0*/  LDL.LU R25, [R1+0xd4] ;  /* 0x0000d40001197983 */ /* 0x000f280000300800 */
[----:B------:R-:W4:Y:S04]  /*a7ac0*/  LDL.LU R15, [R1+0xd8] ;  /* 0x0000d800010f7983 */ /* 0x000f280000300800 */
[----:B------:R-:W4:Y:S01]  /*a7ad0*/  LDL.LU R0, [R1+0xdc] ;  /* 0x0000dc0001007983 */ /* 0x000f220000300800 */
[----:B---3--:R-:W-:-:S02]  /*a7ae0*/  LOP3.LUT P4, RZ, R4, 0x2000, RZ, 0xc0, !PT ;  /* 0x0000200004ff7812 */ /* 0x008fc4000788c0ff */
[----:B------:R-:W-:-:S11]  /*a7af0*/  LOP3.LUT R5, R5, 0xefffffff, RZ, 0xc0, !PT ;  /* 0xefffffff05057812 */ /* 0x000fd600078ec0ff */
[----:B------:R-:W-:Y:S02]  /*a7b00*/  @P4 LOP3.LUT R5, R5, 0x10000000, RZ, 0xfc, !PT ;  /* 0x1000000005054812 */ /* 0x000fe400078efcff */
[----:B--2---:R-:W-:Y:S02]  /*a7b10*/  LOP3.LUT P4, RZ, R2, 0x1000000, RZ, 0xc0, !PT ;  /* 0x0100000002ff7812 */ /* 0x004fe4000788c0ff */
        /* <DEDUP_REMOVED lines=8> */
[----:B------:R-:W-:-:S13]  /*a7ba0*/  LOP3.LUT P4, RZ, R2, 0x200000, RZ, 0xc0, !PT ;  /* 0x0020000002ff7812 */ /* 0x000fda000788c0ff */
[----:B------:R-:W-:Y:S02]  /*a7bb0*/  @P4 LOP3.LUT R7, R7, 0x1, RZ, 0xfc, !PT ;  /* 0x0000000107074812 */ /* 0x000fe400078efcff */
[----:B------:R-:W-:Y:S02]  /*a7bc0*/  LOP3.LUT P4, RZ, R2, 0x100000, RZ, 0xc0, !PT ;  /* 0x0010000002ff7812 */ /* 0x000fe4000788c0ff */
[----:B------:R-:W-:-:S11]  /*a7bd0*/  LOP3.LUT R7, R7, 0xfffffffd, RZ, 0xc0, !PT ;  /* 0xfffffffd07077812 */ /* 0x000fd600078ec0ff */
[----:B------:R-:W-:Y:S02]  /*a7be0*/  @P4 LOP3.LUT R7, R7, 0x2, RZ, 0xfc, !PT ;  /* 0x0000000207074812 */ /* 0x000fe400078efcff */
[----:B------:R-:W-:Y:S02]  /*a7bf0*/  LOP3.LUT P4, RZ, R2, 0x80000, RZ, 0xc0, !PT ;  /* 0x0008000002ff7812 */ /* 0x000fe4000788c0ff */
[----:B------:R-:W-:-:S11]  /*a7c00*/  LOP3.LUT R7, R7, 0xfffffffb, RZ, 0xc0, !PT ;  /* 0xfffffffb07077812 */ /* 0x000fd600078ec0ff */
[----:B------:R-:W-:Y:S02]  /*a7c10*/  @P4 LOP3.LUT R7, R7, 0x4, RZ, 0xfc, !PT ;  /* 0x0000000407074812 */ /* 0x000fe400078efcff */
[C---:B------:R-:W-:Y:S02]  /*a7c20*/  LOP3.LUT P4, RZ, R2.reuse, 0x40000, RZ, 0xc0, !PT ;  /* 0x0004000002ff7812 */ /* 0x040fe4000788c0ff */
[----:B------:R-:W-:Y:S01]  /*a7c30*/  LOP3.LUT R7, R7, 0xfffffff7, RZ, 0xc0, !PT ;  /* 0xfffffff707077812 */ /* 0x000fe200078ec0ff */
[----:B------:R0:W-:Y:S01]  /*a7c40*/  STL.64 [R1+0x2488], R2 ;  /* 0x0024880201007387 */ /* 0x0001e20000100a00 */
[C---:B------:R-:W-:Y:S02]  /*a7c50*/  LOP3.LUT P0, RZ, R2.reuse, 0x2000, RZ, 0xc0, !PT ;  /* 0x0000200002ff7812 */ /* 0x040fe4000780c0ff */
[C---:B------:R-:W-:Y:S02]  /*a7c60*/  LOP3.LUT P1, RZ, R2.reuse, 0x4000, RZ, 0xc0, !PT ;  /* 0x0000400002ff7812 */ /* 0x040fe4000782c0ff */
[----:B------:R-:W-:-:S02]  /*a7c70*/  LOP3.LUT P2, RZ, R2, 0x8000, RZ, 0xc0, !PT ;  /* 0x0000800002ff7812 */ /* 0x000fc4000784c0ff */
[----:B------:R-:W-:-:S03]  /*a7c80*/  LOP3.LUT P3, RZ, R2, 0x10000, RZ, 0xc0, !PT ;  /* 0x0001000002ff7812 */ /* 0x000fc6000786c0ff */
[----:B------:R-:W-:Y:S02]  /*a7c90*/  @P4 LOP3.LUT R7, R7, 0x8, RZ, 0xfc, !PT ;  /* 0x0000000807074812 */ /* 0x000fe400078efcff */
[----:B------:R-:W-:Y:S02]  /*a7ca0*/  LOP3.LUT P4, RZ, R2, 0x20000, RZ, 0xc0, !PT ;  /* 0x0002000002ff7812 */ /* 0x000fe4000788c0ff */
[----:B0-----:R-:W2:Y:S01]  /*a7cb0*/  LDL.LU.64 R2, [R1+0x480] ;  /* 0x0004800001027983 */ /* 0x001ea20000300a00 */
[----:B----4-:R-:W-:Y:S02]  /*a7cc0*/  PRMT R16, R20, 0x7770, RZ ;  /* 0x0000777014107816 */ /* 0x010fe400000000ff */
[C---:B------:R-:W-:Y:S02]  /*a7cd0*/  LOP3.LUT P5, RZ, R4.reuse, 0x1000, RZ, 0xc0, !PT ;  /* 0x0000100004ff7812 */ /* 0x040fe400078ac0ff */
[----:B------:R-:W-:Y:S01]  /*a7ce0*/  LOP3.LUT P6, RZ, R4, 0x800, RZ, 0xc0, !PT ;  /* 0x0000080004ff7812 */ /* 0x000fe200078cc0ff */
[----:B--2---:R0:W-:Y:S02]  /*a7cf0*/  @P0 STG.E.U8 desc[UR40][R2.64], R16 ;  /* 0x0000001002000986 */ /* 0x0041e4000c101128 */
[----:B0-----:R-:W-:-:S05]  /*a7d00*/  PRMT R16, R20, 0x7771, RZ ;  /* 0x0000777114107816 */ /* 0x001fca00000000ff */
[----:B------:R0:W-:Y:S02]  /*a7d10*/  @P1 STG.E.U8 desc[UR40][R8.64], R16 ;  /* 0x0000001008001986 */ /* 0x0001e4000c101128 */
[----:B0-----:R-:W-:Y:S02]  /*a7d20*/  PRMT R16, R21, 0x7770, RZ ;  /* 0x0000777015107816 */ /* 0x001fe400000000ff */
[----:B------:R-:W2:Y:S04]  /*a7d30*/  LDL.LU.64 R8, [R1+0x450] ;  /* 0x0004500001087983 */ /* 0x000ea80000300a00 */
[----:B------:R0:W-:Y:S01]  /*a7d40*/  @P2 STG.E.U8 desc[UR40][R28.64], R16 ;  /* 0x000000101c002986 */ /* 0x0001e2000c101128 */
[C---:B------:R-:W-:Y:S02]  /*a7d50*/  LOP3.LUT P0, RZ, R4.reuse, 0x400, RZ, 0xc0, !PT ;  /* 0x0000040004ff7812 */ /* 0x040fe4000780c0ff */
[----:B------:R-:W-:-:S02]  /*a7d60*/  LOP3.LUT P1, RZ, R4, 0x200, RZ, 0xc0, !PT ;  /* 0x0000020004ff7812 */ /* 0x000fc4000782c0ff */
[C---:B------:R-:W-:Y:S02]  /*a7d70*/  LOP3.LUT P2, RZ, R4.reuse, 0x100, RZ, 0xc0, !PT ;  /* 0x0000010004ff7812 */ /* 0x040fe4000784c0ff */
[----:B0-----:R-:W-:Y:S01]  /*a7d80*/  PRMT R16, R21, 0x7771, RZ ;  /* 0x0000777115107816 */ /* 0x001fe200000000ff */
[----:B------:R-:W3:Y:S04]  /*a7d90*/  LDL.LU.64 R28, [R1+0x448] ;  /* 0x00044800011c7983 */ /* 0x000ee80000300a00 */
[----:B------:R-:W-:Y:S04]  /*a7da0*/  STL.64 [R1+0x2618], R20 ;  /* 0x0026181401007387 */ /* 0x000fe80000100a00 */
[----:B------:R-:W-:Y:S01]  /*a7db0*/  @P3 STG.E.U8 desc[UR40][R18.64], R16 ;  /* 0x0000001012003986 */ /* 0x000fe2000c101128 */
[----:B------:R-:W-:-:S03]  /*a7dc0*/  LOP3.LUT P3, RZ, R4, 0x80, RZ, 0xc0, !PT ;  /* 0x0000008004ff7812 */ /* 0x000fc6000786c0ff */
[----:B------:R0:W-:Y:S04]  /*a7dd0*/  STL.64 [R1+0x2640], R4 ;  /* 0x0026400401007387 */ /* 0x0001e80000100a00 */
[----:B0-----:R-:W4:Y:S04]  /*a7de0*/  LDL.LU.64 R4, [R1+0x440] ;  /* 0x0004400001047983 */ /* 0x001f280000300a00 */
[----:B------:R-:W2:Y:S04]  /*a7df0*/  LDL.LU.64 R20, [R1+0x420] ;  /* 0x0004200001147983 */ /* 0x000ea80000300a00 */
        /* <DEDUP_REMOVED lines=10> */
[----:B------:R-:W-:-:S05]  /*a7ea0*/  PRMT R16, R15, 0x7770, RZ ;  /* 0x000077700f107816 */ /* 0x000fca00000000ff */
[----:B------:R0:W-:Y:S01]  /*a7eb0*/  @P4 STG.E.U8 desc[UR40][R8.64], R16 ;  /* 0x0000001008004986 */ /* 0x0001e2000c101128 */
[----:B------:R-:W-:Y:S02]  /*a7ec0*/  LOP3.LUT P4, RZ, R7, 0x2, RZ, 0xc0, !PT ;  /* 0x0000000207ff7812 */ /* 0x000fe4000788c0ff */
[----:B0-----:R-:W-:-:S11]  /*a7ed0*/  PRMT R16, R15, 0x7771, RZ ;  /* 0x000077710f107816 */ /* 0x001fd600000000ff */
[----:B---3--:R-:W-:Y:S01]  /*a7ee0*/  @P4 STG.E.U8 desc[UR40][R28.64], R16 ;  /* 0x000000101c004986 */ /* 0x008fe2000c101128 */
[----:B------:R-:W-:Y:S02]  /*a7ef0*/  LOP3.LUT P4, RZ, R7, 0x1, RZ, 0xc0, !PT ;  /* 0x0000000107ff7812 */ /* 0x000fe4000788c0ff */
[----:B------:R-:W-:-:S11]  /*a7f00*/  PRMT R7, R0, 0x7770, RZ ;  /* 0x0000777000077816 */ /* 0x000fd600000000ff */
[----:B----4-:R-:W-:Y:S04]  /*a7f10*/  @P4 STG.E.U8 desc[UR40][R4.64], R7 ;  /* 0x0000000704004986 */ /* 0x010fe8000c101128 */
[----:B--2---:R0:W-:Y:S04]  /*a7f20*/  STL.64 [R1+0x2638], R20 ;  /* 0x0026381401007387 */ /* 0x0041e80000100a00 */
[----:B0-----:R-:W2:Y:S04]  /*a7f30*/  LDL.LU.64 R20, [R1+0x438] ;  /* 0x0004380001147983 */ /* 0x001ea80000300a00 */
[----:B------:R-:W3:Y:S04]  /*a7f40*/  LDL.LU.64 R2, [R1+0x418] ;  /* 0x0004180001027983 */ /* 0x000ee80000300a00 */
[----:B------:R-:W4:Y:S04]  /*a7f50*/  LDL.LU.64 R18, [R1+0x410] ;  /* 0x0004100001127983 */ /* 0x000f280000300a00 */
[----:B------:R-:W2:Y:S04]  /*a7f60*/  LDL.LU.64 R12, [R1+0x408] ;  /* 0x00040800010c7983 */ /* 0x000ea80000300a00 */
[----:B------:R-:W2:Y:S04]  /*a7f70*/  LDL.LU.64 R10, [R1+0x400] ;  /* 0x00040000010a7983 */ /* 0x000ea80000300a00 */
[----:B------:R-:W2:Y:S04]  /*a7f80*/  LDL.LU.64 R8, [R1+0x3f8] ;  /* 0x0003f80001087983 */ /* 0x000ea80000300a00 */
[----:B------:R-:W2:Y:S04]  /*a7f90*/  LDL.LU.64 R28, [R1+0x3f0] ;  /* 0x0003f000011c7983 */ /* 0x000ea80000300a00 */
[----:B------:R-:W2:Y:S01]  /*a7fa0*/  LDL.LU.64 R4, [R1+0x2640] ;  /* 0x0026400001047983 */ /* 0x000ea20000300a00 */
[----:B------:R-:W-:-:S02]  /*a7fb0*/  PRMT R7, R0, 0x7771, RZ ;  /* 0x0000777100077816 */ /* 0x000fc400000000ff */
[----:B--2---:R-:W-:-:S13]  /*a7fc0*/  LOP3.LUT P4, RZ, R5, 0x80000000, RZ, 0xc0, !PT ;  /* 0x8000000005ff7812 */ /* 0x004fda000788c0ff */
[----:B------:R0:W-:Y:S04]  /*a7fd0*/  @P4 STG.E.U8 desc[UR40][R20.64], R7 ;  /* 0x0000000714004986 */ /* 0x0001e8000c101128 */
[----:B0-----:R-:W2:Y:S01]  /*a7fe0*/  LDL.LU.64 R20, [R1+0x2638] ;  /* 0x0026380001147983 */ /* 0x001ea20000300a00 */
[----:B------:R-:W-:Y:S02]  /*a7ff0*/  LOP3.LUT P4, RZ, R5, 0x40000000, RZ, 0xc0, !PT ;  /* 0x4000000005ff7812 */ /* 0x000fe4000788c0ff */
        /* <DEDUP_REMOVED lines=12> */
[----:B------:R-:W-:-:S05]  /*a80c0*/  PRMT R7, R17, 0x7773, RZ ;  /* 0x0000777311077816 */ /* 0x000fca00000000ff */
[----:B---3--:R0:W-:Y:S02]  /*a80d0*/  @P5 STG.E.U8 desc[UR40][R2.64], R7 ;  /* 0x0000000702005986 */ /* 0x0081e4000c101128 */
[----:B0-----:R-:W-:-:S05]  /*a80e0*/  PRMT R7, R14, 0x7772, RZ ;  /* 0x000077720e077816 */ /* 0x001fca00000000ff */
[----:B----4-:R0:W-:Y:S02]  /*a80f0*/  @P6 STG.E.U8 desc[UR40][R18.64], R7 ;  /* 0x0000000712006986 */ /* 0x0101e4000c101128 */
[----:B0-----:R-:W-:Y:S02]  /*a8100*/  PRMT R7, R14, 0x7773, RZ ;  /* 0x000077730e077816 */ /* 0x001fe400000000ff */
[----:B------:R-:W3:Y:S04]  /*a8110*/  LDL.LU.64 R18, [R1+0x3e8] ;  /* 0x0003e80001127983 */ /* 0x000ee80000300a00 */
[----:B------:R0:W-:Y:S04]  /*a8120*/  @P0 STG.E.U8 desc[UR40][R12.64], R7 ;  /* 0x000000070c000986 */ /* 0x0001e8000c101128 */
[----:B0-----:R-:W4:Y:S01]  /*a8130*/  LDL.LU.64 R12, [R1+0x3e0] ;  /* 0x0003e000010c7983 */ /* 0x001f220000300a00 */
[----:B--2---:R-:W-:-:S05]  /*a8140*/  PRMT R7, R20, 0x7772, RZ ;  /* 0x0000777214077816 */ /* 0x004fca00000000ff */
[----:B------:R0:W-:Y:S02]  /*a8150*/  @P1 STG.E.U8 desc[UR40][R10.64], R7 ;  /* 0x000000070a001986 */ /* 0x0001e4000c101128 */
[----:B0-----:R-:W-:Y:S02]  /*a8160*/  PRMT R7, R20, 0x7773, RZ ;  /* 0x0000777314077816 */ /* 0x001fe400000000ff */
[----:B------:R-:W2:Y:S04]  /*a8170*/  LDL.LU.64 R10, [R1+0x3d8] ;  /* 0x0003d800010a7983 */ /* 0x000ea80000300a00 */
[----:B------:R0:W-:Y:S02]  /*a8180*/  @P2 STG.E.U8 desc[UR40][R8.64], R7 ;  /* 0x0000000708002986 */ /* 0x0001e4000c101128 */
[----:B0-----:R-:W-:-:S05]  /*a8190*/  PRMT R7, R21, 0x7772, RZ ;  /* 0x0000777215077816 */ /* 0x001fca00000000ff */
[----:B------:R0:W-:Y:S04]  /*a81a0*/  @P3 STG.E.U8 desc[UR40][R28.64], R7 ;  /* 0x000000071c003986 */ /* 0x0001e8000c101128 */
[----:B0-----:R-:W2:Y:S01]  /*a81b0*/  LDL.LU.64 R28, [R1+0x3d0] ;  /* 0x0003d000011c7983 */ /* 0x001ea20000300a00 */
[C---:B------:R-:W-:Y:S02]  /*a81c0*/  LOP3.LUT P0, RZ, R4.reuse, 0x40, RZ, 0xc0, !PT ;  /* 0x0000004004ff7812 */ /* 0x040fe4000780c0ff */
[C---:B------:R-:W-:Y:S01]  /*a81d0*/  LOP3.LUT P1, RZ, R4.reuse, 0x20, RZ, 0xc0, !PT ;  /* 0x0000002004ff7812 */ /* 0x040fe2000782c0ff */
[----:B------:R-:W2:Y:S01]  /*a81e0*/  LDL.LU.64 R8, [R1+0x3c8] ;  /* 0x0003c80001087983 */ /* 0x000ea20000300a00 */
[----:B------:R-:W-:Y:S02]  /*a81f0*/  PRMT R7, R21, 0x7773, RZ ;  /* 0x0000777315077816 */ /* 0x000fe400000000ff */
[C---:B------:R-:W-:Y:S01]  /*a8200*/  LOP3.LUT P2, RZ, R4.reuse, 0x10, RZ, 0xc0, !PT ;  /* 0x0000001004ff7812 */ /* 0x040fe2000784c0ff */
[----:B------:R-:W2:Y:S01]  /*a8210*/  LDL.LU R20, [R1+0xc0] ;  /* 0x0000c00001147983 */ /* 0x000ea20000300800 */
[----:B------:R-:W-:-:S05]  /*a8220*/  LOP3.LUT P3, RZ, R4, 0x8, RZ, 0xc0, !PT ;  /* 0x0000000804ff7812 */ /* 0x000fca000786c0ff */
[----:B---3--:R0:W-:Y:S02]  /*a8230*/  @P0 STG.E.U8 desc[UR40][R18.64], R7 ;  /* 0x0000000712000986 */ /* 0x0081e4000c101128 */
[----:B0-----:R-:W-:-:S05]  /*a8240*/  PRMT R7, R25, 0x7772, RZ ;  /* 0x0000777219077816 */ /* 0x001fca00000000ff */
[----:B----4-:R0:W-:Y:S01]  /*a8250*/  @P1 STG.E.U8 desc[UR40][R12.64], R7 ;  /* 0x000000070c001986 */ /* 0x0101e2000c101128 */
[----:B------:R-:W-:Y:S01]  /*a8260*/  IMAD.MOV.U32 R21, RZ, RZ, R26 ;  /* 0x000000ffff157224 */ /* 0x000fe200078e001a */
[----:B0-----:R-:W-:Y:S02]  /*a8270*/  PRMT R7, R25, 0x7773, RZ ;  /* 0x0000777319077816 */ /* 0x001fe400000000ff */
[----:B------:R-:W3:Y:S04]  /*a8280*/  LDL.LU.64 R12, [R1+0x3c0] ;  /* 0x0003c000010c7983 */ /* 0x000ee80000300a00 */
[----:B------:R-:W4:Y:S04]  /*a8290*/  LDL.LU R26, [R1+0xc8] ;  /* 0x0000c800011a7983 */ /* 0x000f280000300800 */
[----:B--2---:R0:W-:Y:S02]  /*a82a0*/  @P2 STG.E.U8 desc[UR40][R10.64], R7 ;  /* 0x000000070a002986 */ /* 0x0041e4000c101128 */
[----:B0-----:R-:W-:-:S02]  /*a82b0*/  PRMT R7, R15, 0x7772, RZ ;  /* 0x000077720f077816 */ /* 0x001fc400000000ff */
[----:B------:R-:W2:Y:S04]  /*a82c0*/  LDL.LU.64 R10, [R1+0x3b8] ;  /* 0x0003b800010a7983 */ /* 0x000ea80000300a00 */
[----:B------:R-:W2:Y:S04]  /*a82d0*/  LDL.LU R25, [R1+0xcc] ;  /* 0x0000cc0001197983 */ /* 0x000ea80000300800 */
[----:B------:R0:W-:Y:S04]  /*a82e0*/  @P3 STG.E.U8 desc[UR40][R28.64], R7 ;  /* 0x000000071c003986 */ /* 0x0001e8000c101128 */
[----:B0-----:R-:W2:Y:S04]  /*a82f0*/  LDL.LU.64 R28, [R1+0x3b0] ;  /* 0x0003b000011c7983 */ /* 0x001ea80000300a00 */
        /* <DEDUP_REMOVED lines=23> */
[----:B--2---:R-:W-:Y:S04]  /*a8470*/  STL [R1+0x25f0], R17 ;  /* 0x0025f01101007387 */ /* 0x004fe80000100800 */
[----:B----4-:R0:W-:Y:S04]  /*a8480*/  STL.64 [R1+0x2600], R26 ;  /* 0x0026001a01007387 */ /* 0x0101e80000100a00 */
[----:B0-----:R-:W2:Y:S04]  /*a8490*/  LDL.LU.64 R26, [R1+0x398] ;  /* 0x00039800011a7983 */ /* 0x001ea80000300a00 */
[----:B--2---:R0:W-:Y:S04]  /*a84a0*/  STL.64 [R1+0x2608], R26 ;  /* 0x0026081a01007387 */ /* 0x0041e80000100a00 */
[----:B0-----:R-:W2:Y:S01]  /*a84b0*/  LDL.LU.64 R26, [R1+0x3a0] ;  /* 0x0003a000011a7983 */ /* 0x001ea20000300a00 */
[----:B------:R-:W-:-:S04]  /*a84c0*/  LOP3.LUT R5, R5, 0xfdffffff, RZ, 0xc0, !PT ;  /* 0xfdffffff05057812 */ /* 0x000fc800078ec0ff */
        /* <DEDUP_REMOVED lines=8> */
[----:B------:R-:W-:Y:S01]  /*a8550*/  LOP3.LUT P4, RZ, R4, 0x4, RZ, 0xc0, !PT ;  /* 0x0000000404ff7812 */ /* 0x000fe2000788c0ff */
[----:B--2---:R0:W-:Y:S04]  /*a8560*/  STL.64 [R1+0x2610], R26 ;  /* 0x0026101a01007387 */ /* 0x0041e80000100a00 */
[----:B0-----:R-:W2:Y:S04]  /*a8570*/  LDL.LU.64 R26, [R1+0x3a8] ;  /* 0x0003a800011a7983 */ /* 0x001ea80000300a00 */
[----:B------:R-:W4:Y:S04]  /*a8580*/  LDL.LU.64 R16, [R1+0x388] ;  /* 0x0003880001107983 */ /* 0x000f280000300a00 */
[----:B------:R0:W-:Y:S01]  /*a8590*/  @P4 STG.E.U8 desc[UR40][R8.64], R7 ;  /* 0x0000000708004986 */ /* 0x0001e2000c101128 */
[----:B------:R-:W-:-:S02]  /*a85a0*/  LOP3.LUT P4, RZ, R5, 0x8000000, RZ, 0xc0, !PT ;  /* 0x0800000005ff7812 */ /* 0x000fc4000788c0ff */
[----:B0-----:R-:W-:-:S11]  /*a85b0*/  PRMT R7, R0, 0x7772, RZ ;  /* 0x0000777200077816 */ /* 0x001fd600000000ff */
[----:B---3--:R0:W-:Y:S01]  /*a85c0*/  @P4 STG.E.U8 desc[UR40][R12.64], R7 ;  /* 0x000000070c004986 */ /* 0x0081e2000c101128 */
[----:B------:R-:W-:Y:S02]  /*a85d0*/  LOP3.LUT P4, RZ, R5, 0x4000000, RZ, 0xc0, !PT ;  /* 0x0400000005ff7812 */ /* 0x000fe4000788c0ff */
[----:B0-----:R-:W-:-:S11]  /*a85e0*/  PRMT R7, R0, 0x7773, RZ ;  /* 0x0000777300077816 */ /* 0x001fd600000000ff */
[----:B------:R0:W-:Y:S01]  /*a85f0*/  @P4 STG.E.U8 desc[UR40][R10.64], R7 ;  /* 0x000000070a004986 */ /* 0x0001e2000c101128 */
[----:B------:R-:W-:Y:S02]  /*a8600*/  LOP3.LUT P4, RZ, R5, 0x2000000, RZ, 0xc0, !PT ;  /* 0x0200000005ff7812 */ /* 0x000fe4000788c0ff */
[----:B0-----:R-:W-:-:S11]  /*a8610*/  PRMT R7, R20, 0x7770, RZ ;  /* 0x0000777014077816 */ /* 0x001fd600000000ff */
[----:B------:R0:W-:Y:S01]  /*a8620*/  @P4 STG.E.U8 desc[UR40][R28.64], R7 ;  /* 0x000000071c004986 */ /* 0x0001e2000c101128 */
[C---:B------:R-:W-:Y:S02]  /*a8630*/  LOP3.LUT P4, RZ, R5.reuse, 0x1000000, RZ, 0xc0, !PT ;  /* 0x0100000005ff7812 */ /* 0x040fe4000788c0ff */
[----:B0-----:R-:W-:Y:S01]  /*a8640*/  PRMT R7, R20, 0x7771, RZ ;  /* 0x0000777114077816 */ /* 0x001fe200000000ff */
[----:B----4-:R0:W-:Y:S10]  /*a8650*/  STL.64 [R1+0x25f8], R16 ;  /* 0x0025f81001007387 */ /* 0x0101f40000100a00 */
[----:B--2---:R1:W-:Y:S04]  /*a8660*/  @P4 STG.E.U8 desc[UR40][R26.64], R7 ;  /* 0x000000071a004986 */ /* 0x0043e8000c101128 */
[----:B0-----:R-:W2:Y:S04]  /*a8670*/  LDL.LU.64 R16, [R1+0x390] ;  /* 0x0003900001107983 */ /* 0x001ea80000300a00 */
[----:B------:R-:W3:Y:S04]  /*a8680*/  LDL.LU R8, [R1+0xb4] ;  /* 0x0000b40001087983 */ /* 0x000ee80000300800 */
[----:B------:R-:W4:Y:S04]  /*a8690*/  LDL.LU.64 R2, [R1+0x380] ;  /* 0x0003800001027983 */ /* 0x000f280000300a00 */
[----:B------:R-:W2:Y:S04]  /*a86a0*/  LDL.LU.64 R18, [R1+0x378] ;  /* 0x0003780001127983 */ /* 0x000ea80000300a00 */
[----:B------:R-:W2:Y:S04]  /*a86b0*/  LDL.LU.64 R14, [R1+0x370] ;  /* 0x00037000010e7983 */ /* 0x000ea80000300a00 */
[----:B------:R-:W2:Y:S04]  /*a86c0*/  LDL.LU.64 R12, [R1+0x368] ;  /* 0x00036800010c7983 */ /* 0x000ea80000300a00 */
[----:B------:R-:W2:Y:S04]  /*a86d0*/  LDL.LU.64 R10, [R1+0x360] ;  /* 0x00036000010a7983 */ /* 0x000ea80000300a00 */
[----:B------:R-:W2:Y:S04]  /*a86e0*/  LDL.LU.64 R28, [R1+0x358] ;  /* 0x00035800011c7983 */ /* 0x000ea80000300a00 */
[----:B-1----:R-:W2:Y:S01]  /*a86f0*/  LDL.LU.64 R26, [R1+0x2610] ;  /* 0x00261000011a7983 */ /* 0x002ea20000300a00 */
        /* <DEDUP_REMOVED lines=15> */
[----:B0-----:R-:W2:Y:S01]  /*a87f0*/  LDL.LU R17, [R1+0x25f0] ;  /* 0x0025f00001117983 */ /* 0x001ea20000300800 */
[----:B------:R-:W-:-:S05]  /*a8800*/  PRMT R7, R25, 0x7770, RZ ;  /* 0x0000777019077816 */ /* 0x000fca00000000ff */
[----:B----4-:R0:W-:Y:S02]  /*a8810*/  @P5 STG.E.U8 desc[UR40][R2.64], R7 ;  /* 0x0000000702005986 */ /* 0x0101e4000c101128 */
[----:B0-----:R-:W-:-:S05]  /*a8820*/  PRMT R7, R25, 0x7771, RZ ;  /* 0x0000777119077816 */ /* 0x001fca00000000ff */
[----:B------:R2:W-:Y:S02]  /*a8830*/  @P6 STG.E.U8 desc[UR40][R18.64], R7 ;  /* 0x0000000712006986 */ /* 0x0005e4000c101128 */
[----:B--2---:R-:W-:-:S05]  /*a8840*/  PRMT R7, R17, 0x7770, RZ ;  /* 0x0000777011077816 */ /* 0x004fca00000000ff */
[----:B------:R0:W-:Y:S04]  /*a8850*/  @P0 STG.E.U8 desc[UR40][R14.64], R7 ;  /* 0x000000070e000986 */ /* 0x0001e8000c101128 */
[----:B------:R-:W-:Y:S04]  /*a8860*/  STL [R1+0x25c8], R17 ;  /* 0x0025c81101007387 */ /* 0x000fe80000100800 */
[----:B------:R-:W2:Y:S01]  /*a8870*/  LDL.LU R9, [R1+0xb8] ;  /* 0x0000b80001097983 */ /* 0x000ea20000300800 */
[----:B0-----:R-:W-:-:S05]  /*a8880*/  PRMT R7, R17, 0x7771, RZ ;  /* 0x0000777111077816 */ /* 0x001fca00000000ff */
[----:B------:R3:W-:Y:S02]  /*a8890*/  @P1 STG.E.U8 desc[UR40][R12.64], R7 ;  /* 0x000000070c001986 */ /* 0x0007e4000c101128 */
[----:B---3--:R-:W-:-:S05]  /*a88a0*/  PRMT R7, R8, 0x7770, RZ ;  /* 0x0000777008077816 */ /* 0x008fca00000000ff */
[----:B------:R0:W-:Y:S02]  /*a88b0*/  @P2 STG.E.U8 desc[UR40][R10.64], R7 ;  /* 0x000000070a002986 */ /* 0x0001e4000c101128 */
[----:B0-----:R-:W-:Y:S02]  /*a88c0*/  PRMT R7, R8, 0x7771, RZ ;  /* 0x0000777108077816 */ /* 0x001fe400000000ff */
[----:B------:R-:W3:Y:S04]  /*a88d0*/  LDL.LU.64 R10, [R1+0x350] ;  /* 0x00035000010a7983 */ /* 0x000ee80000300a00 */
[----:B------:R0:W-:Y:S04]  /*a88e0*/  @P3 STG.E.U8 desc[UR40][R28.64], R7 ;  /* 0x000000071c003986 */ /* 0x0001e8000c101128 */
[----:B0-----:R-:W4:Y:S01]  /*a88f0*/  LDL.LU.64 R28, [R1+0x348] ;  /* 0x00034800011c7983 */ /* 0x001f220000300a00 */
[----:B------:R-:W-:-:S02]  /*a8900*/  LOP3.LUT P0, RZ, R27, 0x80000, RZ, 0xc0, !PT ;  /* 0x000800001bff7812 */ /* 0x000fc4000780c0ff */
[----:B------:R-:W-:Y:S01]  /*a8910*/  LOP3.LUT P1, RZ, R27, 0x40000, RZ, 0xc0, !PT ;  /* 0x000400001bff7812 */ /* 0x000fe2000782c0ff */
[----:B------:R-:W4:Y:S04]  /*a8920*/  LDL.LU.64 R2, [R1+0x340] ;  /* 0x0003400001027983 */ /* 0x000f280000300a00 */
[----:B------:R-:W4:Y:S04]  /*a8930*/  LDL.LU.64 R18, [R1+0x338] ;  /* 0x0003380001127983 */ /* 0x000f280000300a00 */
[----:B------:R-:W4:Y:S04]  /*a8940*/  LDL.LU.64 R14, [R1+0x330] ;  /* 0x00033000010e7983 */ /* 0x000f280000300a00 */
[----:B------:R-:W4:Y:S04]  /*a8950*/  LDL.LU.64 R12, [R1+0x328] ;  /* 0x00032800010c7983 */ /* 0x000f280000300a00 */
[----:B------:R-:W4:Y:S01]  /*a8960*/  LDL.LU R0, [R1+0xbc] ;  /* 0x0000bc0001007983 */ /* 0x000f220000300800 */
[----:B--2---:R-:W-:-:S05]  /*a8970*/  PRMT R7, R9, 0x7770, RZ ;  /* 0x0000777009077816 */ /* 0x004fca00000000ff */
[----:B---3--:R0:W-:Y:S02]  /*a8980*/  @P0 STG.E.U8 desc[UR40][R10.64], R7 ;  /* 0x000000070a000986 */ /* 0x0081e4000c101128 */
[----:B0-----:R-:W-:Y:S02]  /*a8990*/  PRMT R7, R9, 0x7771, RZ ;  /* 0x0000777109077816 */ /* 0x001fe400000000ff */
[----:B------:R-:W2:Y:S04]  /*a89a0*/  LDL.LU.64 R10, [R1+0x320] ;  /* 0x00032000010a7983 */ /* 0x000ea80000300a00 */
[----:B------:R-:W-:Y:S04]  /*a89b0*/  STL.64 [R1+0x25d0], R8 ;  /* 0x0025d00801007387 */ /* 0x000fe80000100a00 */
[----:B----4-:R0:W-:Y:S04]  /*a89c0*/  @P1 STG.E.U8 desc[UR40][R28.64], R7 ;  /* 0x000000071c001986 */ /* 0x0101e8000c101128 */
[----:B0-----:R-:W3:Y:S04]  /*a89d0*/  LDL.LU.64 R28, [R1+0x318] ;  /* 0x00031800011c7983 */ /* 0x001ee80000300a00 */
[----:B------:R-:W4:Y:S04]  /*a89e0*/  LDL.LU.64 R8, [R1+0x300] ;  /* 0x0003000001087983 */ /* 0x000f280000300a00 */
[----:B----4-:R0:W-:Y:S04]  /*a89f0*/  STL.64 [R1+0x25d8], R8 ;  /* 0x0025d80801007387 */ /* 0x0101e80000100a00 */
[----:B0-----:R-:W4:Y:S01]  /*a8a00*/  LDL.LU.64 R8, [R1+0x308] ;  /* 0x0003080001087983 */ /* 0x001f220000300a00 */
        /* <DEDUP_REMOVED lines=19> */
[----:B----4-:R0:W-:Y:S04]  /*a8b40*/  STL.64 [R1+0x25e8], R8 ;  /* 0x0025e80801007387 */ /* 0x0101e80000100a00 */
[----:B0-----:R-:W4:Y:S01]  /*a8b50*/  LDL.LU.64 R8, [R1+0x310] ;  /* 0x0003100001087983 */ /* 0x001f220000300a00 */
[----:B------:R-:W-:Y:S02]  /*a8b60*/  LOP3.LUT R5, R5, 0xfffbffff, RZ, 0xc0, !PT ;  /* 0xfffbffff05057812 */ /* 0x000fe400078ec0ff */
[----:B------:R-:W-:Y:S01]  /*a8b70*/  LOP3.LUT P2, RZ, R27, 0x20000, RZ, 0xc0, !PT ;  /* 0x000200001bff7812 */ /* 0x000fe2000784c0ff */
[----:B------:R-:W4:Y:S04]  /*a8b80*/  LDL.LU.64 R16, [R1+0x2f8] ;  /* 0x0002f80001107983 */ /* 0x000f280000300a00 */
[----:B------:R-:W-:-:S02]  /*a8b90*/  @P4 LOP3.LUT R5, R5, 0x40000, RZ, 0xfc, !PT ;  /* 0x0004000005054812 */ /* 0x000fc400078efcff */
[C---:B------:R-:W-:Y:S02]  /*a8ba0*/  LOP3.LUT P4, RZ, R27.reuse, 0x4000, RZ, 0xc0, !PT ;  /* 0x000040001bff7812 */ /* 0x040fe4000788c0ff */
[----:B------:R-:W-:Y:S02]  /*a8bb0*/  LOP3.LUT P3, RZ, R27, 0x10000, RZ, 0xc0, !PT ;  /* 0x000100001bff7812 */ /* 0x000fe4000786c0ff */
[----:B------:R-:W-:Y:S02]  /*a8bc0*/  LOP3.LUT R5, R5, 0xfff7ffff, RZ, 0xc0, !PT ;  /* 0xfff7ffff05057812 */ /* 0x000fe400078ec0ff */
[----:B------:R-:W-:-:S05]  /*a8bd0*/  PRMT R7, R0, 0x7770, RZ ;  /* 0x0000777000077816 */ /* 0x000fca00000000ff */
[----:B------:R0:W-:Y:S02]  /*a8be0*/  @P2 STG.E.U8 desc[UR40][R2.64], R7 ;  /* 0x0000000702002986 */ /* 0x0001e4000c101128 */
[----:B------:R-:W-:Y:S02]  /*a8bf0*/  @P4 LOP3.LUT R5, R5, 0x80000, RZ, 0xfc, !PT ;  /* 0x0008000005054812 */ /* 0x000fe400078efcff */
[----:B------:R-:W-:Y:S02]  /*a8c00*/  LOP3.LUT P4, RZ, R27, 0x8000, RZ, 0xc0, !PT ;  /* 0x000080001bff7812 */ /* 0x000fe4000788c0ff */
[----:B0-----:R-:W-:Y:S01]  /*a8c10*/  PRMT R7, R0, 0x7771, RZ ;  /* 0x0000777100077816 */ /* 0x001fe200000000ff */
[----:B------:R-:W4:Y:S04]  /*a8c20*/  LDL.LU.64 R2, [R1+0x2f0] ;  /* 0x0002f00001027983 */ /* 0x000f280000300a00 */
[----:B------:R0:W-:Y:S02]  /*a8c30*/  @P3 STG.E.U8 desc[UR40][R18.64], R7 ;  /* 0x0000000712003986 */ /* 0x0001e4000c101128 */
[----:B0-----:R-:W-:-:S02]  /*a8c40*/  PRMT R7, R20, 0x7772, RZ ;  /* 0x0000777214077816 */ /* 0x001fc400000000ff */
[----:B------:R-:W4:Y:S04]  /*a8c50*/  LDL.LU.64 R18, [R1+0x2e8] ;  /* 0x0002e80001127983 */ /* 0x000f280000300a00 */
[----:B------:R0:W-:Y:S01]  /*a8c60*/  @P4 STG.E.U8 desc[UR40][R14.64], R7 ;  /* 0x000000070e004986 */ /* 0x0001e2000c101128 */
[C---:B------:R-:W-:Y:S02]  /*a8c70*/  LOP3.LUT P4, RZ, R5.reuse, 0x80000, RZ, 0xc0, !PT ;  /* 0x0008000005ff7812 */ /* 0x040fe4000788c0ff */
[----:B0-----:R-:W-:Y:S01]  /*a8c80*/  PRMT R7, R20, 0x7773, RZ ;  /* 0x0000777314077816 */ /* 0x001fe200000000ff */
[----:B------:R-:W4:Y:S10]  /*a8c90*/  LDL.LU.64 R14, [R1+0x2e0] ;  /* 0x0002e000010e7983 */ /* 0x000f340000300a00 */
[----:B------:R0:W-:Y:S01]  /*a8ca0*/  @P4 STG.E.U8 desc[UR40][R12.64], R7 ;  /* 0x000000070c004986 */ /* 0x0001e2000c101128 */
[----:B------:R-:W-:-:S02]  /*a8cb0*/  LOP3.LUT P4, RZ, R5, 0x40000, RZ, 0xc0, !PT ;  /* 0x0004000005ff7812 */ /* 0x000fc4000788c0ff */
[----:B0-----:R-:W-:Y:S01]  /*a8cc0*/  PRMT R7, R21, 0x7772, RZ ;  /* 0x0000777215077816 */ /* 0x001fe200000000ff */
[----:B------:R-:W4:Y:S10]  /*a8cd0*/  LDL.LU.64 R12, [R1+0x2d8] ;  /* 0x0002d800010c7983 */ /* 0x000f340000300a00 */
[----:B--2---:R0:W-:Y:S01]  /*a8ce0*/  @P4 STG.E.U8 desc[UR40][R10.64], R7 ;  /* 0x000000070a004986 */ /* 0x0041e2000c101128 */
[----:B------:R-:W-:Y:S01]  /*a8cf0*/  LOP3.LUT P4, RZ, R5, 0x20000, RZ, 0xc0, !PT ;  /* 0x0002000005ff7812 */ /* 0x000fe2000788c0ff */
[----:B0-----:R-:W-:-:S02]  /*a8d00*/  IMAD.MOV.U32 R7, RZ, RZ, R21 ;  /* 0x000000ffff077224 */ /* 0x001fc400078e0015 */
[----:B------:R-:W2:Y:S03]  /*a8d10*/  LDL.LU.64 R10, [R1+0x2d0] ;  /* 0x0002d000010a7983 */ /* 0x000ea60000300a00 */
[----:B------:R-:W-:Y:S01]  /*a8d20*/  PRMT R7, R7, 0x7773, RZ ;  /* 0x0000777307077816 */ /* 0x000fe200000000ff */
[----:B------:R-:W2:Y:S06]  /*a8d30*/  LDL.LU.64 R20, [R1+0x2c8] ;  /* 0x0002c80001147983 */ /* 0x000eac0000300a00 */
[----:B---3--:R0:W-:Y:S01]  /*a8d40*/  @P4 STG.E.U8 desc[UR40][R28.64], R7 ;  /* 0x000000071c004986 */ /* 0x0081e2000c101128 */
[----:B------:R-:W-:-:S02]  /*a8d50*/  LOP3.LUT P4, RZ, R5, 0x10000, RZ, 0xc0, !PT ;  /* 0x0001000005ff7812 */ /* 0x000fc4000788c0ff */
[----:B0-----:R-:W-:Y:S01]  /*a8d60*/  PRMT R7, R26, 0x7772, RZ ;  /* 0x000077721a077816 */ /* 0x001fe200000000ff */
[----:B------:R-:W3:Y:S10]  /*a8d70*/  LDL.LU.64 R28, [R1+0x2c0] ;  /* 0x0002c000011c7983 */ /* 0x000ef40000300a00 */
[----:B----4-:R0:W-:Y:S04]  /*a8d80*/  @P4 STG.E.U8 desc[UR40][R8.64], R7 ;  /* 0x0000000708004986 */ /* 0x0101e8000c101128 */
[----:B0-----:R-:W4:Y:S01]  /*a8d90*/  LDL.LU.64 R8, [R1+0x25e8] ;  /* 0x0025e80001087983 */ /* 0x001f220000300a00 */
[----:B------:R-:W-:-:S02]  /*a8da0*/  LOP3.LUT P4, RZ, R5, 0x8000, RZ, 0xc0, !PT ;  /* 0x0000800005ff7812 */ /* 0x000fc4000788c0ff */
[----:B------:R-:W-:Y:S02]  /*a8db0*/  PRMT R7, R26, 0x7773, RZ ;  /* 0x000077731a077816 */ /* 0x000fe400000000ff */
[----:B------:R-:W2:Y:S09]  /*a8dc0*/  LDL.LU R26, [R1+0x25e0] ;  /* 0x0025e000011a7983 */ /* 0x000eb20000300800 */
[----:B----4-:R0:W-:Y:S04]  /*a8dd0*/  @P4 STG.E.U8 desc[UR40][R8.64], R7 ;  /* 0x0000000708004986 */ /* 0x0101e8000c101128 */
[----:B0-----:R-:W4:Y:S01]  /*a8de0*/  LDL.LU.64 R8, [R1+0x25d8] ;  /* 0x0025d80001087983 */ /* 0x001f220000300a00 */
[----:B------:R-:W-:-:S02]  /*a8df0*/  LOP3.LUT P4, RZ, R5, 0x4000, RZ, 0xc0, !PT ;  /* 0x0000400005ff7812 */ /* 0x000fc4000788c0ff */
[----:B------:R-:W-:-:S11]  /*a8e00*/  PRMT R7, R25, 0x7772, RZ ;  /* 0x0000777219077816 */ /* 0x000fd600000000ff */
[----:B----4-:R0:W-:Y:S01]  /*a8e10*/  @P4 STG.E.U8 desc[UR40][R8.64], R7 ;  /* 0x0000000708004986 */ /* 0x0101e2000c101128 */
[----:B------:R-:W-:Y:S02]  /*a8e20*/  LOP3.LUT P4, RZ, R5, 0x2000, RZ, 0xc0, !PT ;  /* 0x0000200005ff7812 */ /* 0x000fe4000788c0ff */
[----:B0-----:R-:W-:Y:S01]  /*a8e30*/  PRMT R7, R25, 0x7773, RZ ;  /* 0x0000777319077816 */ /* 0x001fe200000000ff */
[----:B------:R-:W4:Y:S04]  /*a8e40*/  LDL.LU.64 R8, [R1+0x25d0] ;  /* 0x0025d00001087983 */ /* 0x000f280000300a00 */
[----:B------:R-:W2:Y:S06]  /*a8e50*/  LDL.LU R25, [R1+0x25cc] ;  /* 0x0025cc0001197983 */ /* 0x000eac0000300800 */
[----:B------:R0:W-:Y:S04]  /*a8e60*/  @P4 STG.E.U8 desc[UR40][R16.64], R7 ;  /* 0x0000000710004986 */ /* 0x0001e8000c101128 */
[----:B0-----:R-:W2:Y:S01]  /*a8e70*/  LDL.LU R17, [R1+0x25c8] ;  /* 0x0025c80001117983 */ /* 0x001ea20000300800 */
[----:B------:R-:W-:-:S02]  /*a8e80*/  LOP3.LUT P4, RZ, R5, 0x1000, RZ, 0xc0, !PT ;  /* 0x0000100005ff7812 */ /* 0x000fc4000788c0ff */
[C---:B------:R-:W-:Y:S02]  /*a8e90*/  LOP3.LUT P5, RZ, R27.reuse, 0x40, RZ, 0xc0, !PT ;  /* 0x000000401bff7812 */ /* 0x040fe400078ac0ff */
[C---:B------:R-:W-:Y:S02]  /*a8ea0*/  LOP3.LUT P6, RZ, R27.reuse, 0x20, RZ, 0xc0, !PT ;  /* 0x000000201bff7812 */ /* 0x040fe400078cc0ff */
[C---:B------:R-:W-:Y:S02]  /*a8eb0*/  LOP3.LUT P0, RZ, R27.reuse, 0x10, RZ, 0xc0, !PT ;  /* 0x000000101bff7812 */ /* 0x040fe4000780c0ff */
[C---:B------:R-:W-:Y:S02]  /*a8ec0*/  LOP3.LUT P1, RZ, R27.reuse, 0x8, RZ, 0xc0, !PT ;  /* 0x000000081bff7812 */ /* 0x040fe4000782c0ff */
[C---:B------:R-:W-:Y:S02]  /*a8ed0*/  LOP3.LUT P2, RZ, R27.reuse, 0x4, RZ, 0xc0, !PT ;  /* 0x000000041bff7812 */ /* 0x040fe4000784c0ff */
[----:B------:R-:W-:-:S02]  /*a8ee0*/  LOP3.LUT P3, RZ, R27, 0x2, RZ, 0xc0, !PT ;  /* 0x000000021bff7812 */ /* 0x000fc4000786c0ff */
[----:B--2---:R-:W-:-:S05]  /*a8ef0*/  PRMT R7, R17, 0x7772, RZ ;  /* 0x0000777211077816 */ /* 0x004fca00000000ff */
[----:B------:R0:W-:Y:S02]  /*a8f00*/  @P4 STG.E.U8 desc[UR40][R2.64], R7 ;  /* 0x0000000702004986 */ /* 0x0001e4000c101128 */
[----:B0-----:R-:W-:-:S05]  /*a8f10*/  PRMT R7, R17, 0x7773, RZ ;  /* 0x0000777311077816 */ /* 0x001fca00000000ff */
[----:B------:R4:W-:Y:S02]  /*a8f20*/  @P5 STG.E.U8 desc[UR40][R18.64], R7 ;  /* 0x0000000712005986 */ /* 0x0009e4000c101128 */
[----:B----4-:R-:W-:-:S05]  /*a8f30*/  PRMT R7, R8, 0x7772, RZ ;  /* 0x0000777208077816 */ /* 0x010fca00000000ff */
[----:B------:R0:W-:Y:S02]  /*a8f40*/  @P6 STG.E.U8 desc[UR40][R14.64], R7 ;  /* 0x000000070e006986 */ /* 0x0001e4000c101128 */
[----:B0-----:R-:W-:Y:S02]  /*a8f50*/  PRMT R7, R8, 0x7773, RZ ;  /* 0x0000777308077816 */ /* 0x001fe400000000ff */
[----:B------:R-:W2:Y:S04]  /*a8f60*/  LDL.LU.64 R14, [R1+0x2b8] ;  /* 0x0002b800010e7983 */ /* 0x000ea80000300a00 */
[----:B------:R0:W-:Y:S02]  /*a8f70*/  @P0 STG.E.U8 desc[UR40][R12.64], R7 ;  /* 0x000000070c000986 */ /* 0x0001e4000c101128 */
[----:B0-----:R-:W-:-:S02]  /*a8f80*/  PRMT R7, R9, 0x7772, RZ ;  /* 0x0000777209077816 */ /* 0x001fc400000000ff */
[----:B------:R-:W4:Y:S04]  /*a8f90*/  LDL.LU.64 R12, [R1+0x2b0] ;  /* 0x0002b000010c7983 */ /* 0x000f280000300a00 */
[----:B------:R0:W-:Y:S02]  /*a8fa0*/  @P1 STG.E.U8 desc[UR40][R10.64], R7 ;  /* 0x000000070a001986 */ /* 0x0001e4000c101128 */
[----:B0-----:R-:W-:-:S05]  /*a8fb0*/  PRMT R7, R9, 0x7773, RZ ;  /* 0x0000777309077816 */ /* 0x001fca00000000ff */
[----:B------:R0:W-:Y:S02]  /*a8fc0*/  @P2 STG.E.U8 desc[UR40][R20.64], R7 ;  /* 0x0000000714002986 */ /* 0x0001e4000c101128 */
[----:B0-----:R-:W-:-:S05]  /*a8fd0*/  PRMT R7, R0, 0x7772, RZ ;  /* 0x0000777200077816 */ /* 0x001fca00000000ff */
[----:B---3--:R0:W-:Y:S04]  /*a8fe0*/  @P3 STG.E.U8 desc[UR40][R28.64], R7 ;  /* 0x000000071c003986 */ /* 0x0081e8000c101128 */
[----:B0-----:R-:W3:Y:S04]  /*a8ff0*/  LDL.LU.64 R28, [R1+0x2a8] ;  /* 0x0002a800011c7983 */ /* 0x001ee80000300a00 */
[----:B------:R-:W3:Y:S04]  /*a9000*/  LDL.LU.64 R18, [R1+0x2a0] ;  /* 0x0002a00001127983 */ /* 0x000ee80000300a00 */
[----:B------:R-:W3:Y:S01]  /*a9010*/  LDL.LU R21, [R1+0x140] ;  /* 0x0001400001157983 */ /* 0x000ee20000300800 */
[----:B------:R-:W-:-:S02]  /*a9020*/  LOP3.LUT P0, RZ, R27, 0x1, RZ, 0xc0, !PT ;  /* 0x000000011bff7812 */ /* 0x000fc4000780c0ff */
[----:B------:R-:W-:Y:S01]  /*a9030*/  LOP3.LUT P1, RZ, R26, 0x80000000, RZ, 0xc0, !PT ;  /* 0x800000001aff7812 */ /* 0x000fe2000782c0ff */
[----:B------:R-:W4:Y:S01]  /*a9040*/  LDL.LU R17, [R1+0x144] ;  /* 0x0001440001117983 */ /* 0x000f220000300800 */
[----:B------:R-:W-:-:S03]  /*a9050*/  PRMT R7, R0, 0x7773, RZ ;  /* 0x0000777300077816 */ /* 0x000fc600000000ff */
[----:B------:R-:W4:Y:S01]  /*a9060*/  LDL.LU R11, [R1+0x148] ;  /* 0x00014800010b7983 */ /* 0x000f220000300800 */
[----:B------:R-:W-:-:S03]  /*a9070*/  IMAD.MOV.U32 R9, RZ, RZ, R24 ;  /* 0x000000ffff097224 */ /* 0x000fc600078e0018 */
[----:B------:R-:W4:Y:S04]  /*a9080*/  LDL.LU R8, [R1+0x14c] ;  /* 0x00014c0001087983 */ /* 0x000f280000300800 */
[----:B--2---:R0:W-:Y:S04]  /*a9090*/  @P0 STG.E.U8 desc[UR40][R14.64], R7 ;  /* 0x000000070e000986 */ /* 0x0041e8000c101128 */
[----:B0-----:R-:W2:Y:S01]  /*a90a0*/  LDL.LU.64 R14, [R1+0x298] ;  /* 0x00029800010e7983 */ /* 0x001ea20000300a00 */
[----:B---3--:R-:W-:-:S05]  /*a90b0*/  PRMT R7, R21, 0x7770, RZ ;  /* 0x0000777015077816 */ /* 0x008fca00000000ff */
[----:B----4-:R0:W-:Y:S04]  /*a90c0*/  @P1 STG.E.U8 desc[UR40][R12.64], R7 ;  /* 0x000000070c001986 */ /* 0x0101e8000c101128 */
[----:B0-----:R-:W3:Y:S04]  /*a90d0*/  LDL.LU.64 R12, [R1+0x290] ;  /* 0x00029000010c7983 */ /* 0x001ee80000300a00 */
[----:B------:R-:W4:Y:S01]  /*a90e0*/  LDL.LU R24, [R1+0x134] ;  /* 0x0001340001187983 */ /* 0x000f220000300800 */
[----:B------:R-:W-:Y:S02]  /*a90f0*/  LOP3.LUT P2, RZ, R26, 0x40000000, RZ, 0xc0, !PT ;  /* 0x400000001aff7812 */ /* 0x000fe4000784c0ff */
[----:B------:R-:W-:-:S11]  /*a9100*/  PRMT R7, R21, 0x7771, RZ ;  /* 0x0000777115077816 */ /* 0x000fd600000000ff */
[----:B------:R0:W-:Y:S04]  /*a9110*/  @P2 STG.E.U8 desc[UR40][R28.64], R7 ;  /* 0x000000071c002986 */ /* 0x0001e8000c101128 */
[----:B----4-:R1:W-:Y:S04]  /*a9120*/  STL.64 [R1+0x25a8], R24 ;  /* 0x0025a81801007387 */ /* 0x0103e80000100a00 */
[----:B------:R-:W-:Y:S04]  /*a9130*/  STL [R1+0x2598], R21 ;  /* 0x0025981501007387 */ /* 0x000fe80000100800 */
[----:B0-----:R-:W4:Y:S04]  /*a9140*/  LDL.LU.64 R28, [R1+0x288] ;  /* 0x00028800011c7983 */ /* 0x001f280000300a00 */
[----:B------:R-:W2:Y:S04]  /*a9150*/  LDL.LU R10, [R1+0x138] ;  /* 0x00013800010a7983 */ /* 0x000ea80000300800 */
[----:B-1----:R-:W2:Y:S04]  /*a9160*/  LDL.LU.64 R24, [R1+0x268] ;  /* 0x0002680001187983 */ /* 0x002ea80000300a00 */
[----:B--2---:R0:W-:Y:S04]  /*a9170*/  STL.64 [R1+0x25b0], R24 ;  /* 0x0025b01801007387 */ /* 0x0041e80000100a00 */
[----:B0-----:R-:W2:Y:S04]  /*a9180*/  LDL.LU.64 R24, [R1+0x270] ;  /* 0x0002700001187983 */ /* 0x001ea80000300a00 */
        /* <DEDUP_REMOVED lines=19> */
[----:B--2---:R0:W-:Y:S04]  /*a92c0*/  STL.64 [R1+0x25c0], R24 ;  /* 0x0025c01801007387 */ /* 0x0041e80000100a00 */
[----:B0-----:R-:W2:Y:S06]  /*a92d0*/  LDL.LU.64 R24, [R1+0x280] ;  /* 0x0002800001187983 */ /* 0x001eac0000300a00 */
[----:B------:R-:W-:-:S02]  /*a92e0*/  @P4 LOP3.LUT R5, R5, 0x200, RZ, 0xfc, !PT ;  /* 0x0000020005054812 */ /* 0x000fc400078efcff */
[C---:B------:R-:W-:Y:S01]  /*a92f0*/  LOP3.LUT P4, RZ, R26.reuse, 0x4000000, RZ, 0xc0, !PT ;  /* 0x040000001aff7812 */ /* 0x040fe2000788c0ff */
[----:B------:R-:W2:Y:S01]  /*a9300*/  LDL.LU R0, [R1+0x13c] ;  /* 0x00013c0001007983 */ /* 0x000ea20000300800 */
[----:B------:R-:W-:Y:S02]  /*a9310*/  LOP3.LUT R5, R5, 0xfffffbff, RZ, 0xc0, !PT ;  /* 0xfffffbff05057812 */ /* 0x000fe400078ec0ff */
[----:B------:R-:W-:-:S09]  /*a9320*/  LOP3.LUT P3, RZ, R26, 0x20000000, RZ, 0xc0, !PT ;  /* 0x200000001aff7812 */ /* 0x000fd2000786c0ff */
[----:B------:R-:W-:Y:S02]  /*a9330*/  @P4 LOP3.LUT R5, R5, 0x400, RZ, 0xfc, !PT ;  /* 0x0000040005054812 */ /* 0x000fe400078efcff */
[----:B------:R-:W-:Y:S02]  /*a9340*/  LOP3.LUT P4, RZ, R26, 0x8000000, RZ, 0xc0, !PT ;  /* 0x080000001aff7812 */ /* 0x000fe4000788c0ff */
[----:B------:R-:W-:Y:S02]  /*a9350*/  LOP3.LUT R5, R5, 0xfffff7ff, RZ, 0xc0, !PT ;  /* 0xfffff7ff05057812 */ /* 0x000fe400078ec0ff */
[----:B------:R-:W-:-:S09]  /*a9360*/  PRMT R7, R17, 0x7770, RZ ;  /* 0x0000777011077816 */ /* 0x000fd200000000ff */
[----:B------:R-:W-:Y:S02]  /*a9370*/  @P4 LOP3.LUT R5, R5, 0x800, RZ, 0xfc, !PT ;  /* 0x0000080005054812 */ /* 0x000fe400078efcff */
[----:B------:R-:W-:Y:S01]  /*a9380*/  LOP3.LUT P4, RZ, R26, 0x10000000, RZ, 0xc0, !PT ;  /* 0x100000001aff7812 */ /* 0x000fe2000788c0ff */
[----:B------:R0:W-:Y:S02]  /*a9390*/  @P3 STG.E.U8 desc[UR40][R18.64], R7 ;  /* 0x0000000712003986 */ /* 0x0001e4000c101128 */
[----:B0-----:R-:W-:-:S10]  /*a93a0*/  PRMT R7, R17, 0x7771, RZ ;  /* 0x0000777111077816 */ /* 0x001fd400000000ff */
[----:B------:R0:W-:Y:S01]  /*a93b0*/  @P4 STG.E.U8 desc[UR40][R14.64], R7 ;  /* 0x000000070e004986 */ /* 0x0001e2000c101128 */
[----:B------:R-:W-:Y:S02]  /*a93c0*/  LOP3.LUT P4, RZ, R5, 0x800, RZ, 0xc0, !PT ;  /* 0x0000080005ff7812 */ /* 0x000fe4000788c0ff */
[----:B0-----:R-:W-:-:S11]  /*a93d0*/  PRMT R7, R11, 0x7770, RZ ;  /* 0x000077700b077816 */ /* 0x001fd600000000ff */
[----:B---3--:R0:W-:Y:S01]  /*a93e0*/  @P4 STG.E.U8 desc[UR40][R12.64], R7 ;  /* 0x000000070c004986 */ /* 0x0081e2000c101128 */
[----:B------:R-:W-:Y:S02]  /*a93f0*/  LOP3.LUT P4, RZ, R5, 0x400, RZ, 0xc0, !PT ;  /* 0x0000040005ff7812 */ /* 0x000fe4000788c0ff */
[----:B0-----:R-:W-:-:S11]  /*a9400*/  PRMT R7, R11, 0x7771, RZ ;  /* 0x000077710b077816 */ /* 0x001fd600000000ff */
[----:B----4-:R-:W-:Y:S01]  /*a9410*/  @P4 STG.E.U8 desc[UR40][R28.64], R7 ;  /* 0x000000071c004986 */ /* 0x010fe2000c101128 */
[----:B------:R-:W-:-:S03]  /*a9420*/  LOP3.LUT P4, RZ, R5, 0x200, RZ, 0xc0, !PT ;  /* 0x0000020005ff7812 */ /* 0x000fc6000788c0ff */
[----:B------:R-:W-:Y:S01]  /*a9430*/  STL [R1+0x259c], R26 ;  /* 0x00259c1a01007387 */ /* 0x000fe20000100800 */
[C---:B------:R-:W-:Y:S02]  /*a9440*/  LOP3.LUT P5, RZ, R26.reuse, 0x80000, RZ, 0xc0, !PT ;  /* 0x000800001aff7812 */ /* 0x040fe400078ac0ff */
[C---:B------:R-:W-:Y:S01]  /*a9450*/  LOP3.LUT P6, RZ, R26.reuse, 0x40000, RZ, 0xc0, !PT ;  /* 0x000400001aff7812 */ /* 0x040fe200078cc0ff */
[----:B------:R0:W-:Y:S01]  /*a9460*/  STL [R1+0x25a0], R17 ;  /* 0x0025a01101007387 */ /* 0x0001e20000100800 */
[C---:B------:R-:W-:Y:S02]  /*a9470*/  LOP3.LUT P0, RZ, R26.reuse, 0x20000, RZ, 0xc0, !PT ;  /* 0x000200001aff7812 */ /* 0x040fe4000780c0ff */
[C---:B------:R-:W-:Y:S02]  /*a9480*/  LOP3.LUT P1, RZ, R26.reuse, 0x10000, RZ, 0xc0, !PT ;  /* 0x000100001aff7812 */ /* 0x040fe4000782c0ff */
[C---:B------:R-:W-:Y:S02]  /*a9490*/  LOP3.LUT P2, RZ, R26.reuse, 0x8000, RZ, 0xc0, !PT ;  /* 0x000080001aff7812 */ /* 0x040fe4000784c0ff */
[----:B------:R-:W-:Y:S01]  /*a94a0*/  LOP3.LUT P3, RZ, R26, 0x4000, RZ, 0xc0, !PT ;  /* 0x000040001aff7812 */ /* 0x000fe2000786c0ff */
[----:B0-----:R-:W3:Y:S01]  /*a94b0*/  LDL.LU.64 R16, [R1+0x260] ;  /* 0x0002600001107983 */ /* 0x001ee20000300a00 */
[----:B------:R-:W-:-:S03]  /*a94c0*/  PRMT R7, R8, 0x7770, RZ ;  /* 0x0000777008077816 */ /* 0x000fc600000000ff */
[----:B------:R-:W4:Y:S04]  /*a94d0*/  LDL.LU.64 R26, [R1+0x258] ;  /* 0x00025800011a7983 */ /* 0x000f280000300a00 */
[----:B------:R-:W3:Y:S04]  /*a94e0*/  LDL.LU.64 R20, [R1+0x250] ;  /* 0x0002500001147983 */ /* 0x000ee80000300a00 */
[----:B------:R-:W3:Y:S04]  /*a94f0*/  LDL.LU.64 R2, [R1+0x248] ;  /* 0x0002480001027983 */ /* 0x000ee80000300a00 */
[----:B------:R-:W3:Y:S04]  /*a9500*/  LDL.LU.64 R18, [R1+0x240] ;  /* 0x0002400001127983 */ /* 0x000ee80000300a00 */
[----:B------:R-:W3:Y:S04]  /*a9510*/  LDL.LU.64 R14, [R1+0x238] ;  /* 0x00023800010e7983 */ /* 0x000ee80000300a00 */
[----:B------:R-:W3:Y:S04]  /*a9520*/  LDL.LU.64 R12, [R1+0x230] ;  /* 0x00023000010c7983 */ /* 0x000ee80000300a00 */
[----:B------:R-:W3:Y:S04]  /*a9530*/  LDL.LU.64 R28, [R1+0x228] ;  /* 0x00022800011c7983 */ /* 0x000ee80000300a00 */
        /* <DEDUP_REMOVED lines=16> */
[----:B---3--:R0:W-:Y:S01]  /*a9640*/  @P4 STG.E.U8 desc[UR40][R16.64], R7 ;  /* 0x0000000710004986 */ /* 0x0081e2000c101128 */
[----:B------:R-:W-:Y:S02]  /*a9650*/  LOP3.LUT P4, RZ, R5, 0x10, RZ, 0xc0, !PT ;  /* 0x0000001005ff7812 */ /* 0x000fe4000788c0ff */
[----:B0-----:R-:W-:Y:S01]  /*a9660*/  PRMT R7, R24, 0x7771, RZ ;  /* 0x0000777118077816 */ /* 0x001fe200000000ff */
[----:B------:R-:W2:Y:S10]  /*a9670*/  LDL.LU R17, [R1+0x25a0] ;  /* 0x0025a00001117983 */ /* 0x000eb40000300800 */
[----:B----4-:R0:W-:Y:S02]  /*a9680*/  @P4 STG.E.U8 desc[UR40][R26.64], R7 ;  /* 0x000000071a004986 */ /* 0x0101e4000c101128 */
[----:B0-----:R-:W-:-:S02]  /*a9690*/  PRMT R7, R10, 0x7770, RZ ;  /* 0x000077700a077816 */ /* 0x001fc400000000ff */
[----:B------:R-:W3:Y:S04]  /*a96a0*/  LDL.LU R26, [R1+0x259c] ;  /* 0x00259c00011a7983 */ /* 0x000ee80000300800 */
[----:B------:R0:W-:Y:S04]  /*a96b0*/  @P5 STG.E.U8 desc[UR40][R20.64], R7 ;  /* 0x0000000714005986 */ /* 0x0001e8000c101128 */
[----:B0-----:R-:W4:Y:S01]  /*a96c0*/  LDL.LU R21, [R1+0x2598] ;  /* 0x0025980001157983 */ /* 0x001f220000300800 */
[----:B------:R-:W-:-:S05]  /*a96d0*/  PRMT R7, R10, 0x7771, RZ ;  /* 0x000077710a077816 */ /* 0x000fca00000000ff */
[----:B------:R0:W-:Y:S02]  /*a96e0*/  @P6 STG.E.U8 desc[UR40][R2.64], R7 ;  /* 0x0000000702006986 */ /* 0x0001e4000c101128 */
[----:B0-----:R-:W-:-:S05]  /*a96f0*/  PRMT R7, R0, 0x7770, RZ ;  /* 0x0000777000077816 */ /* 0x001fca00000000ff */
[----:B------:R0:W-:Y:S02]  /*a9700*/  @P0 STG.E.U8 desc[UR40][R18.64], R7 ;  /* 0x0000000712000986 */ /* 0x0001e4000c101128 */
[----:B0-----:R-:W-:-:S05]  /*a9710*/  PRMT R7, R0, 0x7771, RZ ;  /* 0x0000777100077816 */ /* 0x001fca00000000ff */
[----:B------:R4:W-:Y:S02]  /*a9720*/  @P1 STG.E.U8 desc[UR40][R14.64], R7 ;  /* 0x000000070e001986 */ /* 0x0009e4000c101128 */
[----:B----4-:R-:W-:-:S05]  /*a9730*/  PRMT R7, R21, 0x7772, RZ ;  /* 0x0000777215077816 */ /* 0x010fca00000000ff */
[----:B------:R0:W-:Y:S04]  /*a9740*/  @P2 STG.E.U8 desc[UR40][R12.64], R7 ;  /* 0x000000070c002986 */ /* 0x0001e8000c101128 */
[----:B0-----:R-:W4:Y:S01]  /*a9750*/  LDL.LU.64 R12, [R1+0x220] ;  /* 0x00022000010c7983 */ /* 0x001f220000300a00 */
[----:B------:R-:W-:-:S03]  /*a9760*/  PRMT R7, R21, 0x7773, RZ ;  /* 0x0000777315077816 */ /* 0x000fc600000000ff */
[----:B------:R-:W4:Y:S04]  /*a9770*/  LDL.LU.64 R20, [R1+0x218] ;  /* 0x0002180001147983 */ /* 0x000f280000300a00 */
[----:B------:R-:W4:Y:S01]  /*a9780*/  LDL.LU.64 R18, [R1+0x210] ;  /* 0x0002100001127983 */ /* 0x000f220000300a00 */
[C---:B---3--:R-:W-:Y:S02]  /*a9790*/  LOP3.LUT P0, RZ, R26.reuse, 0x2000, RZ, 0xc0, !PT ;  /* 0x000020001aff7812 */ /* 0x048fe4000780c0ff */
[C---:B------:R-:W-:Y:S01]  /*a97a0*/  LOP3.LUT P1, RZ, R26.reuse, 0x1000, RZ, 0xc0, !PT ;  /* 0x000010001aff7812 */ /* 0x040fe2000782c0ff */
[----:B------:R2:W-:Y:S01]  /*a97b0*/  @P3 STG.E.U8 desc[UR40][R28.64], R7 ;  /* 0x000000071c003986 */ /* 0x0005e2000c101128 */
[----:B------:R-:W-:Y:S02]  /*a97c0*/  LOP3.LUT P2, RZ, R26, 0x800, RZ, 0xc0, !PT ;  /* 0x000008001aff7812 */ /* 0x000fe4000784c0ff */
[C---:B--2---:R-:W-:Y:S01]  /*a97d0*/  PRMT R7, R17.reuse, 0x7772, RZ ;  /* 0x0000777211077816 */ /* 0x044fe200000000ff */
[----:B------:R-:W2:Y:S04]  /*a97e0*/  LDL.LU.64 R28, [R1+0x208] ;  /* 0x00020800011c7983 */ /* 0x000ea80000300a00 */
[----:B------:R-:W3:Y:S04]  /*a97f0*/  LDL.LU.64 R2, [R1+0x200] ;  /* 0x0002000001027983 */ /* 0x000ee80000300a00 */
[----:B------:R-:W2:Y:S04]  /*a9800*/  LDL.LU.64 R14, [R1+0x1f8] ;  /* 0x0001f800010e7983 */ /* 0x000ea80000300a00 */
[----:B----4-:R0:W-:Y:S02]  /*a9810*/  @P0 STG.E.U8 desc[UR40][R12.64], R7 ;  /* 0x000000070c000986 */ /* 0x0101e4000c101128 */
[----:B0-----:R-:W-:-:S02]  /*a9820*/  PRMT R7, R17, 0x7773, RZ ;  /* 0x0000777311077816 */ /* 0x001fc400000000ff */
[----:B------:R-:W4:Y:S04]  /*a9830*/  LDL.LU.64 R12, [R1+0x1f0] ;  /* 0x0001f000010c7983 */ /* 0x000f280000300a00 */
[----:B------:R0:W-:Y:S02]  /*a9840*/  @P1 STG.E.U8 desc[UR40][R20.64], R7 ;  /* 0x0000000714001986 */ /* 0x0001e4000c101128 */
[----:B0-----:R-:W-:Y:S02]  /*a9850*/  PRMT R7, R11, 0x7772, RZ ;  /* 0x000077720b077816 */ /* 0x001fe400000000ff */
[----:B------:R-:W2:Y:S04]  /*a9860*/  LDL.LU.64 R20, [R1+0x1e8] ;  /* 0x0001e80001147983 */ /* 0x000ea80000300a00 */
[----:B------:R0:W-:Y:S04]  /*a9870*/  @P2 STG.E.U8 desc[UR40][R18.64], R7 ;  /* 0x0000000712002986 */ /* 0x0001e8000c101128 */
        /* <DEDUP_REMOVED lines=20> */
[----:B--2---:R0:W-:Y:S04]  /*a99c0*/  STL.64 [R1+0x2590], R18 ;  /* 0x0025901201007387 */ /* 0x0041e80000100a00 */
[----:B0-----:R-:W2:Y:S01]  /*a99d0*/  LDL.LU.64 R18, [R1+0x1e0] ;  /* 0x0001e00001127983 */ /* 0x001ea20000300a00 */
[----:B------:R-:W-:-:S07]  /*a99e0*/  LOP3.LUT R5, R5, 0xfffffffb, RZ, 0xc0, !PT ;  /* 0xfffffffb05057812 */ /* 0x000fce00078ec0ff */
[----:B------:R-:W-:Y:S02]  /*a99f0*/  @P4 LOP3.LUT R5, R5, 0x4, RZ, 0xfc, !PT ;  /* 0x0000000405054812 */ /* 0x000fe400078efcff */
[C---:B------:R-:W-:Y:S02]  /*a9a00*/  LOP3.LUT P4, RZ, R26.reuse, 0x100, RZ, 0xc0, !PT ;  /* 0x000001001aff7812 */ /* 0x040fe4000788c0ff */
[----:B------:R-:W-:Y:S02]  /*a9a10*/  LOP3.LUT P3, RZ, R26, 0x400, RZ, 0xc0, !PT ;  /* 0x000004001aff7812 */ /* 0x000fe4000786c0ff */
[----:B------:R-:W-:Y:S02]  /*a9a20*/  LOP3.LUT R5, R5, 0xfffffff7, RZ, 0xc0, !PT ;  /* 0xfffffff705057812 */ /* 0x000fe400078ec0ff */
[----:B------:R-:W-:-:S07]  /*a9a30*/  PRMT R7, R11, 0x7773, RZ ;  /* 0x000077730b077816 */ /* 0x000fce00000000ff */
[----:B------:R-:W-:Y:S02]  /*a9a40*/  @P4 LOP3.LUT R5, R5, 0x8, RZ, 0xfc, !PT ;  /* 0x0000000805054812 */ /* 0x000fe400078efcff */
[----:B------:R-:W-:Y:S01]  /*a9a50*/  LOP3.LUT P4, RZ, R26, 0x200, RZ, 0xc0, !PT ;  /* 0x000002001aff7812 */ /* 0x000fe2000788c0ff */
[----:B------:R0:W-:Y:S02]  /*a9a60*/  @P3 STG.E.U8 desc[UR40][R28.64], R7 ;  /* 0x000000071c003986 */ /* 0x0001e4000c101128 */
[----:B0-----:R-:W-:Y:S02]  /*a9a70*/  PRMT R7, R8, 0x7772, RZ ;  /* 0x0000777208077816 */ /* 0x001fe400000000ff */
[----:B------:R-:W2:Y:S08]  /*a9a80*/  LDL.LU.64 R28, [R1+0x1d0] ;  /* 0x0001d000011c7983 */ /* 0x000eb00000300a00 */
[----:B---3--:R0:W-:Y:S01]  /*a9a90*/  @P4 STG.E.U8 desc[UR40][R2.64], R7 ;  /* 0x0000000702004986 */ /* 0x0081e2000c101128 */
[----:B------:R-:W-:-:S02]  /*a9aa0*/  LOP3.LUT P4, RZ, R5, 0x8, RZ, 0xc0, !PT ;  /* 0x0000000805ff7812 */ /* 0x000fc4000788c0ff */
[----:B0-----:R-:W-:-:S11]  /*a9ab0*/  PRMT R7, R8, 0x7773, RZ ;  /* 0x0000777308077816 */ /* 0x001fd600000000ff */
[----:B------:R0:W-:Y:S01]  /*a9ac0*/  @P4 STG.E.U8 desc[UR40][R14.64], R7 ;  /* 0x000000070e004986 */ /* 0x0001e2000c101128 */
[----:B------:R-:W-:Y:S02]  /*a9ad0*/  LOP3.LUT P4, RZ, R5, 0x4, RZ, 0xc0, !PT ;  /* 0x0000000405ff7812 */ /* 0x000fe4000788c0ff */
[----:B0-----:R-:W-:-:S11]  /*a9ae0*/  PRMT R7, R9, 0x7772, RZ ;  /* 0x0000777209077816 */ /* 0x001fd600000000ff */
[----:B----4-:R0:W-:Y:S01]  /*a9af0*/  @P4 STG.E.U8 desc[UR40][R12.64], R7 ;  /* 0x000000070c004986 */ /* 0x0101e2000c101128 */
[----:B------:R-:W-:Y:S01]  /*a9b00*/  LOP3.LUT P4, RZ, R5, 0x2, RZ, 0xc0, !PT ;  /* 0x0000000205ff7812 */ /* 0x000fe2000788c0ff */
[----:B0-----:R-:W-:-:S05]  /*a9b10*/  IMAD.MOV.U32 R7, RZ, RZ, R9 ;  /* 0x000000ffff077224 */ /* 0x001fca00078e0009 */
[----:B------:R-:W-:Y:S02]  /*a9b20*/  PRMT R7, R7, 0x7773, RZ ;  /* 0x0000777307077816 */ /* 0x000fe400000000ff */
[----:B------:R-:W-:Y:S02]  /*a9b30*/  LOP3.LUT P5, RZ, R26, 0x1, RZ, 0xc0, !PT ;  /* 0x000000011aff7812 */ /* 0x000fe400078ac0ff */
[----:B------:R-:W3:Y:S04]  /*a9b40*/  LDL.LU R26, [R1+0x120] ;  /* 0x00012000011a7983 */ /* 0x000ee80000300800 */
[----:B------:R0:W-:Y:S01]  /*a9b50*/  @P4 STG.E.U8 desc[UR40][R20.64], R7 ;  /* 0x0000000714004986 */ /* 0x0001e2000c101128 */
[----:B------:R-:W-:-:S03]  /*a9b60*/  LOP3.LUT P4, RZ, R5, 0x1, RZ, 0xc0, !PT ;  /* 0x0000000105ff7812 */ /* 0x000fc6000788c0ff */
[----:B------:R-:W3:Y:S01]  /*a9b70*/  LDL.LU R27, [R1+0x124] ;  /* 0x00012400011b7983 */ /* 0x000ee20000300800 */
[----:B------:R-:W-:-:S03]  /*a9b80*/  PRMT R5, R24, 0x7772, RZ ;  /* 0x0000777218057816 */ /* 0x000fc600000000ff */
[----:B------:R-:W4:Y:S04]  /*a9b90*/  LDL.LU.64 R16, [R1+0x1c0] ;  /* 0x0001c00001107983 */ /* 0x000f280000300a00 */
[----:B------:R-:W3:Y:S04]  /*a9ba0*/  LDL.LU.64 R2, [R1+0x970] ;  /* 0x0009700001027983 */ /* 0x000ee80000300a00 */
[----:B------:R-:W3:Y:S04]  /*a9bb0*/  LDL.LU.64 R14, [R1+0x978] ;  /* 0x00097800010e7983 */ /* 0x000ee80000300a00 */
[----:B------:R-:W3:Y:S04]  /*a9bc0*/  LDL.LU R11, [R1+0x128] ;  /* 0x00012800010b7983 */ /* 0x000ee80000300800 */
[----:B------:R-:W3:Y:S04]  /*a9bd0*/  LDL.LU.64 R12, [R1+0x988] ;  /* 0x00098800010c7983 */ /* 0x000ee80000300a00 */
[----:B------:R-:W3:Y:S04]  /*a9be0*/  LDL.LU.64 R8, [R1+0x990] ;  /* 0x0009900001087983 */ /* 0x000ee80000300a00 */
[----:B0-----:R-:W3:Y:S04]  /*a9bf0*/  LDL.LU.64 R20, [R1+0x9a0] ;  /* 0x0009a00001147983 */ /* 0x001ee80000300a00 */
[----:B------:R0:W-:Y:S04]  /*a9c00*/  STL [R1+0x2550], R6 ;  /* 0x0025500601007387 */ /* 0x0001e80000100800 */
[----:B0-----:R-:W3:Y:S04]  /*a9c10*/  LDL.LU.64 R6, [R1+0x1c8] ;  /* 0x0001c80001067983 */ /* 0x001ee80000300a00 */
[----:B--2---:R0:W-:Y:S04]  /*a9c20*/  @P4 STG.E.U8 desc[UR40][R18.64], R5 ;  /* 0x0000000512004986 */ /* 0x0041e8000c101128 */
[----:B0-----:R-:W2:Y:S01]  /*a9c30*/  LDL.LU.64 R18, [R1+0x2590] ;  /* 0x0025900001127983 */ /* 0x001ea20000300a00 */
[----:B------:R-:W-:-:S02]  /*a9c40*/  LOP3.LUT P4, RZ, R4, 0x80000000, RZ, 0xc0, !PT ;  /* 0x8000000004ff7812 */ /* 0x000fc4000788c0ff */
[----:B------:R-:W-:Y:S02]  /*a9c50*/  PRMT R5, R24, 0x7773, RZ ;  /* 0x0000777318057816 */ /* 0x000fe400000000ff */
[----:B------:R-:W3:Y:S09]  /*a9c60*/  LDL.LU R24, [R1+0x258c] ;  /* 0x00258c0001187983 */ /* 0x000ef20000300800 */
[----:B--2---:R0:W-:Y:S01]  /*a9c70*/  @P4 STG.E.U8 desc[UR40][R18.64], R5 ;  /* 0x0000000512004986 */ /* 0x0041e2000c101128 */
[----:B------:R-:W-:-:S02]  /*a9c80*/  LOP3.LUT P4, RZ, R4, 0x40000000, RZ, 0xc0, !PT ;  /* 0x4000000004ff7812 */ /* 0x000fc4000788c0ff */
[----:B0-----:R-:W-:Y:S01]  /*a9c90*/  PRMT R5, R10, 0x7772, RZ ;  /* 0x000077720a057816 */ /* 0x001fe200000000ff */
[----:B------:R-:W2:Y:S10]  /*a9ca0*/  LDL.LU R19, [R1+0x2588] ;  /* 0x0025880001137983 */ /* 0x000eb40000300800 */
[----:B------:R0:W-:Y:S04]  /*a9cb0*/  @P4 STG.E.U8 desc[UR40][R28.64], R5 ;  /* 0x000000051c004986 */ /* 0x0001e8000c101128 */
[----:B0-----:R-:W2:Y:S01]  /*a9cc0*/  LDL.LU.64 R28, [R1+0x2580] ;  /* 0x00258000011c7983 */ /* 0x001ea20000300a00 */
[----:B------:R-:W-:-:S02]  /*a9cd0*/  LOP3.LUT P4, RZ, R4, 0x20000000, RZ, 0xc0, !PT ;  /* 0x2000000004ff7812 */ /* 0x000fc4000788c0ff */
[----:B------:R-:W-:-:S11]  /*a9ce0*/  PRMT R5, R10, 0x7773, RZ ;  /* 0x000077730a057816 */ /* 0x000fd600000000ff */
[----:B---3--:R0:W-:Y:S01]  /*a9cf0*/  @P4 STG.E.U8 desc[UR40][R6.64], R5 ;  /* 0x0000000506004986 */ /* 0x0081e2000c101128 */
[----:B------:R-:W-:Y:S02]  /*a9d00*/  LOP3.LUT P4, RZ, R4, 0x10000000, RZ, 0xc0, !PT ;  /* 0x1000000004ff7812 */ /* 0x000fe4000788c0ff */
[----:B------:R-:W-:Y:S02]  /*a9d10*/  LOP3.LUT P6, RZ, R25, 0x80000000, RZ, 0xc0, !PT ;  /* 0x8000000019ff7812 */ /* 0x000fe400078cc0ff */
[----:B0-----:R-:W-:-:S09]  /*a9d20*/  PRMT R5, R0, 0x7772, RZ ;  /* 0x0000777200057816 */ /* 0x001fd200000000ff */
[----:B----4-:R0:W-:Y:S01]  /*a9d30*/  @P4 STG.E.U8 desc[UR40][R16.64], R5 ;  /* 0x0000000510004986 */ /* 0x0101e2000c101128 */
[C---:B------:R-:W-:Y:S02]  /*a9d40*/  LOP3.LUT P0, RZ, R25.reuse, 0x40000000, RZ, 0xc0, !PT ;  /* 0x4000000019ff7812 */ /* 0x040fe4000780c0ff */
[----:B0-----:R-:W-:Y:S02]  /*a9d50*/  PRMT R5, R0, 0x7773, RZ ;  /* 0x0000777300057816 */ /* 0x001fe400000000ff */
[C---:B------:R-:W-:Y:S02]  /*a9d60*/  LOP3.LUT P1, RZ, R25.reuse, 0x20000000, RZ, 0xc0, !PT ;  /* 0x2000000019ff7812 */ /* 0x040fe4000782c0ff */
[C---:B------:R-:W-:Y:S02]  /*a9d70*/  LOP3.LUT P2, RZ, R25.reuse, 0x10000000, RZ, 0xc0, !PT ;  /* 0x1000000019ff7812 */ /* 0x040fe4000784c0ff */
[----:B------:R-:W-:Y:S01]  /*a9d80*/  LOP3.LUT P3, RZ, R25, 0x8000000, RZ, 0xc0, !PT ;  /* 0x0800000019ff7812 */ /* 0x000fe2000786c0ff */
[----:B------:R-:W-:Y:S04]  /*a9d90*/  STL.64 [R1+0x2560], R26 ;  /* 0x0025601a01007387 */ /* 0x000fe80000100a00 */
[----:B--2---:R0:W-:Y:S02]  /*a9da0*/  @P5 STG.E.U8 desc[UR40][R28.64], R5 ;  /* 0x000000051c005986 */ /* 0x0041e4000c101128 */
[----:B0-----:R-:W-:-:S05]  /*a9db0*/  PRMT R5, R26, 0x7770, RZ ;  /* 0x000077701a057816 */ /* 0x001fca00000000ff */
[----:B------:R0:W-:Y:S02]  /*a9dc0*/  @P6 STG.E.U8 desc[UR40][R2.64], R5 ;  /* 0x0000000502006986 */ /* 0x0001e4000c101128 */
[----:B0-----:R-:W-:-:S05]  /*a9dd0*/  PRMT R5, R26, 0x7771, RZ ;  /* 0x000077711a057816 */ /* 0x001fca00000000ff */
[----:B------:R0:W-:Y:S02]  /*a9de0*/  @P0 STG.E.U8 desc[UR40][R14.64], R5 ;  /* 0x000000050e000986 */ /* 0x0001e4000c101128 */
[----:B0-----:R-:W-:-:S05]  /*a9df0*/  PRMT R5, R27, 0x7770, RZ ;  /* 0x000077701b057816 */ /* 0x001fca00000000ff */
[----:B------:R0:W-:Y:S02]  /*a9e00*/  @P1 STG.E.U8 desc[UR40][R12.64], R5 ;  /* 0x000000050c001986 */ /* 0x0001e4000c101128 */
[----:B0-----:R-:W-:Y:S02]  /*a9e10*/  PRMT R5, R27, 0x7771, RZ ;  /* 0x000077711b057816 */ /* 0x001fe400000000ff */
[----:B------:R-:W2:Y:S04]  /*a9e20*/  LDL.LU.64 R12, [R1+0x9a8] ;  /* 0x0009a800010c7983 */ /* 0x000ea80000300a00 */
[----:B------:R0:W-:Y:S02]  /*a9e30*/  @P2 STG.E.U8 desc[UR40][R8.64], R5 ;  /* 0x0000000508002986 */ /* 0x0001e4000c101128 */
[----:B0-----:R-:W-:-:S02]  /*a9e40*/  PRMT R5, R11, 0x7770, RZ ;  /* 0x000077700b057816 */ /* 0x001fc400000000ff */
[----:B------:R-:W3:Y:S04]  /*a9e50*/  LDL.LU.64 R8, [R1+0x9b0] ;  /* 0x0009b00001087983 */ /* 0x000ee80000300a00 */
[----:B------:R-:W4:Y:S04]  /*a9e60*/  LDL.LU.64 R16, [R1+0x9b8] ;  /* 0x0009b80001107983 */ /* 0x000f280000300a00 */
[----:B------:R-:W3:Y:S04]  /*a9e70*/  LDL.LU.64 R2, [R1+0x9c0] ;  /* 0x0009c00001027983 */ /* 0x000ee80000300a00 */
[----:B------:R0:W-:Y:S04]  /*a9e80*/  @P3 STG.E.U8 desc[UR40][R20.64], R5 ;  /* 0x0000000514003986 */ /* 0x0001e8000c101128 */
[----:B------:R-:W3:Y:S04]  /*a9e90*/  LDL.LU.64 R14, [R1+0x9c8] ;  /* 0x0009c800010e7983 */ /* 0x000ee80000300a00 */
[----:B0-----:R-:W3:Y:S01]  /*a9ea0*/  LDL.LU R20, [R1+0x12c] ;  /* 0x00012c0001147983 */ /* 0x001ee20000300800 */
[----:B------:R-:W-:-:S02]  /*a9eb0*/  LOP3.LUT P0, RZ, R25, 0x4000000, RZ, 0xc0, !PT ;  /* 0x0400000019ff7812 */ /* 0x000fc4000780c0ff */
[----:B------:R-:W-:Y:S02]  /*a9ec0*/  LOP3.LUT P1, RZ, R25, 0x2000000, RZ, 0xc0, !PT ;  /* 0x0200000019ff7812 */ /* 0x000fe4000782c0ff */
[----:B------:R-:W-:Y:S01]  /*a9ed0*/  PRMT R5, R11, 0x7771, RZ ;  /* 0x000077710b057816 */ /* 0x000fe200000000ff */
[----:B------:R-:W-:Y:S02]  /*a9ee0*/  IMAD.MOV.U32 R21, RZ, RZ, R23 ;  /* 0x000000ffff157224 */ /* 0x000fe400078e0017 */
[----:B------:R-:W4:Y:S04]  /*a9ef0*/  LDL.LU R23, [R1+0x110] ;  /* 0x0001100001177983 */ /* 0x000f280000300800 */
[----:B------:R-:W4:Y:S04]  /*a9f00*/  LDL.LU R18, [R1+0x114] ;  /* 0x0001140001127983 */ /* 0x000f280000300800 */
[----:B------:R-:W4:Y:S04]  /*a9f10*/  LDL.LU R10, [R1+0x118] ;  /* 0x00011800010a7983 */ /* 0x000f280000300800 */
[----:B------:R-:W4:Y:S04]  /*a9f20*/  LDL.LU R0, [R1+0x11c] ;  /* 0x00011c0001007983 */ /* 0x000f280000300800 */
[----:B--2---:R0:W-:Y:S04]  /*a9f30*/  @P0 STG.E.U8 desc[UR40][R12.64], R5 ;  /* 0x000000050c000986 */ /* 0x0041e8000c101128 */
[----:B0-----:R-:W2:Y:S01]  /*a9f40*/  LDL.LU.64 R12, [R1+0x9d0] ;  /* 0x0009d000010c7983 */ /* 0x001ea20000300a00 */
[----:B---3--:R-:W-:-:S05]  /*a9f50*/  PRMT R5, R20, 0x7770, RZ ;  /* 0x0000777014057816 */ /* 0x008fca00000000ff */
[----:B------:R0:W-:Y:S04]  /*a9f60*/  @P1 STG.E.U8 desc[UR40][R8.64], R5 ;  /* 0x0000000508001986 */ /* 0x0001e8000c101128 */
[----:B0-----:R-:W3:Y:S04]  /*a9f70*/  LDL.LU.64 R8, [R1+0x9d8] ;  /* 0x0009d80001087983 */ /* 0x001ee80000300a00 */
[----:B------:R-:W2:Y:S04]  /*a9f80*/  LDL.LU.64 R26, [R1+0x9f8] ;  /* 0x0009f800011a7983 */ /* 0x000ea80000300a00 */
        /* <DEDUP_REMOVED lines=24> */
[C---:B------:R-:W-:Y:S02]  /*aa110*/  LOP3.LUT P4, RZ, R25.reuse, 0x100000, RZ, 0xc0, !PT ;  /* 0x0010000019ff7812 */ /* 0x040fe4000788c0ff */
[----:B------:R-:W-:Y:S02]  /*aa120*/  LOP3.LUT R4, R4, 0xfbffffff, RZ, 0xc0, !PT ;  /* 0xfbffffff04047812 */ /* 0x000fe400078ec0ff */
[----:B------:R-:W-:-:S09]  /*aa130*/  LOP3.LUT P2, RZ, R25, 0x1000000, RZ, 0xc0, !PT ;  /* 0x0100000019ff7812 */ /* 0x000fd2000784c0ff */
[----:B------:R-:W-:Y:S02]  /*aa140*/  @P4 LOP3.LUT R4, R4, 0x4000000, RZ, 0xfc, !PT ;  /* 0x0400000004044812 */ /* 0x000fe400078efcff */
        /* <DEDUP_REMOVED lines=12> */
[----:B0-----:R-:W-:-:S11]  /*aa210*/  PRMT R5, R18, 0x7770, RZ ;  /* 0x0000777012057816 */ /* 0x001fd600000000ff */
[----:B------:R0:W-:Y:S01]  /*aa220*/  @P4 STG.E.U8 desc[UR40][R12.64], R5 ;  /* 0x000000050c004986 */ /* 0x0001e2000c101128 */
[----:B------:R-:W-:Y:S02]  /*aa230*/  LOP3.LUT P4, RZ, R4, 0x4000000, RZ, 0xc0, !PT ;  /* 0x0400000004ff7812 */ /* 0x000fe4000788c0ff */
[----:B0-----:R-:W-:-:S11]  /*aa240*/  PRMT R5, R18, 0x7771, RZ ;  /* 0x0000777112057816 */ /* 0x001fd600000000ff */
[----:B---3--:R-:W-:Y:S01]  /*aa250*/  @P4 STG.E.U8 desc[UR40][R8.64], R5 ;  /* 0x0000000508004986 */ /* 0x008fe2000c101128 */
[----:B------:R-:W-:Y:S02]  /*aa260*/  LOP3.LUT P4, RZ, R4, 0x2000000, RZ, 0xc0, !PT ;  /* 0x0200000004ff7812 */ /* 0x000fe4000788c0ff */
[C---:B------:R-:W-:Y:S01]  /*aa270*/  LOP3.LUT P5, RZ, R25.reuse, 0x2000, RZ, 0xc0, !PT ;  /* 0x0000200019ff7812 */ /* 0x040fe200078ac0ff */
[----:B------:R0:W-:Y:S01]  /*aa280*/  STL.64 [R1+0x2558], R24 ;  /* 0x0025581801007387 */ /* 0x0001e20000100a00 */
[C---:B------:R-:W-:Y:S02]  /*aa290*/  LOP3.LUT P6, RZ, R25.reuse, 0x1000, RZ, 0xc0, !PT ;  /* 0x0000100019ff7812 */ /* 0x040fe400078cc0ff */
[C---:B------:R-:W-:Y:S02]  /*aa2a0*/  LOP3.LUT P0, RZ, R25.reuse, 0x800, RZ, 0xc0, !PT ;  /* 0x0000080019ff7812 */ /* 0x040fe4000780c0ff */
[C---:B------:R-:W-:Y:S02]  /*aa2b0*/  LOP3.LUT P1, RZ, R25.reuse, 0x400, RZ, 0xc0, !PT ;  /* 0x0000040019ff7812 */ /* 0x040fe4000782c0ff */
[----:B------:R-:W-:-:S02]  /*aa2c0*/  LOP3.LUT P2, RZ, R25, 0x200, RZ, 0xc0, !PT ;  /* 0x0000020019ff7812 */ /* 0x000fc4000784c0ff */
[----:B------:R-:W-:Y:S02]  /*aa2d0*/  LOP3.LUT P3, RZ, R25, 0x100, RZ, 0xc0, !PT ;  /* 0x0000010019ff7812 */ /* 0x000fe4000786c0ff */
        /* <DEDUP_REMOVED lines=25> */
[----:B---3--:R0:W-:Y:S04]  /*aa470*/  @P4 STG.E.U8 desc[UR40][R24.64], R5 ;  /* 0x0000000518004986 */ /* 0x0081e8000c101128 */
[----:B0-----:R-:W2:Y:S01]  /*aa480*/  LDL.LU.64 R24, [R1+0x2558] ;  /* 0x0025580001187983 */ /* 0x001ea20000300a00 */
[----:B------:R-:W-:Y:S02]  /*aa490*/  LOP3.LUT P4, RZ, R4, 0x100000, RZ, 0xc0, !PT ;  /* 0x0010000004ff7812 */ /* 0x000fe4000788c0ff */
[----:B------:R-:W-:-:S11]  /*aa4a0*/  PRMT R5, R26, 0x7773, RZ ;  /* 0x000077731a057816 */ /* 0x000fd600000000ff */
[----:B----4-:R0:W-:Y:S02]  /*aa4b0*/  @P4 STG.E.U8 desc[UR40][R6.64], R5 ;  /* 0x0000000506004986 */ /* 0x0101e4000c101128 */
[C---:B0-----:R-:W-:Y:S02]  /*aa4c0*/  PRMT R5, R27.reuse, 0x7772, RZ ;  /* 0x000077721b057816 */ /* 0x041fe400000000ff */
[----:B------:R-:W3:Y:S04]  /*aa4d0*/  LDL.LU R6, [R1+0x2550] ;  /* 0x0025500001067983 */ /* 0x000ee80000300800 */
[----:B------:R0:W-:Y:S02]  /*aa4e0*/  @P5 STG.E.U8 desc[UR40][R28.64], R5 ;  /* 0x000000051c005986 */ /* 0x0001e4000c101128 */
[----:B0-----:R-:W-:-:S05]  /*aa4f0*/  PRMT R5, R27, 0x7773, RZ ;  /* 0x000077731b057816 */ /* 0x001fca00000000ff */
        /* <DEDUP_REMOVED lines=8> */
[----:B------:R0:W-:Y:S01]  /*aa580*/  @P3 STG.E.U8 desc[UR40][R8.64], R5 ;  /* 0x0000000508003986 */ /* 0x0001e2000c101128 */
[----:B------:R-:W-:-:S03]  /*aa590*/  IMAD.MOV.U32 R11, RZ, RZ, R21 ;  /* 0x000000ffff0b7224 */ /* 0x000fc600078e0015 */
[----:B0-----:R-:W4:Y:S04]  /*aa5a0*/  LDL.LU.64 R8, [R1+0xa40] ;  /* 0x000a400001087983 */ /* 0x001f280000300a00 */
[----:B------:R-:W3:Y:S04]  /*aa5b0*/  LDL.LU.64 R12, [R1+0xa48] ;  /* 0x000a4800010c7983 */ /* 0x000ee80000300a00 */
[----:B------:R-:W3:Y:S01]  /*aa5c0*/  LDL.LU.64 R20, [R1+0xa50] ;  /* 0x000a500001147983 */ /* 0x000ee20000300a00 */
[----:B------:R-:W-:Y:S02]  /*aa5d0*/  LOP3.LUT R4, R4, 0xffffefff, RZ, 0xc0, !PT ;  /* 0xffffefff04047812 */ /* 0x000fe400078ec0ff */
[----:B------:R-:W-:Y:S01]  /*aa5e0*/  PRMT R5, R23, 0x7772, RZ ;  /* 0x0000777217057816 */ /* 0x000fe200000000ff */
[----:B------:R-:W3:Y:S04]  /*aa5f0*/  LDL.LU.64 R2, [R1+0xa58] ;  /* 0x000a580001027983 */ /* 0x000ee80000300a00 */
[----:B------:R-:W3:Y:S01]  /*aa600*/  LDL.LU.64 R14, [R1+0xa60] ;  /* 0x000a6000010e7983 */ /* 0x000ee20000300a00 */
        /* <DEDUP_REMOVED lines=15> */
[----:B------:R-:W-:Y:S02]  /*aa700*/  LOP3.LUT R4, R4, 0xfffdffff, RZ, 0xc0, !PT ;  /* 0xfffdffff04047812 */ /* 0x000fe400078ec0ff */
[----:B------:R-:W-:-:S09]  /*aa710*/  LOP3.LUT P0, RZ, R25, 0x80, RZ, 0xc0, !PT ;  /* 0x0000008019ff7812 */ /* 0x000fd2000780c0ff */
[----:B------:R-:W-:Y:S02]  /*aa720*/  @P4 LOP3.LUT R4, R4, 0x20000, RZ, 0xfc, !PT ;  /* 0x0002000004044812 */ /* 0x000fe400078efcff */
[C---:B------:R-:W-:Y:S02]  /*aa730*/  LOP3.LUT P4, RZ, R25.reuse, 0x2, RZ, 0xc0, !PT ;  /* 0x0000000219ff7812 */ /* 0x040fe4000788c0ff */
[C---:B------:R-:W-:Y:S02]  /*aa740*/  LOP3.LUT P1, RZ, R25.reuse, 0x40, RZ, 0xc0, !PT ;  /* 0x0000004019ff7812 */ /* 0x040fe4000782c0ff */
[----:B------:R-:W-:Y:S02]  /*aa750*/  LOP3.LUT R4, R4, 0xfffbffff, RZ, 0xc0, !PT ;  /* 0xfffbffff04047812 */ /* 0x000fe400078ec0ff */
[----:B------:R-:W-:-:S07]  /*aa760*/  LOP3.LUT P2, RZ, R25, 0x20, RZ, 0xc0, !PT ;  /* 0x0000002019ff7812 */ /* 0x000fce000784c0ff */
[----:B------:R-:W-:Y:S02]  /*aa770*/  @P4 LOP3.LUT R4, R4, 0x40000, RZ, 0xfc, !PT ;  /* 0x0004000004044812 */ /* 0x000fe400078efcff */
[C---:B------:R-:W-:Y:S02]  /*aa780*/  LOP3.LUT P4, RZ, R25.reuse, 0x4, RZ, 0xc0, !PT ;  /* 0x0000000419ff7812 */ /* 0x040fe4000788c0ff */
[----:B------:R-:W-:Y:S02]  /*aa790*/  LOP3.LUT R4, R4, 0xfff7ffff, RZ, 0xc0, !PT ;  /* 0xfff7ffff04047812 */ /* 0x000fe400078ec0ff */
[----:B------:R-:W-:Y:S01]  /*aa7a0*/  LOP3.LUT P3, RZ, R25, 0x10, RZ, 0xc0, !PT ;  /* 0x0000001019ff7812 */ /* 0x000fe2000786c0ff */
[----:B----4-:R0:W-:Y:S08]  /*aa7b0*/  @P0 STG.E.U8 desc[UR40][R8.64], R5 ;  /* 0x0000000508000986 */ /* 0x0101f0000c101128 */
[----:B------:R-:W-:-:S02]  /*aa7c0*/  @P4 LOP3.LUT R4, R4, 0x80000, RZ, 0xfc, !PT ;  /* 0x0008000004044812 */ /* 0x000fc400078efcff */
[----:B0-----:R-:W-:Y:S01]  /*aa7d0*/  PRMT R5, R23, 0x7773, RZ ;  /* 0x0000777317057816 */ /* 0x001fe200000000ff */
[----:B------:R-:W2:Y:S04]  /*aa7e0*/  LDL.LU.64 R8, [R1+0xa68] ;  /* 0x000a680001087983 */ /* 0x000ea80000300a00 */
[----:B---3--:R0:W-:Y:S01]  /*aa7f0*/  @P1 STG.E.U8 desc[UR40][R12.64], R5 ;  /* 0x000000050c001986 */ /* 0x0081e2000c101128 */
[----:B------:R-:W-:-:S03]  /*aa800*/  LOP3.LUT P4, RZ, R25, 0x8, RZ, 0xc0, !PT ;  /* 0x0000000819ff7812 */ /* 0x000fc6000788c0ff */
[----:B------:R-:W3:Y:S01]  /*aa810*/  LDL.LU R23, [R1+0x104] ;  /* 0x0001040001177983 */ /* 0x000ee20000300800 */
[----:B0-----:R-:W-:-:S03]  /*aa820*/  PRMT R5, R18, 0x7772, RZ ;  /* 0x0000777212057816 */ /* 0x001fc600000000ff */
[----:B------:R-:W4:Y:S04]  /*aa830*/  LDL.LU.64 R12, [R1+0xa70] ;  /* 0x000a7000010c7983 */ /* 0x000f280000300a00 */
[----:B------:R0:W-:Y:S04]  /*aa840*/  @P2 STG.E.U8 desc[UR40][R20.64], R5 ;  /* 0x0000000514002986 */ /* 0x0001e8000c101128 */
[----:B0-----:R-:W2:Y:S04]  /*aa850*/  LDL.LU.64 R20, [R1+0xa78] ;  /* 0x000a780001147983 */ /* 0x001ea80000300a00 */
[----:B------:R-:W2:Y:S04]  /*aa860*/  LDL.LU R25, [R1+0x108] ;  /* 0x0001080001197983 */ /* 0x000ea80000300800 */
[----:B------:R-:W2:Y:S01]  /*aa870*/  LDL.LU R7, [R1+0x10c] ;  /* 0x00010c0001077983 */ /* 0x000ea20000300800 */
[----:B------:R-:W-:-:S02]  /*aa880*/  PRMT R5, R18, 0x7773, RZ ;  /* 0x0000777312057816 */ /* 0x000fc400000000ff */
[C---:B------:R-:W-:Y:S02]  /*aa890*/  LOP3.LUT P5, RZ, R24.reuse, 0x4000000, RZ, 0xc0, !PT ;  /* 0x0400000018ff7812 */ /* 0x040fe400078ac0ff */
[C---:B------:R-:W-:Y:S01]  /*aa8a0*/  LOP3.LUT P6, RZ, R24.reuse, 0x2000000, RZ, 0xc0, !PT ;  /* 0x0200000018ff7812 */ /* 0x040fe200078cc0ff */
[----:B------:R-:W-:Y:S01]  /*aa8b0*/  @P3 STG.E.U8 desc[UR40][R2.64], R5 ;  /* 0x0000000502003986 */ /* 0x000fe2000c101128 */
[C---:B------:R-:W-:Y:S02]  /*aa8c0*/  LOP3.LUT P0, RZ, R24.reuse, 0x1000000, RZ, 0xc0, !PT ;  /* 0x0100000018ff7812 */ /* 0x040fe4000780c0ff */
[C---:B------:R-:W-:Y:S02]  /*aa8d0*/  LOP3.LUT P1, RZ, R24.reuse, 0x800000, RZ, 0xc0, !PT ;  /* 0x0080000018ff7812 */ /* 0x040fe4000782c0ff */
[C---:B------:R-:W-:Y:S02]  /*aa8e0*/  LOP3.LUT P2, RZ, R24.reuse, 0x400000, RZ, 0xc0, !PT ;  /* 0x0040000018ff7812 */ /* 0x040fe4000784c0ff */
[----:B------:R-:W-:Y:S01]  /*aa8f0*/  LOP3.LUT P3, RZ, R24, 0x200000, RZ, 0xc0, !PT ;  /* 0x0020000018ff7812 */ /* 0x000fe2000786c0ff */
[----:B--2---:R-:W-:Y:S04]  /*aa900*/  STL.64 [R1+0x2530], R6 ;  /* 0x0025300601007387 */ /* 0x004fe80000100a00 */
        /* <DEDUP_REMOVED lines=13> */
[----:B------:R-:W3:Y:S04]  /*aa9e0*/  LDL.LU.64 R6, [R1+0xa98] ;  /* 0x000a980001067983 */ /* 0x000ee80000300a00 */
[----:B----4-:R0:W-:Y:S01]  /*aa9f0*/  @P4 STG.E.U8 desc[UR40][R12.64], R5 ;  /* 0x000000050c004986 */ /* 0x0101e2000c101128 */
[----:B------:R-:W-:-:S03]  /*aaa00*/  LOP3.LUT P4, RZ, R4, 0x20000, RZ, 0xc0, !PT ;  /* 0x0002000004ff7812 */ /* 0x000fc6000788c0ff */
[----:B------:R-:W4:Y:S04]  /*aaa10*/  LDL.LU.64 R28, [R1+0xaa0] ;  /* 0x000aa000011c7983 */ /* 0x000f280000300a00 */
[----:B------:R-:W3:Y:S01]  /*aaa20*/  LDL.LU.64 R26, [R1+0xaa8] ;  /* 0x000aa800011a7983 */ /* 0x000ee20000300a00 */
[----:B0-----:R-:W-:-:S03]  /*aaa30*/  PRMT R5, R0, 0x7773, RZ ;  /* 0x0000777300057816 */ /* 0x001fc600000000ff */
[----:B------:R-:W3:Y:S04]  /*aaa40*/  LDL.LU R18, [R1+0x1b0] ;  /* 0x0001b00001127983 */ /* 0x000ee80000300800 */
[----:B------:R0:W-:Y:S01]  /*aaa50*/  @P4 STG.E.U8 desc[UR40][R20.64], R5 ;  /* 0x0000000514004986 */ /* 0x0001e2000c101128 */
[----:B------:R-:W-:-:S03]  /*aaa60*/  LOP3.LUT P4, RZ, R4, 0x10000, RZ, 0xc0, !PT ;  /* 0x0001000004ff7812 */ /* 0x000fc6000788c0ff */
[----:B------:R-:W3:Y:S04]  /*aaa70*/  LDL.LU.64 R16, [R1+0xab0] ;  /* 0x000ab00001107983 */ /* 0x000ee80000300a00 */
[----:B------:R-:W3:Y:S01]  /*aaa80*/  LDL.LU.64 R2, [R1+0xab8] ;  /* 0x000ab80001027983 */ /* 0x000ee20000300a00 */
[----:B0-----:R-:W-:-:S03]  /*aaa90*/  PRMT R5, R11, 0x7770, RZ ;  /* 0x000077700b057816 */ /* 0x001fc600000000ff */
[----:B------:R-:W3:Y:S04]  /*aaaa0*/  LDL.LU.64 R14, [R1+0xac0] ;  /* 0x000ac000010e7983 */ /* 0x000ee80000300a00 */
[----:B------:R-:W3:Y:S04]  /*aaab0*/  LDL.LU R8, [R1+0x1b4] ;  /* 0x0001b40001087983 */ /* 0x000ee80000300800 */
        /* <DEDUP_REMOVED lines=9> */
[----:B---3--:R-:W-:-:S11]  /*aab50*/  PRMT R5, R23, 0x7770, RZ ;  /* 0x0000777017057816 */ /* 0x008fd600000000ff */
[----:B--2---:R0:W-:Y:S01]  /*aab60*/  @P4 STG.E.U8 desc[UR40][R24.64], R5 ;  /* 0x0000000518004986 */ /* 0x0041e2000c101128 */
[----:B------:R-:W-:-:S03]  /*aab70*/  LOP3.LUT P4, RZ, R4, 0x2000, RZ, 0xc0, !PT ;  /* 0x0000200004ff7812 */ /* 0x000fc6000788c0ff */
[----:B0-----:R-:W2:Y:S01]  /*aab80*/  LDL.LU.64 R24, [R1+0x2538] ;  /* 0x0025380001187983 */ /* 0x001ea20000300a00 */
[----:B------:R-:W-:-:S09]  /*aab90*/  PRMT R5, R23, 0x7771, RZ ;  /* 0x0000777117057816 */ /* 0x000fd200000000ff */
[----:B------:R0:W-:Y:S04]  /*aaba0*/  @P4 STG.E.U8 desc[UR40][R6.64], R5 ;  /* 0x0000000506004986 */ /* 0x0001e8000c101128 */
[----:B0-----:R-:W3:Y:S01]  /*aabb0*/  LDL.LU.64 R6, [R1+0x2530] ;  /* 0x0025300001067983 */ /* 0x001ee20000300a00 */
[----:B------:R-:W-:Y:S02]  /*aabc0*/  LOP3.LUT P4, RZ, R4, 0x1000, RZ, 0xc0, !PT ;  /* 0x0000100004ff7812 */ /* 0x000fe4000788c0ff */
[----:B--2---:R-:W-:-:S11]  /*aabd0*/  PRMT R5, R25, 0x7770, RZ ;  /* 0x0000777019057816 */ /* 0x004fd600000000ff */
[----:B----4-:R0:W-:Y:S02]  /*aabe0*/  @P4 STG.E.U8 desc[UR40][R28.64], R5 ;  /* 0x000000051c004986 */ /* 0x0101e4000c101128 */
[----:B0-----:R-:W-:-:S05]  /*aabf0*/  PRMT R5, R25, 0x7771, RZ ;  /* 0x0000777119057816 */ /* 0x001fca00000000ff */
[----:B------:R3:W-:Y:S02]  /*aac00*/  @P5 STG.E.U8 desc[UR40][R26.64], R5 ;  /* 0x000000051a005986 */ /* 0x0007e4000c101128 */
[----:B---3--:R-:W-:-:S05]  /*aac10*/  PRMT R5, R7, 0x7770, RZ ;  /* 0x0000777007057816 */ /* 0x008fca00000000ff */
[----:B------:R0:W-:Y:S02]  /*aac20*/  @P6 STG.E.U8 desc[UR40][R16.64], R5 ;  /* 0x0000000510006986 */ /* 0x0001e4000c101128 */
[----:B0-----:R-:W-:-:S05]  /*aac30*/  PRMT R5, R7, 0x7771, RZ ;  /* 0x0000777107057816 */ /* 0x001fca00000000ff */
[----:B------:R0:W-:Y:S02]  /*aac40*/  @P0 STG.E.U8 desc[UR40][R2.64], R5 ;  /* 0x0000000502000986 */ /* 0x0001e4000c101128 */
[----:B0-----:R-:W-:-:S05]  /*aac50*/  PRMT R5, R18, 0x7770, RZ ;  /* 0x0000777012057816 */ /* 0x001fca00000000ff */
[----:B------:R0:W-:Y:S02]  /*aac60*/  @P1 STG.E.U8 desc[UR40][R14.64], R5 ;  /* 0x000000050e001986 */ /* 0x0001e4000c101128 */
[----:B0-----:R-:W-:-:S05]  /*aac70*/  PRMT R5, R18, 0x7771, RZ ;  /* 0x0000777112057816 */ /* 0x001fca00000000ff */
[----:B------:R0:W-:Y:S04]  /*aac80*/  @P2 STG.E.U8 desc[UR40][R12.64], R5 ;  /* 0x000000050c002986 */ /* 0x0001e8000c101128 */
[----:B------:R-:W-:Y:S01]  /*aac90*/  STL.64 [R1+0x2508], R6 ;  /* 0x0025080601007387 */ /* 0x000fe20000100a00 */
[----:B0-----:R-:W-:-:S03]  /*aaca0*/  PRMT R5, R8, 0x7770, RZ ;  /* 0x0000777008057816 */ /* 0x001fc600000000ff */
[----:B------:R-:W-:Y:S04]  /*aacb0*/  STL.64 [R1+0x2510], R18 ;  /* 0x0025101201007387 */ /* 0x000fe80000100a00 */
[----:B------:R0:W-:Y:S04]  /*aacc0*/  @P3 STG.E.U8 desc[UR40][R20.64], R5 ;  /* 0x0000000514003986 */ /* 0x0001e8000c101128 */
[----:B0-----:R-:W2:Y:S04]  /*aacd0*/  LDL.LU.64 R20, [R1+0xad8] ;  /* 0x000ad80001147983 */ /* 0x001ea80000300a00 */
[----:B------:R-:W3:Y:S04]  /*aace0*/  LDL.LU.64 R26, [R1+0xae0] ;  /* 0x000ae000011a7983 */ /* 0x000ee80000300a00 */
[----:B------:R-:W4:Y:S04]  /*aacf0*/  LDL.LU.64 R16, [R1+0xae8] ;  /* 0x000ae80001107983 */ /* 0x000f280000300a00 */
[----:B------:R-:W3:Y:S04]  /*aad00*/  LDL.LU.64 R2, [R1+0xaf0] ;  /* 0x000af00001027983 */ /* 0x000ee80000300a00 */
[----:B------:R-:W3:Y:S04]  /*aad10*/  LDL.LU.64 R14, [R1+0xaf8] ;  /* 0x000af800010e7983 */ /* 0x000ee80000300a00 */
[----:B------:R-:W3:Y:S04]  /*aad20*/  LDL.LU.64 R12, [R1+0xb00] ;  /* 0x000b0000010c7983 */ /* 0x000ee80000300a00 */
[----:B------:R-:W3:Y:S01]  /*aad30*/  LDL.LU R9, [R1+0x1b8] ;  /* 0x0001b80001097983 */ /* 0x000ee20000300800 */
[----:B------:R-:W-:-:S02]  /*aad40*/  LOP3.LUT P0, RZ, R24, 0x100000, RZ, 0xc0, !PT ;  /* 0x0010000018ff7812 */ /* 0x000fc4000780c0ff */
[----:B------:R-:W-:Y:S01]  /*aad50*/  LOP3.LUT P1, RZ, R24, 0x80000, RZ, 0xc0, !PT ;  /* 0x0008000018ff7812 */ /* 0x000fe2000782c0ff */
[----:B------:R-:W4:Y:S01]  /*aad60*/  LDL.LU R0, [R1+0x1bc] ;  /* 0x0001bc0001007983 */ /* 0x000f220000300800 */
[----:B------:R-:W-:-:S09]  /*aad70*/  PRMT R5, R8, 0x7771, RZ ;  /* 0x0000777108057816 */ /* 0x000fd200000000ff */
[----:B--2---:R0:W-:Y:S04]  /*aad80*/  @P0 STG.E.U8 desc[UR40][R20.64], R5 ;  /* 0x0000000514000986 */ /* 0x0041e8000c101128 */
[----:B0-----:R-:W2:Y:S01]  /*aad90*/  LDL.LU.64 R20, [R1+0xb08] ;  /* 0x000b080001147983 */ /* 0x001ea20000300a00 */
[----:B---3--:R-:W-:-:S03]  /*aada0*/  PRMT R5, R9, 0x7770, RZ ;  /* 0x0000777009057816 */ /* 0x008fc600000000ff */
[----:B------:R-:W-:Y:S04]  /*aadb0*/  STL.64 [R1+0x2518], R8 ;  /* 0x0025180801007387 */ /* 0x000fe80000100a00 */
[----:B------:R0:W-:Y:S02]  /*aadc0*/  @P1 STG.E.U8 desc[UR40][R26.64], R5 ;  /* 0x000000051a001986 */ /* 0x0001e4000c101128 */
[----:B0-----:R-:W-:Y:S02]  /*aadd0*/  PRMT R5, R9, 0x7771, RZ ;  /* 0x0000777109057816 */ /* 0x001fe400000000ff */
[----:B------:R-:W3:Y:S01]  /*aade0*/  LDL.LU.64 R8, [R1+0xb18] ;  /* 0x000b180001087983 */ /* 0x000ee20000300a00 */
        /* <DEDUP_REMOVED lines=17> */
[----:B---3--:R0:W-:Y:S04]  /*aaf00*/  STL.64 [R1+0x2528], R8 ;  /* 0x0025280801007387 */ /* 0x0081e80000100a00 */
[----:B0-----:R-:W3:Y:S06]  /*aaf10*/  LDL.LU.64 R8, [R1+0xb10] ;  /* 0x000b100001087983 */ /* 0x001eec0000300a00 */
[----:B------:R-:W-:-:S02]  /*aaf20*/  @P4 LOP3.LUT R4, R4, 0x200, RZ, 0xfc, !PT ;  /* 0x0000020004044812 */ /* 0x000fc400078efcff */
[----:B------:R-:W-:Y:S01]  /*aaf30*/  LOP3.LUT P4, RZ, R24, 0x4000, RZ, 0xc0, !PT ;  /* 0x0000400018ff7812 */ /* 0x000fe2000788c0ff */
[----:B------:R-:W3:Y:S01]  /*aaf40*/  LDL.LU.64 R18, [R1+0xb20] ;  /* 0x000b200001127983 */ /* 0x000ee20000300a00 */
[----:B------:R-:W-:Y:S02]  /*aaf50*/  LOP3.LUT R4, R4, 0xfffffbff, RZ, 0xc0, !PT ;  /* 0xfffffbff04047812 */ /* 0x000fe400078ec0ff */
[C---:B------:R-:W-:Y:S01]  /*aaf60*/  LOP3.LUT P2, RZ, R24.reuse, 0x40000, RZ, 0xc0, !PT ;  /* 0x0004000018ff7812 */ /* 0x040fe2000784c0ff */
[----:B------:R-:W3:Y:S01]  /*aaf70*/  LDL.LU.64 R6, [R1+0xb28] ;  /* 0x000b280001067983 */ /* 0x000ee20000300a00 */
[----:B------:R-:W-:-:S03]  /*aaf80*/  LOP3.LUT P3, RZ, R24, 0x20000, RZ, 0xc0, !PT ;  /* 0x0002000018ff7812 */ /* 0x000fc6000786c0ff */
[----:B------:R-:W3:Y:S04]  /*aaf90*/  LDL.LU.64 R28, [R1+0xb30] ;  /* 0x000b3000011c7983 */ /* 0x000ee80000300a00 */
[----:B------:R-:W-:Y:S01]  /*aafa0*/  @P4 LOP3.LUT R4, R4, 0x400, RZ, 0xfc, !PT ;  /* 0x0000040004044812 */ /* 0x000fe200078efcff */
[----:B------:R-:W3:Y:S01]  /*aafb0*/  LDL.LU.64 R26, [R1+0xb38] ;  /* 0x000b3800011a7983 */ /* 0x000ee20000300a00 */
[----:B------:R-:W-:Y:S02]  /*aafc0*/  LOP3.LUT P4, RZ, R24, 0x8000, RZ, 0xc0, !PT ;  /* 0x0000800018ff7812 */ /* 0x000fe4000788c0ff */
[----:B------:R-:W-:Y:S01]  /*aafd0*/  LOP3.LUT R4, R4, 0xfffff7ff, RZ, 0xc0, !PT ;  /* 0xfffff7ff04047812 */ /* 0x000fe200078ec0ff */
[----:B----4-:R0:W-:Y:S10]  /*aafe0*/  @P2 STG.E.U8 desc[UR40][R16.64], R5 ;  /* 0x0000000510002986 */ /* 0x0101f4000c101128 */
[----:B------:R-:W-:-:S02]  /*aaff0*/  @P4 LOP3.LUT R4, R4, 0x800, RZ, 0xfc, !PT ;  /* 0x0000080004044812 */ /* 0x000fc400078efcff */
[----:B------:R-:W-:Y:S01]  /*ab000*/  LOP3.LUT P4, RZ, R24, 0x10000, RZ, 0xc0, !PT ;  /* 0x0001000018ff7812 */ /* 0x000fe2000788c0ff */
[----:B0-----:R-:W4:Y:S01]  /*ab010*/  LDL.LU.64 R16, [R1+0xb40] ;  /* 0x000b400001107983 */ /* 0x001f220000300a00 */
[----:B------:R-:W-:-:S05]  /*ab020*/  PRMT R5, R0, 0x7770, RZ ;  /* 0x0000777000057816 */ /* 0x000fca00000000ff */
[----:B------:R0:W-:Y:S02]  /*ab030*/  @P3 STG.E.U8 desc[UR40][R2.64], R5 ;  /* 0x0000000502003986 */ /* 0x0001e4000c101128 */
[----:B0-----:R-:W-:Y:S02]  /*ab040*/  PRMT R5, R0, 0x7771, RZ ;  /* 0x0000777100057816 */ /* 0x001fe400000000ff */
[----:B------:R-:W4:Y:S04]  /*ab050*/  LDL.LU.64 R2, [R1+0xb48] ;  /* 0x000b480001027983 */ /* 0x000f280000300a00 */
[----:B------:R0:W-:Y:S01]  /*ab060*/  @P4 STG.E.U8 desc[UR40][R14.64], R5 ;  /* 0x000000050e004986 */ /* 0x0001e2000c101128 */
[C---:B------:R-:W-:Y:S02]  /*ab070*/  LOP3.LUT P4, RZ, R4.reuse, 0x800, RZ, 0xc0, !PT ;  /* 0x0000080004ff7812 */ /* 0x040fe4000788c0ff */
[----:B0-----:R-:W-:Y:S01]  /*ab080*/  PRMT R5, R11, 0x7772, RZ ;  /* 0x000077720b057816 */ /* 0x001fe200000000ff */
[----:B------:R-:W4:Y:S10]  /*ab090*/  LDL.LU.64 R14, [R1+0xb50] ;  /* 0x000b5000010e7983 */ /* 0x000f340000300a00 */
[----:B------:R0:W-:Y:S01]  /*ab0a0*/  @P4 STG.E.U8 desc[UR40][R12.64], R5 ;  /* 0x000000050c004986 */ /* 0x0001e2000c101128 */
[----:B------:R-:W-:Y:S01]  /*ab0b0*/  LOP3.LUT P4, RZ, R4, 0x400, RZ, 0xc0, !PT ;  /* 0x0000040004ff7812 */ /* 0x000fe2000788c0ff */
[----:B0-----:R-:W-:-:S02]  /*ab0c0*/  IMAD.MOV.U32 R5, RZ, RZ, R11 ;  /* 0x000000ffff057224 */ /* 0x001fc400078e000b */
[----:B------:R-:W4:Y:S03]  /*ab0d0*/  LDL.LU.64 R12, [R1+0xb58] ;  /* 0x000b5800010c7983 */ /* 0x000f260000300a00 */
[----:B------:R-:W-:Y:S01]  /*ab0e0*/  PRMT R5, R5, 0x7773, RZ ;  /* 0x0000777305057816 */ /* 0x000fe200000000ff */
[----:B------:R-:W4:Y:S06]  /*ab0f0*/  LDL.LU.64 R10, [R1+0xb60] ;  /* 0x000b6000010a7983 */ /* 0x000f2c0000300a00 */
[----:B--2---:R0:W-:Y:S01]  /*ab100*/  @P4 STG.E.U8 desc[UR40][R20.64], R5 ;  /* 0x0000000514004986 */ /* 0x0041e2000c101128 */
[----:B------:R-:W-:-:S02]  /*ab110*/  LOP3.LUT P4, RZ, R4, 0x200, RZ, 0xc0, !PT ;  /* 0x0000020004ff7812 */ /* 0x000fc4000788c0ff */
[----:B0-----:R-:W-:Y:S01]  /*ab120*/  PRMT R5, R23, 0x7772, RZ ;  /* 0x0000777217057816 */ /* 0x001fe200000000ff */
[----:B------:R-:W2:Y:S10]  /*ab130*/  LDL.LU.64 R20, [R1+0xb68] ;  /* 0x000b680001147983 */ /* 0x000eb40000300a00 */
[----:B---3--:R0:W-:Y:S04]  /*ab140*/  @P4 STG.E.U8 desc[UR40][R8.64], R5 ;  /* 0x0000000508004986 */ /* 0x0081e8000c101128 */
[----:B0-----:R-:W3:Y:S01]  /*ab150*/  LDL.LU.64 R8, [R1+0x2528] ;  /* 0x0025280001087983 */ /* 0x001ee20000300a00 */
[----:B------:R-:W-:-:S02]  /*ab160*/  LOP3.LUT P4, RZ, R4, 0x100, RZ, 0xc0, !PT ;  /* 0x0000010004ff7812 */ /* 0x000fc4000788c0ff */
[----:B------:R-:W-:Y:S02]  /*ab170*/  PRMT R5, R23, 0x7773, RZ ;  /* 0x0000777317057816 */ /* 0x000fe400000000ff */
[----:B------:R-:W2:Y:S09]  /*ab180*/  LDL.LU R23, [R1+0x2520] ;  /* 0x0025200001177983 */ /* 0x000eb20000300800 */
[----:B---3--:R0:W-:Y:S01]  /*ab190*/  @P4 STG.E.U8 desc[UR40][R8.64], R5 ;  /* 0x0000000508004986 */ /* 0x0081e2000c101128 */
[----:B------:R-:W-:-:S02]  /*ab1a0*/  LOP3.LUT P4, RZ, R4, 0x80, RZ, 0xc0, !PT ;  /* 0x0000008004ff7812 */ /* 0x000fc4000788c0ff */
[----:B0-----:R-:W-:Y:S01]  /*ab1b0*/  PRMT R5, R25, 0x7772, RZ ;  /* 0x0000777219057816 */ /* 0x001fe200000000ff */
[----:B------:R-:W3:Y:S10]  /*ab1c0*/  LDL.LU.64 R8, [R1+0x2518] ;  /* 0x0025180001087983 */ /* 0x000ef40000300a00 */
[----:B------:R0:W-:Y:S01]  /*ab1d0*/  @P4 STG.E.U8 desc[UR40][R18.64], R5 ;  /* 0x0000000512004986 */ /* 0x0001e2000c101128 */
[----:B------:R-:W-:-:S02]  /*ab1e0*/  LOP3.LUT P4, RZ, R4, 0x40, RZ, 0xc0, !PT ;  /* 0x0000004004ff7812 */ /* 0x000fc4000788c0ff */
[----:B0-----:R-:W-:Y:S01]  /*ab1f0*/  PRMT R5, R25, 0x7773, RZ ;  /* 0x0000777319057816 */ /* 0x001fe200000000ff */
[----:B------:R-:W2:Y:S10]  /*ab200*/  LDL.LU.64 R18, [R1+0x2510] ;  /* 0x0025100001127983 */ /* 0x000eb40000300a00 */
[----:B------:R0:W-:Y:S04]  /*ab210*/  @P4 STG.E.U8 desc[UR40][R6.64], R5 ;  /* 0x0000000506004986 */ /* 0x0001e8000c101128 */
[----:B0-----:R-:W2:Y:S01]  /*ab220*/  LDL.LU.64 R6, [R1+0x2508] ;  /* 0x0025080001067983 */ /* 0x001ea20000300a00 */
        /* <DEDUP_REMOVED lines=8> */
[----:B------:R0:W-:Y:S01]  /*ab2b0*/  @P4 STG.E.U8 desc[UR40][R28.64], R5 ;  /* 0x000000051c004986 */ /* 0x0001e2000c101128 */
[----:B------:R-:W-:Y:S02]  /*ab2c0*/  LOP3.LUT P4, RZ, R4, 0x10, RZ, 0xc0, !PT ;  /* 0x0000001004ff7812 */ /* 0x000fe4000788c0ff */
[----:B0-----:R-:W-:-:S11]  /*ab2d0*/  PRMT R5, R7, 0x7773, RZ ;  /* 0x0000777307057816 */ /* 0x001fd600000000ff */
[----:B------:R0:W-:Y:S02]  /*ab2e0*/  @P4 STG.E.U8 desc[UR40][R26.64], R5 ;  /* 0x000000051a004986 */ /* 0x0001e4000c101128 */
[----:B0-----:R-:W-:-:S05]  /*ab2f0*/  PRMT R5, R18, 0x7772, RZ ;  /* 0x0000777212057816 */ /* 0x001fca00000000ff */
[----:B----4-:R0:W-:Y:S02]  /*ab300*/  @P5 STG.E.U8 desc[UR40][R16.64], R5 ;  /* 0x0000000510005986 */ /* 0x0101e4000c101128 */
[----:B0-----:R-:W-:-:S05]  /*ab310*/  PRMT R5, R18, 0x7773, RZ ;  /* 0x0000777312057816 */ /* 0x001fca00000000ff */
[----:B------:R3:W-:Y:S02]  /*ab320*/  @P6 STG.E.U8 desc[UR40][R2.64], R5 ;  /* 0x0000000502006986 */ /* 0x0007e4000c101128 */
[----:B---3--:R-:W-:-:S05]  /*ab330*/  PRMT R5, R8, 0x7772, RZ ;  /* 0x0000777208057816 */ /* 0x008fca00000000ff */
[----:B------:R0:W-:Y:S02]  /*ab340*/  @P0 STG.E.U8 desc[UR40][R14.64], R5 ;  /* 0x000000050e000986 */ /* 0x0001e4000c101128 */
[----:B0-----:R-:W-:-:S05]  /*ab350*/  PRMT R5, R8, 0x7773, RZ ;  /* 0x0000777308057816 */ /* 0x001fca00000000ff */
[----:B------:R0:W-:Y:S02]  /*ab360*/  @P1 STG.E.U8 desc[UR40][R12.64], R5 ;  /* 0x000000050c001986 */ /* 0x0001e4000c101128 */
[C---:B0-----:R-:W-:Y:S02]  /*ab370*/  PRMT R5, R9.reuse, 0x7772, RZ ;  /* 0x0000777209057816 */ /* 0x041fe400000000ff */
[----:B------:R-:W2:Y:S04]  /*ab380*/  LDL.LU.64 R12, [R1+0xb70] ;  /* 0x000b7000010c7983 */ /* 0x000ea80000300a00 */
[----:B------:R0:W-:Y:S02]  /*ab390*/  @P2 STG.E.U8 desc[UR40][R10.64], R5 ;  /* 0x000000050a002986 */ /* 0x0001e4000c101128 */
[----:B0-----:R-:W-:-:S02]  /*ab3a0*/  PRMT R5, R9, 0x7773, RZ ;  /* 0x0000777309057816 */ /* 0x001fc400000000ff */
[----:B------:R-:W3:Y:S04]  /*ab3b0*/  LDL.LU.64 R8, [R1+0xb78] ;  /* 0x000b780001087983 */ /* 0x000ee80000300a00 */
[----:B------:R0:W-:Y:S04]  /*ab3c0*/  @P3 STG.E.U8 desc[UR40][R20.64], R5 ;  /* 0x0000000514003986 */ /* 0x0001e8000c101128 */
[----:B0-----:R-:W4:Y:S04]  /*ab3d0*/  LDL.LU.64 R20, [R1+0xb80] ;  /* 0x000b800001147983 */ /* 0x001f280000300a00 */
[----:B------:R-:W4:Y:S04]  /*ab3e0*/  LDL.LU.64 R16, [R1+0xb88] ;  /* 0x000b880001107983 */ /* 0x000f280000300a00 */
[----:B------:R-:W4:Y:S04]  /*ab3f0*/  LDL.LU.64 R2, [R1+0xb90] ;  /* 0x000b900001027983 */ /* 0x000f280000300a00 */
[----:B------:R-:W4:Y:S01]  /*ab400*/  LDL.LU R7, [R1+0x1a0] ;  /* 0x0001a00001077983 */ /* 0x000f220000300800 */
[----:B------:R-:W-:-:S02]  /*ab410*/  LOP3.LUT P4, RZ, R23, 0x200000, RZ, 0xc0, !PT ;  /* 0x0020000017ff7812 */ /* 0x000fc4000788c0ff */
[----:B------:R-:W-:Y:S01]  /*ab420*/  LOP3.LUT R6, R6, 0xefffffff, RZ, 0xc0, !PT ;  /* 0xefffffff06067812 */ /* 0x000fe200078ec0ff */
[----:B------:R-:W4:Y:S01]  /*ab430*/  LDL.LU R14, [R1+0x1a4] ;  /* 0x0001a400010e7983 */ /* 0x000f220000300800 */
[C---:B------:R-:W-:Y:S02]  /*ab440*/  LOP3.LUT P0, RZ, R24.reuse, 0x2, RZ, 0xc0, !PT ;  /* 0x0000000218ff7812 */ /* 0x040fe4000780c0ff */
[----:B------:R-:W-:Y:S01]  /*ab450*/  LOP3.LUT P1, RZ, R24, 0x1, RZ, 0xc0, !PT ;  /* 0x0000000118ff7812 */ /* 0x000fe2000782c0ff */
[----:B------:R-:W4:Y:S01]  /*ab460*/  LDL.LU R10, [R1+0x1a8] ;  /* 0x0001a800010a7983 */ /* 0x000f220000300800 */
[----:B------:R-:W-:Y:S02]  /*ab470*/  PRMT R5, R0, 0x7772, RZ ;  /* 0x0000777200057816 */ /* 0x000fe400000000ff */
[----:B------:R-:W-:Y:S01]  /*ab480*/  LOP3.LUT P2, RZ, R23, 0x80000000, RZ, 0xc0, !PT ;  /* 0x8000000017ff7812 */ /* 0x000fe2000784c0ff */
[----:B------:R-:W4:Y:S02]  /*ab490*/  LDL.LU R11, [R1+0x1ac] ;  /* 0x0001ac00010b7983 */ /* 0x000f240000300800 */
        /* <DEDUP_REMOVED lines=9> */
[----:B------:R-:W-:Y:S01]  /*ab530*/  @P4 LOP3.LUT R6, R6, 0x80000000, RZ, 0xfc, !PT ;  /* 0x8000000006064812 */ /* 0x000fe200078efcff */
[----:B--2---:R0:W-:Y:S02]  /*ab540*/  @P0 STG.E.U8 desc[UR40][R12.64], R5 ;  /* 0x000000050c000986 */ /* 0x0041e4000c101128 */
[----:B0-----:R-:W-:Y:S02]  /*ab550*/  PRMT R5, R0, 0x7773, RZ ;  /* 0x0000777300057816 */ /* 0x001fe400000000ff */
[----:B------:R-:W2:Y:S04]  /*ab560*/  LDL.LU.64 R12, [R1+0xb98] ;  /* 0x000b9800010c7983 */ /* 0x000ea80000300a00 */
[----:B---3--:R0:W-:Y:S01]  /*ab570*/  @P1 STG.E.U8 desc[UR40][R8.64], R5 ;  /* 0x0000000508001986 */ /* 0x0081e2000c101128 */
[----:B------:R-:W-:-:S03]  /*ab580*/  IMAD.MOV.U32 R0, RZ, RZ, R22 ;  /* 0x000000ffff007224 */ /* 0x000fc600078e0016 */
[----:B0-----:R-:W3:Y:S01]  /*ab590*/  LDL.LU.64 R8, [R1+0xba0] ;  /* 0x000ba00001087983 */ /* 0x001ee20000300a00 */
[----:B----4-:R-:W-:-:S05]  /*ab5a0*/  PRMT R5, R7, 0x7770, RZ ;  /* 0x0000777007057816 */ /* 0x010fca00000000ff */
[----:B------:R0:W-:Y:S04]  /*ab5b0*/  @P2 STG.E.U8 desc[UR40][R20.64], R5 ;  /* 0x0000000514002986 */ /* 0x0001e8000c101128 */
[----:B0-----:R-:W4:Y:S01]  /*ab5c0*/  LDL.LU.64 R20, [R1+0xba8] ;  /* 0x000ba80001147983 */ /* 0x001f220000300a00 */
[----:B------:R-:W-:-:S03]  /*ab5d0*/  PRMT R5, R7, 0x7771, RZ ;  /* 0x0000777107057816 */ /* 0x000fc600000000ff */
[----:B------:R0:W-:Y:S04]  /*ab5e0*/  STL.64 [R1+0x2500], R6 ;  /* 0x0025000601007387 */ /* 0x0001e80000100a00 */
[----:B0-----:R-:W2:Y:S04]  /*ab5f0*/  LDL.LU.64 R6, [R1+0xbb0] ;  /* 0x000bb00001067983 */ /* 0x001ea80000300a00 */
[----:B------:R-:W2:Y:S04]  /*ab600*/  LDL R22, [R1+0x190] ;  /* 0x0001900001167983 */ /* 0x000ea80000100800 */
[----:B------:R-:W2:Y:S01]  /*ab610*/  LDL.LU R18, [R1+0x198] ;  /* 0x0001980001127983 */ /* 0x000ea20000300800 */
[----:B------:R-:W-:-:S02]  /*ab620*/  LOP3.LUT P4, RZ, R23, 0x2000000, RZ, 0xc0, !PT ;  /* 0x0200000017ff7812 */ /* 0x000fc4000788c0ff */
        /* <DEDUP_REMOVED lines=9> */
[----:B------:R-:W-:Y:S02]  /*ab6c0*/  LOP3.LUT P4, RZ, R23, 0x10000000, RZ, 0xc0, !PT ;  /* 0x1000000017ff7812 */ /* 0x000fe4000788c0ff */
[----:B------:R-:W-:Y:S01]  /*ab6d0*/  LOP3.LUT R4, R4, 0xfffffff7, RZ, 0xc0, !PT ;  /* 0xfffffff704047812 */ /* 0x000fe200078ec0ff */
[----:B------:R-:W-:Y:S04]  /*ab6e0*/  @P3 STG.E.U8 desc[UR40][R16.64], R5 ;  /* 0x0000000510003986 */ /* 0x000fe8000c101128 */
[----:B--2---:R0:W-:Y:S04]  /*ab6f0*/  STL.64 [R1+0x24f0], R18 ;  /* 0x0024f01201007387 */ /* 0x0041e80000100a00 */
[----:B0-----:R-:W2:Y:S02]  /*ab700*/  LDL.LU.64 R18, [R1+0xbc0] ;  /* 0x000bc00001127983 */ /* 0x001ea40000300a00 */
[----:B------:R-:W-:-:S02]  /*ab710*/  @P4 LOP3.LUT R4, R4, 0x8, RZ, 0xfc, !PT ;  /* 0x0000000804044812 */ /* 0x000fc400078efcff */
[----:B------:R-:W-:Y:S02]  /*ab720*/  LOP3.LUT P4, RZ, R23, 0x20000000, RZ, 0xc0, !PT ;  /* 0x2000000017ff7812 */ /* 0x000fe4000788c0ff */
[----:B------:R-:W-:-:S11]  /*ab730*/  PRMT R5, R14, 0x7770, RZ ;  /* 0x000077700e057816 */ /* 0x000fd600000000ff */
[----:B------:R0:W-:Y:S01]  /*ab740*/  @P4 STG.E.U8 desc[UR40][R2.64], R5 ;  /* 0x0000000502004986 */ /* 0x0001e2000c101128 */
[----:B------:R-:W-:Y:S02]  /*ab750*/  LOP3.LUT P4, RZ, R4, 0x8, RZ, 0xc0, !PT ;  /* 0x0000000804ff7812 */ /* 0x000fe4000788c0ff */
[----:B0-----:R-:W-:-:S11]  /*ab760*/  PRMT R5, R14, 0x7771, RZ ;  /* 0x000077710e057816 */ /* 0x001fd600000000ff */
[----:B------:R0:W-:Y:S01]  /*ab770*/  @P4 STG.E.U8 desc[UR40][R12.64], R5 ;  /* 0x000000050c004986 */ /* 0x0001e2000c101128 */
[----:B------:R-:W-:Y:S02]  /*ab780*/  LOP3.LUT P4, RZ, R4, 0x4, RZ, 0xc0, !PT ;  /* 0x0000000404ff7812 */ /* 0x000fe4000788c0ff */
[----:B0-----:R-:W-:-:S11]  /*ab790*/  PRMT R5, R10, 0x7770, RZ ;  /* 0x000077700a057816 */ /* 0x001fd600000000ff */
[----:B---3--:R0:W-:Y:S01]  /*ab7a0*/  @P4 STG.E.U8 desc[UR40][R8.64], R5 ;  /* 0x0000000508004986 */ /* 0x0081e2000c101128 */
[----:B------:R-:W-:Y:S02]  /*ab7b0*/  LOP3.LUT P4, RZ, R4, 0x2, RZ, 0xc0, !PT ;  /* 0x0000000204ff7812 */ /* 0x000fe4000788c0ff */
[----:B0-----:R-:W-:-:S11]  /*ab7c0*/  PRMT R5, R10, 0x7771, RZ ;  /* 0x000077710a057816 */ /* 0x001fd600000000ff */
[----:B----4-:R-:W-:Y:S01]  /*ab7d0*/  @P4 STG.E.U8 desc[UR40][R20.64], R5 ;  /* 0x0000000514004986 */ /* 0x010fe2000c101128 */
[----:B------:R-:W-:Y:S02]  /*ab7e0*/  LOP3.LUT P4, RZ, R4, 0x1, RZ, 0xc0, !PT ;  /* 0x0000000104ff7812 */ /* 0x000fe4000788c0ff */
[----:B------:R-:W-:-:S11]  /*ab7f0*/  PRMT R4, R11, 0x7770, RZ ;  /* 0x000077700b047816 */ /* 0x000fd600000000ff */
[----:B------:R-:W-:Y:S04]  /*ab800*/  @P4 STG.E.U8 desc[UR40][R6.64], R4 ;  /* 0x0000000406004986 */ /* 0x000fe8000c101128 */
        /* <DEDUP_REMOVED lines=18> */
[----:B------:R-:W-:Y:S02]  /*ab930*/  PRMT R4, R22, 0x7770, RZ ;  /* 0x0000777016047816 */ /* 0x000fe400000000ff */
[C---:B------:R-:W-:Y:S02]  /*ab940*/  LOP3.LUT P5, RZ, R23.reuse, 0x100000, RZ, 0xc0, !PT ;  /* 0x0010000017ff7812 */ /* 0x040fe400078ac0ff */
[----:B------:R-:W-:-:S07]  /*ab950*/  LOP3.LUT P6, RZ, R23, 0x80000, RZ, 0xc0, !PT ;  /* 0x0008000017ff7812 */ /* 0x000fce00078cc0ff */
[----:B--2---:R0:W-:Y:S04]  /*ab960*/  @P4 STG.E.U8 desc[UR40][R18.64], R4 ;  /* 0x0000000412004986 */ /* 0x0041e8000c101128 */
[----:B0-----:R-:W2:Y:S01]  /*ab970*/  LDL.LU.64 R18, [R1+0x24f0] ;  /* 0x0024f00001127983 */ /* 0x001ea20000300a00 */
[----:B------:R-:W-:Y:S02]  /*ab980*/  LOP3.LUT P4, RZ, R6, 0x20000000, RZ, 0xc0, !PT ;  /* 0x2000000006ff7812 */ /* 0x000fe4000788c0ff */
[----:B------:R-:W-:Y:S02]  /*ab990*/  PRMT R4, R22, 0x7771, RZ ;  /* 0x0000777116047816 */ /* 0x000fe400000000ff */
[----:B------:R-:W-:Y:S01]  /*ab9a0*/  LOP3.LUT P0, RZ, R23, 0x40000, RZ, 0xc0, !PT ;  /* 0x0004000017ff7812 */ /* 0x000fe2000780c0ff */
[----:B------:R-:W2:Y:S08]  /*ab9b0*/  LDL.LU R22, [R1+0x24e8] ;  /* 0x0024e80001167983 */ /* 0x000eb00000300800 */
[----:B---3--:R0:W-:Y:S01]  /*ab9c0*/  @P4 STG.E.U8 desc[UR40][R24.64], R4 ;  /* 0x0000000418004986 */ /* 0x0081e2000c101128 */
[----:B------:R-:W-:-:S02]  /*ab9d0*/  LOP3.LUT P4, RZ, R6, 0x10000000, RZ, 0xc0, !PT ;  /* 0x1000000006ff7812 */ /* 0x000fc4000788c0ff */
[----:B0-----:R-:W-:-:S11]  /*ab9e0*/  PRMT R4, R5, 0x7770, RZ ;  /* 0x0000777005047816 */ /* 0x001fd600000000ff */
[----:B----4-:R0:W-:Y:S01]  /*ab9f0*/  @P4 STG.E.U8 desc[UR40][R28.64], R4 ;  /* 0x000000041c004986 */ /* 0x0101e2000c101128 */
[----:B------:R-:W-:Y:S02]  /*aba00*/  LOP3.LUT P1, RZ, R23, 0x20000, RZ, 0xc0, !PT ;  /* 0x0002000017ff7812 */ /* 0x000fe4000782c0ff */
[----:B0-----:R-:W-:-:S05]  /*aba10*/  PRMT R4, R5, 0x7771, RZ ;  /* 0x0000777105047816 */ /* 0x001fca00000000ff */
[----:B------:R2:W-:Y:S01]  /*aba20*/  @P5 STG.E.U8 desc[UR40][R26.64], R4 ;  /* 0x000000041a005986 */ /* 0x0005e2000c101128 */
[C---:B------:R-:W-:Y:S02]  /*aba30*/  LOP3.LUT P2, RZ, R23.reuse, 0x10000, RZ, 0xc0, !PT ;  /* 0x0001000017ff7812 */ /* 0x040fe4000784c0ff */
[----:B------:R-:W-:Y:S02]  /*aba40*/  LOP3.LUT P4, RZ, R23, 0x4, RZ, 0xc0, !PT ;  /* 0x0000000417ff7812 */ /* 0x000fe4000788c0ff */
[----:B------:R-:W-:-:S11]  /*aba50*/  LOP3.LUT R6, R6, 0xffefffff, RZ, 0xc0, !PT ;  /* 0xffefffff06067812 */ /* 0x000fd600078ec0ff */
[----:B------:R-:W-:Y:S02]  /*aba60*/  @P4 LOP3.LUT R6, R6, 0x100000, RZ, 0xfc, !PT ;  /* 0x0010000006064812 */ /* 0x000fe400078efcff */
[----:B------:R-:W-:Y:S02]  /*aba70*/  LOP3.LUT P4, RZ, R23, 0x8, RZ, 0xc0, !PT ;  /* 0x0000000817ff7812 */ /* 0x000fe4000788c0ff */
[----:B--2---:R-:W-:-:S05]  /*aba80*/  PRMT R4, R18, 0x7770, RZ ;  /* 0x0000777012047816 */ /* 0x004fca00000000ff */
[----:B------:R0:W-:Y:S02]  /*aba90*/  @P6 STG.E.U8 desc[UR40][R16.64], R4 ;  /* 0x0000000410006986 */ /* 0x0001e4000c101128 */
[----:B0-----:R-:W-:-:S05]  /*abaa0*/  PRMT R4, R18, 0x7771, RZ ;  /* 0x0000777112047816 */ /* 0x001fca00000000ff */
[----:B------:R0:W-:Y:S04]  /*abab0*/  @P0 STG.E.U8 desc[UR40][R2.64], R4 ;  /* 0x0000000402000986 */ /* 0x0001e8000c101128 */
[----:B------:R-:W-:Y:S04]  /*abac0*/  STL.64 [R1+0x24d8], R18 ;  /* 0x0024d81201007387 */ /* 0x000fe80000100a00 */
[----:B------:R-:W2:Y:S01]  /*abad0*/  LDL.LU.64 R26, [R1+0xc08] ;  /* 0x000c0800011a7983 */ /* 0x000ea20000300a00 */
[----:B0-----:R-:W-:-:S05]  /*abae0*/  PRMT R4, R15, 0x7770, RZ ;  /* 0x000077700f047816 */ /* 0x001fca00000000ff */
[----:B------:R0:W-:Y:S02]  /*abaf0*/  @P1 STG.E.U8 desc[UR40][R12.64], R4 ;  /* 0x000000040c001986 */ /* 0x0001e4000c101128 */
[----:B0-----:R-:W-:-:S05]  /*abb00*/  PRMT R4, R15, 0x7771, RZ ;  /* 0x000077710f047816 */ /* 0x001fca00000000ff */
[----:B------:R0:W-:Y:S04]  /*abb10*/  @P2 STG.E.U8 desc[UR40][R8.64], R4 ;  /* 0x0000000408002986 */ /* 0x0001e8000c101128 */
[----:B0-----:R-:W3:Y:S01]  /*abb20*/  LDL.LU.64 R8, [R1+0xc10] ;  /* 0x000c100001087983 */ /* 0x001ee20000300a00 */
        /* <DEDUP_REMOVED lines=16> */
[----:B------:R-:W-:Y:S02]  /*abc30*/  LOP3.LUT P0, RZ, R23, 0x4000, RZ, 0xc0, !PT ;  /* 0x0000400017ff7812 */ /* 0x000fe4000780c0ff */
[----:B------:R-:W-:Y:S02]  /*abc40*/  LOP3.LUT R6, R6, 0xfbffffff, RZ, 0xc0, !PT ;  /* 0xfbffffff06067812 */ /* 0x000fe400078ec0ff */
[----:B------:R-:W-:Y:S02]  /*abc50*/  PRMT R4, R7, 0x7772, RZ ;  /* 0x0000777207047816 */ /* 0x000fe400000000ff */
[----:B------:R-:W-:-:S03]  /*abc60*/  LOP3.LUT P1, RZ, R23, 0x2000, RZ, 0xc0, !PT ;  /* 0x0000200017ff7812 */ /* 0x000fc6000782c0ff */
[----:B------:R0:W-:Y:S02]  /*abc70*/  @P3 STG.E.U8 desc[UR40][R20.64], R4 ;  /* 0x0000000414003986 */ /* 0x0001e4000c101128 */
[----:B------:R-:W-:Y:S02]  /*abc80*/  @P4 LOP3.LUT R6, R6, 0x4000000, RZ, 0xfc, !PT ;  /* 0x0400000006064812 */ /* 0x000fe400078efcff */
[----:B------:R-:W-:Y:S02]  /*abc90*/  LOP3.LUT P4, RZ, R23, 0x200, RZ, 0xc0, !PT ;  /* 0x0000020017ff7812 */ /* 0x000fe4000788c0ff */
[----:B0-----:R-:W-:Y:S01]  /*abca0*/  PRMT R4, R7, 0x7773, RZ ;  /* 0x0000777307047816 */ /* 0x001fe200000000ff */
[----:B------:R-:W4:Y:S01]  /*abcb0*/  LDL.LU.64 R20, [R1+0xc18] ;  /* 0x000c180001147983 */ /* 0x000f220000300a00 */
[----:B------:R-:W-:-:S03]  /*abcc0*/  LOP3.LUT R6, R6, 0xf7ffffff, RZ, 0xc0, !PT ;  /* 0xf7ffffff06067812 */ /* 0x000fc600078ec0ff */
[----:B------:R-:W4:Y:S06]  /*abcd0*/  LDL.LU.64 R16, [R1+0xc20] ;  /* 0x000c200001107983 */ /* 0x000f2c0000300a00 */
[----:B------:R-:W-:Y:S01]  /*abce0*/  @P4 LOP3.LUT R6, R6, 0x8000000, RZ, 0xfc, !PT ;  /* 0x0800000006064812 */ /* 0x000fe200078efcff */
[----:B------:R-:W4:Y:S01]  /*abcf0*/  LDL.LU.64 R2, [R1+0xc28] ;  /* 0x000c280001027983 */ /* 0x000f220000300a00 */
[C---:B------:R-:W-:Y:S02]  /*abd00*/  LOP3.LUT P2, RZ, R23.reuse, 0x1000, RZ, 0xc0, !PT ;  /* 0x0000100017ff7812 */ /* 0x040fe4000784c0ff */
[C---:B------:R-:W-:Y:S01]  /*abd10*/  LOP3.LUT P3, RZ, R23.reuse, 0x800, RZ, 0xc0, !PT ;  /* 0x0000080017ff7812 */ /* 0x040fe2000786c0ff */
[----:B------:R-:W4:Y:S01]  /*abd20*/  LDL.LU.64 R12, [R1+0xc30] ;  /* 0x000c3000010c7983 */ /* 0x000f220000300a00 */
[----:B------:R-:W-:-:S02]  /*abd30*/  LOP3.LUT P4, RZ, R23, 0x400, RZ, 0xc0, !PT ;  /* 0x0000040017ff7812 */ /* 0x000fc4000788c0ff */
[C---:B------:R-:W-:Y:S02]  /*abd40*/  LOP3.LUT P5, RZ, R23.reuse, 0x2, RZ, 0xc0, !PT ;  /* 0x0000000217ff7812 */ /* 0x040fe400078ac0ff */
[----:B------:R-:W-:Y:S01]  /*abd50*/  LOP3.LUT P6, RZ, R23, 0x1, RZ, 0xc0, !PT ;  /* 0x0000000117ff7812 */ /* 0x000fe200078cc0ff */
[----:B--2---:R0:W-:Y:S02]  /*abd60*/  @P0 STG.E.U8 desc[UR40][R26.64], R4 ;  /* 0x000000041a000986 */ /* 0x0041e4000c101128 */
[----:B0-----:R-:W-:-:S05]  /*abd70*/  PRMT R4, R14, 0x7772, RZ ;  /* 0x000077720e047816 */ /* 0x001fca00000000ff */
[----:B---3--:R0:W-:Y:S04]  /*abd80*/  @P1 STG.E.U8 desc[UR40][R8.64], R4 ;  /* 0x0000000408001986 */ /* 0x0081e8000c101128 */
[----:B0-----:R-:W2:Y:S04]  /*abd90*/  LDL.LU.64 R8, [R1+0xc38] ;  /* 0x000c380001087983 */ /* 0x001ea80000300a00 */
[----:B------:R-:W3:Y:S04]  /*abda0*/  LDL.LU R23, [R1+0x190] ;  /* 0x0001900001177983 */ /* 0x000ee80000300800 */
[----:B------:R-:W2:Y:S01]  /*abdb0*/  LDL.LU.64 R18, [R1+0xc48] ;  /* 0x000c480001127983 */ /* 0x000ea20000300a00 */
[----:B------:R-:W-:-:S03]  /*abdc0*/  PRMT R4, R14, 0x7773, RZ ;  /* 0x000077730e047816 */ /* 0x000fc600000000ff */
[----:B--2---:R0:W-:Y:S04]  /*abdd0*/  STL.64 [R1+0x24e0], R18 ;  /* 0x0024e01201007387 */ /* 0x0041e80000100a00 */
[----:B0-----:R-:W2:Y:S04]  /*abde0*/  LDL.LU.64 R18, [R1+0xc40] ;  /* 0x000c400001127983 */ /* 0x001ea80000300a00 */
[----:B----4-:R0:W-:Y:S02]  /*abdf0*/  @P2 STG.E.U8 desc[UR40][R20.64], R4 ;  /* 0x0000000414002986 */ /* 0x0101e4000c101128 */
[----:B0-----:R-:W-:-:S02]  /*abe00*/  PRMT R4, R10, 0x7772, RZ ;  /* 0x000077720a047816 */ /* 0x001fc400000000ff */
[----:B------:R-:W4:Y:S04]  /*abe10*/  LDL.LU.64 R20, [R1+0xc50] ;  /* 0x000c500001147983 */ /* 0x000f280000300a00 */
[----:B------:R0:W-:Y:S04]  /*abe20*/  @P3 STG.E.U8 desc[UR40][R16.64], R4 ;  /* 0x0000000410003986 */ /* 0x0001e8000c101128 */
[----:B------:R-:W4:Y:S04]  /*abe30*/  LDL.LU.64 R24, [R1+0xc58] ;  /* 0x000c580001187983 */ /* 0x000f280000300a00 */
[----:B------:R-:W4:Y:S01]  /*abe40*/  LDL.LU.64 R28, [R1+0xc60] ;  /* 0x000c6000011c7983 */ /* 0x000f220000300a00 */
[----:B0-----:R-:W-:-:S03]  /*abe50*/  PRMT R4, R10, 0x7773, RZ ;  /* 0x000077730a047816 */ /* 0x001fc600000000ff */
[----:B------:R-:W4:Y:S04]  /*abe60*/  LDL.LU R7, [R1+0x180] ;  /* 0x0001800001077983 */ /* 0x000f280000300800 */
[----:B------:R0:W-:Y:S01]  /*abe70*/  @P4 STG.E.U8 desc[UR40][R2.64], R4 ;  /* 0x0000000402004986 */ /* 0x0001e2000c101128 */
[----:B------:R-:W-:-:S03]  /*abe80*/  LOP3.LUT P4, RZ, R6, 0x8000000, RZ, 0xc0, !PT ;  /* 0x0800000006ff7812 */ /* 0x000fc6000788c0ff */
[----:B------:R-:W4:Y:S04]  /*abe90*/  LDL.LU.64 R26, [R1+0xc68] ;  /* 0x000c6800011a7983 */ /* 0x000f280000300a00 */
[----:B------:R-:W4:Y:S01]  /*abea0*/  LDL.LU.64 R16, [R1+0xc70] ;  /* 0x000c700001107983 */ /* 0x000f220000300a00 */
[----:B0-----:R-:W-:-:S03]  /*abeb0*/  PRMT R4, R11, 0x7772, RZ ;  /* 0x000077720b047816 */ /* 0x001fc600000000ff */
[----:B------:R-:W4:Y:S04]  /*abec0*/  LDL.LU R14, [R1+0x184] ;  /* 0x00018400010e7983 */ /* 0x000f280000300800 */
[----:B------:R0:W-:Y:S01]  /*abed0*/  @P4 STG.E.U8 desc[UR40][R12.64], R4 ;  /* 0x000000040c004986 */ /* 0x0001e2000c101128 */
[----:B------:R-:W-:-:S03]  /*abee0*/  LOP3.LUT P4, RZ, R6, 0x4000000, RZ, 0xc0, !PT ;  /* 0x0400000006ff7812 */ /* 0x000fc6000788c0ff */
[----:B------:R-:W4:Y:S01]  /*abef0*/  LDL.LU.64 R2, [R1+0xc80] ;  /* 0x000c800001027983 */ /* 0x000f220000300a00 */
[----:B0-----:R-:W-:-:S03]  /*abf00*/  PRMT R4, R11, 0x7773, RZ ;  /* 0x000077730b047816 */ /* 0x001fc600000000ff */
[----:B------:R-:W4:Y:S06]  /*abf10*/  LDL.LU.64 R12, [R1+0xc88] ;  /* 0x000c8800010c7983 */ /* 0x000f2c0000300a00 */
[----:B------:R3:W-:Y:S01]  /*abf20*/  @P4 STG.E.U8 desc[UR40][R8.64], R4 ;  /* 0x0000000408004986 */ /* 0x0007e2000c101128 */
[----:B------:R-:W-:-:S03]  /*abf30*/  LOP3.LUT P4, RZ, R6, 0x2000000, RZ, 0xc0, !PT ;  /* 0x0200000006ff7812 */ /* 0x000fc6000788c0ff */
[----:B------:R-:W4:Y:S01]  /*abf40*/  LDL.LU.64 R10, [R1+0xc90] ;  /* 0x000c9000010a7983 */ /* 0x000f220000300a00 */
[----:B---3--:R-:W-:-:S03]  /*abf50*/  PRMT R4, R23, 0x7772, RZ ;  /* 0x0000777217047816 */ /* 0x008fc600000000ff */
        /* <DEDUP_REMOVED lines=9> */
[----:B----4-:R0:W-:Y:S04]  /*abff0*/  @P4 STG.E.U8 desc[UR40][R20.64], R4 ;  /* 0x0000000414004986 */ /* 0x0101e8000c101128 */
[----:B0-----:R-:W4:Y:S01]  /*ac000*/  LDL.LU.64 R20, [R1+0x24d0] ;  /* 0x0024d00001147983 */ /* 0x001f220000300a00 */
[----:B------:R-:W-:Y:S02]  /*ac010*/  LOP3.LUT P4, RZ, R6, 0x400000, RZ, 0xc0, !PT ;  /* 0x0040000006ff7812 */ /* 0x000fe4000788c0ff */
[----:B------:R-:W-:-:S11]  /*ac020*/  PRMT R4, R5, 0x7773, RZ ;  /* 0x0000777305047816 */ /* 0x000fd600000000ff */
[----:B------:R2:W-:Y:S01]  /*ac030*/  @P4 STG.E.U8 desc[UR40][R24.64], R4 ;  /* 0x0000000418004986 */ /* 0x0005e2000c101128 */
[----:B------:R-:W-:Y:S02]  /*ac040*/  LOP3.LUT P4, RZ, R6, 0x200000, RZ, 0xc0, !PT ;  /* 0x0020000006ff7812 */ /* 0x000fe4000788c0ff */
[C---:B------:R-:W-:Y:S02]  /*ac050*/  LOP3.LUT P0, RZ, R22.reuse, 0x80000000, RZ, 0xc0, !PT ;  /* 0x8000000016ff7812 */ /* 0x040fe4000780c0ff */
[C---:B------:R-:W-:Y:S02]  /*ac060*/  LOP3.LUT P1, RZ, R22.reuse, 0x40000000, RZ, 0xc0, !PT ;  /* 0x4000000016ff7812 */ /* 0x040fe4000782c0ff */
[C---:B------:R-:W-:Y:S02]  /*ac070*/  LOP3.LUT P2, RZ, R22.reuse, 0x20000000, RZ, 0xc0, !PT ;  /* 0x2000000016ff7812 */ /* 0x040fe4000784c0ff */
[----:B------:R-:W-:Y:S02]  /*ac080*/  LOP3.LUT P3, RZ, R22, 0x10000000, RZ, 0xc0, !PT ;  /* 0x1000000016ff7812 */ /* 0x000fe4000786c0ff */
[----:B--2---:R-:W-:-:S05]  /*ac090*/  PRMT R4, R18, 0x7772, RZ ;  /* 0x0000777212047816 */ /* 0x004fca00000000ff */
[----:B------:R0:W-:Y:S01]  /*ac0a0*/  @P4 STG.E.U8 desc[UR40][R28.64], R4 ;  /* 0x000000041c004986 */ /* 0x0001e2000c101128 */
[----:B------:R-:W-:Y:S02]  /*ac0b0*/  LOP3.LUT P4, RZ, R6, 0x100000, RZ, 0xc0, !PT ;  /* 0x0010000006ff7812 */ /* 0x000fe4000788c0ff */
[----:B0-----:R-:W-:-:S11]  /*ac0c0*/  PRMT R4, R18, 0x7773, RZ ;  /* 0x0000777312047816 */ /* 0x001fd600000000ff */
[----:B------:R0:W-:Y:S02]  /*ac0d0*/  @P4 STG.E.U8 desc[UR40][R26.64], R4 ;  /* 0x000000041a004986 */ /* 0x0001e4000c101128 */
[----:B0-----:R-:W-:-:S05]  /*ac0e0*/  PRMT R4, R15, 0x7772, RZ ;  /* 0x000077720f047816 */ /* 0x001fca00000000ff */
[----:B------:R0:W-:Y:S02]  /*ac0f0*/  @P5 STG.E.U8 desc[UR40][R16.64], R4 ;  /* 0x0000000410005986 */ /* 0x0001e4000c101128 */
[----:B0-----:R-:W-:-:S05]  /*ac100*/  PRMT R4, R15, 0x7773, RZ ;  /* 0x000077730f047816 */ /* 0x001fca00000000ff */
[----:B----4-:R0:W-:Y:S02]  /*ac110*/  @P6 STG.E.U8 desc[UR40][R20.64], R4 ;  /* 0x0000000414006986 */ /* 0x0101e4000c101128 */
[C---:B0-----:R-:W-:Y:S02]  /*ac120*/  PRMT R4, R7.reuse, 0x7770, RZ ;  /* 0x0000777007047816 */ /* 0x041fe400000000ff */
[----:B------:R-:W2:Y:S04]  /*ac130*/  LDL.LU.64 R20, [R1+0x24c8] ;  /* 0x0024c80001147983 */ /* 0x000ea80000300a00 */
[----:B------:R0:W-:Y:S04]  /*ac140*/  @P0 STG.E.U8 desc[UR40][R2.64], R4 ;  /* 0x0000000402000986 */ /* 0x0001e8000c101128 */
[----:B------:R-:W4:Y:S01]  /*ac150*/  LDL.LU R29, [R1+0x174] ;  /* 0x00017400011d7983 */ /* 0x000f220000300800 */
[----:B0-----:R-:W-:-:S05]  /*ac160*/  PRMT R4, R7, 0x7771, RZ ;  /* 0x0000777107047816 */ /* 0x001fca00000000ff */
[----:B------:R0:W-:Y:S02]  /*ac170*/  @P1 STG.E.U8 desc[UR40][R12.64], R4 ;  /* 0x000000040c001986 */ /* 0x0001e4000c101128 */
[----:B0-----:R-:W-:-:S05]  /*ac180*/  PRMT R4, R14, 0x7770, RZ ;  /* 0x000077700e047816 */ /* 0x001fca00000000ff */
[----:B------:R0:W-:Y:S02]  /*ac190*/  @P2 STG.E.U8 desc[UR40][R10.64], R4 ;  /* 0x000000040a002986 */ /* 0x0001e4000c101128 */
[----:B0-----:R-:W-:Y:S02]  /*ac1a0*/  PRMT R4, R14, 0x7771, RZ ;  /* 0x000077710e047816 */ /* 0x001fe400000000ff */
[----:B------:R-:W4:Y:S04]  /*ac1b0*/  LDL.LU.64 R10, [R1+0xca0] ;  /* 0x000ca000010a7983 */ /* 0x000f280000300a00 */
[----:B---3--:R0:W-:Y:S04]  /*ac1c0*/  @P3 STG.E.U8 desc[UR40][R8.64], R4 ;  /* 0x0000000408003986 */ /* 0x0081e8000c101128 */
[----:B0-----:R-:W3:Y:S04]  /*ac1d0*/  LDL.LU.64 R8, [R1+0xca8] ;  /* 0x000ca80001087983 */ /* 0x001ee80000300a00 */
[----:B------:R-:W3:Y:S04]  /*ac1e0*/  LDL.LU.64 R26, [R1+0xcb0] ;  /* 0x000cb000011a7983 */ /* 0x000ee80000300a00 */
[----:B------:R-:W3:Y:S04]  /*ac1f0*/  LDL.LU.64 R16, [R1+0xcb8] ;  /* 0x000cb80001107983 */ /* 0x000ee80000300a00 */
[----:B------:R-:W3:Y:S04]  /*ac200*/  LDL.LU.64 R2, [R1+0xcc0] ;  /* 0x000cc00001027983 */ /* 0x000ee80000300a00 */
[----:B------:R-:W3:Y:S01]  /*ac210*/  LDL.LU R15, [R1+0x188] ;  /* 0x00018800010f7983 */ /* 0x000ee20000300800 */
[----:B------:R-:W-:Y:S01]  /*ac220*/  LOP3.LUT P0, RZ, R22, 0x8000000, RZ, 0xc0, !PT ;  /* 0x0800000016ff7812 */ /* 0x000fe2000780c0ff */
[----:B------:R-:W-:-:S02]  /*ac230*/  IMAD.MOV.U32 R12, RZ, RZ, R0 ;  /* 0x000000ffff0c7224 */ /* 0x000fc400078e0000 */
[----:B--2---:R-:W-:Y:S02]  /*ac240*/  IMAD.MOV.U32 R0, RZ, RZ, R20 ;  /* 0x000000ffff007224 */ /* 0x004fe400078e0014 */
        /* <DEDUP_REMOVED lines=8> */
[----:B------:R-:W-:-:S09]  /*ac2d0*/  PRMT R4, R15, 0x7771, RZ ;  /* 0x000077710f047816 */ /* 0x000fd200000000ff */
[----:B------:R2:W-:Y:S02]  /*ac2e0*/  @P1 STG.E.U8 desc[UR40][R8.64], R4 ;  /* 0x0000000408001986 */ /* 0x0005e4000c101128 */
[----:B--2---:R-:W-:-:S05]  /*ac2f0*/  PRMT R4, R20, 0x7770, RZ ;  /* 0x0000777014047816 */ /* 0x004fca00000000ff */
[----:B------:R0:W-:Y:S02]  /*ac300*/  @P2 STG.E.U8 desc[UR40][R26.64], R4 ;  /* 0x000000041a002986 */ /* 0x0001e4000c101128 */
[----:B0-----:R-:W-:Y:S02]  /*ac310*/  PRMT R4, R20, 0x7771, RZ ;  /* 0x0000777114047816 */ /* 0x001fe400000000ff */
[----:B----4-:R0:W-:Y:S04]  /*ac320*/  STL.64 [R1+0x24c0], R12 ;  /* 0x0024c00c01007387 */ /* 0x0101e80000100a00 */
[----:B------:R-:W-:Y:S04]  /*ac330*/  STL.64 [R1+0x2498], R14 ;  /* 0x0024980e01007387 */ /* 0x000fe80000100a00 */
[----:B------:R-:W2:Y:S04]  /*ac340*/  LDL.LU.64 R8, [R1+0xcd0] ;  /* 0x000cd00001087983 */ /* 0x000ea80000300a00 */
[----:B0-----:R-:W4:Y:S04]  /*ac350*/  LDL.LU.64 R12, [R1+0xcd8] ;  /* 0x000cd800010c7983 */ /* 0x001f280000300a00 */
[----:B------:R0:W-:Y:S04]  /*ac360*/  STL.64 [R1+0x24a0], R20 ;  /* 0x0024a01401007387 */ /* 0x0001e80000100a00 */
        /* <DEDUP_REMOVED lines=23> */
[----:B------:R-:W-:Y:S02]  /*ac4e0*/  LOP3.LUT P4, RZ, R22, 0x200000, RZ, 0xc0, !PT ;  /* 0x0020000016ff7812 */ /* 0x000fe4000788c0ff */
[----:B------:R-:W-:Y:S02]  /*ac4f0*/  LOP3.LUT R6, R6, 0xfffbffff, RZ, 0xc0, !PT ;  /* 0xfffbffff06067812 */ /* 0x000fe400078ec0ff */
[----:B------:R-:W-:-:S09]  /*ac500*/  LOP3.LUT P3, RZ, R22, 0x1000000, RZ, 0xc0, !PT ;  /* 0x0100000016ff7812 */ /* 0x000fd2000786c0ff */
[----:B------:R-:W-:Y:S02]  /*ac510*/  @P4 LOP3.LUT R6, R6, 0x40000, RZ, 0xfc, !PT ;  /* 0x0004000006064812 */ /* 0x000fe400078efcff */
[----:B------:R-:W-:Y:S02]  /*ac520*/  LOP3.LUT P4, RZ, R22, 0x400000, RZ, 0xc0, !PT ;  /* 0x0040000016ff7812 */ /* 0x000fe4000788c0ff */
[----:B------:R-:W-:Y:S01]  /*ac530*/  LOP3.LUT R6, R6, 0xfff7ffff, RZ, 0xc0, !PT ;  /* 0xfff7ffff06067812 */ /* 0x000fe200078ec0ff */
[----:B------:R0:W-:Y:S10]  /*ac540*/  @P3 STG.E.U8 desc[UR40][R16.64], R4 ;  /* 0x0000000410003986 */ /* 0x0001f4000c101128 */
[----:B------:R-:W-:-:S02]  /*ac550*/  @P4 LOP3.LUT R6, R6, 0x80000, RZ, 0xfc, !PT ;  /* 0x0008000006064812 */ /* 0x000fc400078efcff */
        /* <DEDUP_REMOVED lines=37> */
[----:B------:R-:W-:Y:S02]  /*ac7b0*/  LOP3.LUT P4, RZ, R6, 0x1000, RZ, 0xc0, !PT ;  /* 0x0000100006ff7812 */ /* 0x000fe4000788c0ff */
[----:B0-----:R-:W-:Y:S01]  /*ac7c0*/  PRMT R4, R7, 0x7772, RZ ;  /* 0x0000777207047816 */ /* 0x001fe200000000ff */
[----:B------:R-:W2:Y:S10]  /*ac7d0*/  LDL.LU.64 R20, [R1+0x24a0] ;  /* 0x0024a00001147983 */ /* 0x000eb40000300a00 */
[----:B---3--:R0:W-:Y:S04]  /*ac7e0*/  @P4 STG.E.U8 desc[UR40][R14.64], R4 ;  /* 0x000000040e004986 */ /* 0x0081e8000c101128 */
[----:B0-----:R-:W3:Y:S01]  /*ac7f0*/  LDL.LU.64 R14, [R1+0x2498] ;  /* 0x00249800010e7983 */ /* 0x001ee20000300a00 */
[----:B------:R-:W-:-:S02]  /*ac800*/  LOP3.LUT P5, RZ, R22, 0x4000, RZ, 0xc0, !PT ;  /* 0x0000400016ff7812 */ /* 0x000fc400078ac0ff */
[C---:B------:R-:W-:Y:S02]  /*ac810*/  LOP3.LUT P6, RZ, R22.reuse, 0x2000, RZ, 0xc0, !PT ;  /* 0x0000200016ff7812 */ /* 0x040fe400078cc0ff */
[----:B------:R-:W-:Y:S02]  /*ac820*/  PRMT R4, R7, 0x7773, RZ ;  /* 0x0000777307047816 */ /* 0x000fe400000000ff */
[C---:B------:R-:W-:Y:S02]  /*ac830*/  LOP3.LUT P0, RZ, R22.reuse, 0x1000, RZ, 0xc0, !PT ;  /* 0x0000100016ff7812 */ /* 0x040fe4000780c0ff */
[----:B------:R-:W-:-:S05]  /*ac840*/  LOP3.LUT P1, RZ, R22, 0x800, RZ, 0xc0, !PT ;  /* 0x0000080016ff7812 */ /* 0x000fca000782c0ff */
[----:B----4-:R3:W-:Y:S01]  /*ac850*/  @P5 STG.E.U8 desc[UR40][R24.64], R4 ;  /* 0x0000000418005986 */ /* 0x0107e2000c101128 */
[C---:B------:R-:W-:Y:S02]  /*ac860*/  LOP3.LUT P2, RZ, R22.reuse, 0x400, RZ, 0xc0, !PT ;  /* 0x0000040016ff7812 */ /* 0x040fe4000784c0ff */
[----:B------:R-:W-:Y:S02]  /*ac870*/  LOP3.LUT P3, RZ, R22, 0x200, RZ, 0xc0, !PT ;  /* 0x0000020016ff7812 */ /* 0x000fe4000786c0ff */
[----:B---3--:R-:W-:-:S05]  /*ac880*/  PRMT R4, R14, 0x7772, RZ ;  /* 0x000077720e047816 */ /* 0x008fca00000000ff */
[----:B------:R0:W-:Y:S02]  /*ac890*/  @P6 STG.E.U8 desc[UR40][R26.64], R4 ;  /* 0x000000041a006986 */ /* 0x0001e4000c101128 */
[----:B0-----:R-:W-:-:S05]  /*ac8a0*/  PRMT R4, R14, 0x7773, RZ ;  /* 0x000077730e047816 */ /* 0x001fca00000000ff */
[----:B------:R0:W-:Y:S02]  /*ac8b0*/  @P0 STG.E.U8 desc[UR40][R16.64], R4 ;  /* 0x0000000410000986 */ /* 0x0001e4000c101128 */
[----:B0-----:R-:W-:-:S05]  /*ac8c0*/  PRMT R4, R15, 0x7772, RZ ;  /* 0x000077720f047816 */ /* 0x001fca00000000ff */
[----:B------:R0:W-:Y:S02]  /*ac8d0*/  @P1 STG.E.U8 desc[UR40][R2.64], R4 ;  /* 0x0000000402001986 */ /* 0x0001e4000c101128 */
[----:B0-----:R-:W-:-:S05]  /*ac8e0*/  PRMT R4, R15, 0x7773, RZ ;  /* 0x000077730f047816 */ /* 0x001fca00000000ff */
[----:B------:R2:W-:Y:S02]  /*ac8f0*/  @P2 STG.E.U8 desc[UR40][R10.64], R4 ;  /* 0x000000040a002986 */ /* 0x0005e4000c101128 */
[----:B--2---:R-:W-:-:S05]  /*ac900*/  PRMT R4, R20, 0x7772, RZ ;  /* 0x0000777214047816 */ /* 0x004fca00000000ff */
[----:B------:R0:W-:Y:S04]  /*ac910*/  @P3 STG.E.U8 desc[UR40][R8.64], R4 ;  /* 0x0000000408003986 */ /* 0x0001e8000c101128 */
[----:B0-----:R-:W2:Y:S04]  /*ac920*/  LDL.LU.64 R8, [R1+0xd38] ;  /* 0x000d380001087983 */ /* 0x001ea80000300a00 */
[----:B------:R-:W3:Y:S04]  /*ac930*/  LDL.LU.64 R14, [R1+0xd40] ;  /* 0x000d4000010e7983 */ /* 0x000ee80000300a00 */
[----:B------:R-:W4:Y:S04]  /*ac940*/  LDL.LU.64 R10, [R1+0xd48] ;  /* 0x000d4800010a7983 */ /* 0x000f280000300a00 */
[----:B------:R-:W3:Y:S01]  /*ac950*/  LDL.LU.64 R2, [R1+0xd50] ;  /* 0x000d500001027983 */ /* 0x000ee20000300a00 */
[----:B------:R-:W-:-:S02]  /*ac960*/  LOP3.LUT P6, RZ, R22, 0x100, RZ, 0xc0, !PT ;  /* 0x0000010016ff7812 */ /* 0x000fc400078cc0ff */
[----:B------:R-:W-:Y:S01]  /*ac970*/  LOP3.LUT P3, RZ, R22, 0x80, RZ, 0xc0, !PT ;  /* 0x0000008016ff7812 */ /* 0x000fe2000786c0ff */
[----:B------:R-:W3:Y:S01]  /*ac980*/  LDL.LU.64 R26, [R1+0xd58] ;  /* 0x000d5800011a7983 */ /* 0x000ee20000300a00 */
[----:B------:R-:W-:Y:S02]  /*ac990*/  PRMT R4, R20, 0x7773, RZ ;  /* 0x0000777314047816 */ /* 0x000fe400000000ff */
[C---:B------:R-:W-:Y:S01]  /*ac9a0*/  LOP3.LUT P0, RZ, R22.reuse, 0x40, RZ, 0xc0, !PT ;  /* 0x0000004016ff7812 */ /* 0x040fe2000780c0ff */
[----:B------:R-:W4:Y:S01]  /*ac9b0*/  LDL.LU.64 R16, [R1+0xd60] ;  /* 0x000d600001107983 */ /* 0x000f220000300a00 */
[----:B------:R-:W-:-:S05]  /*ac9c0*/  LOP3.LUT P1, RZ, R22, 0x20, RZ, 0xc0, !PT ;  /* 0x0000002016ff7812 */ /* 0x000fca000782c0ff */
[----:B--2---:R0:W-:Y:S02]  /*ac9d0*/  @P6 STG.E.U8 desc[UR40][R8.64], R4 ;  /* 0x0000000408006986 */ /* 0x0041e4000c101128 */
[C---:B0-----:R-:W-:Y:S02]  /*ac9e0*/  PRMT R4, R18.reuse, 0x7772, RZ ;  /* 0x0000777212047816 */ /* 0x041fe400000000ff */
[----:B------:R-:W2:Y:S04]  /*ac9f0*/  LDL.LU.64 R8, [R1+0xd68] ;  /* 0x000d680001087983 */ /* 0x000ea80000300a00 */
[----:B---3--:R0:W-:Y:S04]  /*aca00*/  @P3 STG.E.U8 desc[UR40][R14.64], R4 ;  /* 0x000000040e003986 */ /* 0x0081e8000c101128 */
[----:B------:R-:W3:Y:S01]  /*aca10*/  LDL.LU R20, [R1+0x160] ;  /* 0x0001600001147983 */ /* 0x000ee20000300800 */
[----:B0-----:R-:W-:-:S03]  /*aca20*/  PRMT R4, R18, 0x7773, RZ ;  /* 0x0000777312047816 */ /* 0x001fc600000000ff */
[----:B------:R-:W2:Y:S04]  /*aca30*/  LDL.LU.64 R14, [R1+0xd70] ;  /* 0x000d7000010e7983 */ /* 0x000ea80000300a00 */
[----:B----4-:R0:W-:Y:S04]  /*aca40*/  @P0 STG.E.U8 desc[UR40][R10.64], R4 ;  /* 0x000000040a000986 */ /* 0x0101e8000c101128 */
[----:B------:R-:W4:Y:S01]  /*aca50*/  LDL.LU R7, [R1+0x164] ;  /* 0x0001640001077983 */ /* 0x000f220000300800 */
[----:B0-----:R-:W-:-:S03]  /*aca60*/  PRMT R4, R29, 0x7772, RZ ;  /* 0x000077721d047816 */ /* 0x001fc600000000ff */
[----:B------:R-:W2:Y:S04]  /*aca70*/  LDL.LU.64 R10, [R1+0xd78] ;  /* 0x000d7800010a7983 */ /* 0x000ea80000300a00 */
[----:B------:R-:W2:Y:S04]  /*aca80*/  LDL.LU R5, [R1+0x168] ;  /* 0x0001680001057983 */ /* 0x000ea80000300800 */
        /* <DEDUP_REMOVED lines=23> */
[----:B------:R-:W-:Y:S02]  /*acc00*/  LOP3.LUT P2, RZ, R22, 0x10, RZ, 0xc0, !PT ;  /* 0x0000001016ff7812 */ /* 0x000fe4000784c0ff */
[----:B------:R-:W-:Y:S02]  /*acc10*/  LOP3.LUT R6, R6, 0xfffff7ff, RZ, 0xc0, !PT ;  /* 0xfffff7ff06067812 */ /* 0x000fe400078ec0ff */
[----:B------:R-:W-:-:S07]  /*acc20*/  PRMT R4, R29, 0x7773, RZ ;  /* 0x000077731d047816 */ /* 0x000fce00000000ff */
[----:B------:R-:W-:Y:S02]  /*acc30*/  @P4 LOP3.LUT R6, R6, 0x800, RZ, 0xfc, !PT ;  /* 0x0000080006064812 */ /* 0x000fe400078efcff */
[----:B------:R-:W-:Y:S01]  /*acc40*/  LOP3.LUT P4, RZ, R22, 0x8, RZ, 0xc0, !PT ;  /* 0x0000000816ff7812 */ /* 0x000fe2000788c0ff */
[----:B------:R0:W-:Y:S04]  /*acc50*/  @P2 STG.E.U8 desc[UR40][R26.64], R4 ;  /* 0x000000041a002986 */ /* 0x0001e8000c101128 */
[----:B------:R-:W4:Y:S04]  /*acc60*/  LDL.LU.64 R22, [R1+0xd90] ;  /* 0x000d900001167983 */ /* 0x000f280000300a00 */
[----:B------:R-:W4:Y:S01]  /*acc70*/  LDL.LU R18, [R1+0x16c] ;  /* 0x00016c0001127983 */ /* 0x000f220000300800 */
[----:B0-----:R-:W-:-:S03]  /*acc80*/  PRMT R4, R12, 0x7772, RZ ;  /* 0x000077720c047816 */ /* 0x001fc600000000ff */
[----:B------:R-:W4:Y:S04]  /*acc90*/  LDL.LU.64 R24, [R1+0xd98] ;  /* 0x000d980001187983 */ /* 0x000f280000300a00 */
[----:B------:R0:W-:Y:S01]  /*acca0*/  @P4 STG.E.U8 desc[UR40][R16.64], R4 ;  /* 0x0000000410004986 */ /* 0x0001e2000c101128 */
[----:B------:R-:W-:-:S03]  /*accb0*/  LOP3.LUT P4, RZ, R6, 0x800, RZ, 0xc0, !PT ;  /* 0x0000080006ff7812 */ /* 0x000fc6000788c0ff */
[----:B------:R-:W4:Y:S04]  /*accc0*/  LDL.LU.64 R28, [R1+0xda0] ;  /* 0x000da000011c7983 */ /* 0x000f280000300a00 */
[----:B------:R-:W4:Y:S01]  /*accd0*/  LDL.LU.64 R26, [R1+0xda8] ;  /* 0x000da800011a7983 */ /* 0x000f220000300a00 */
[----:B0-----:R-:W-:-:S03]  /*acce0*/  IMAD.MOV.U32 R4, RZ, RZ, R12 ;  /* 0x000000ffff047224 */ /* 0x001fc600078e000c */
[----:B------:R-:W4:Y:S02]  /*accf0*/  LDL.LU.64 R16, [R1+0xdb0] ;  /* 0x000db00001107983 */ /* 0x000f240000300a00 */
[----:B------:R-:W-:Y:S02]  /*acd00*/  PRMT R4, R4, 0x7773, RZ ;  /* 0x0000777304047816 */ /* 0x000fe400000000ff */
[----:B------:R-:W4:Y:S04]  /*acd10*/  LDL.LU R12, [R1+0x150] ;  /* 0x00015000010c7983 */ /* 0x000f280000300800 */
        /* <DEDUP_REMOVED lines=8> */
[----:B------:R3:W-:Y:S01]  /*acda0*/  @P4 STG.E.U8 desc[UR40][R10.64], R4 ;  /* 0x000000040a004986 */ /* 0x0007e2000c101128 */
[----:B------:R-:W-:-:S02]  /*acdb0*/  LOP3.LUT P4, RZ, R6, 0x100, RZ, 0xc0, !PT ;  /* 0x0000010006ff7812 */ /* 0x000fc4000788c0ff */
[----:B---3--:R-:W-:Y:S01]  /*acdc0*/  PRMT R4, R20, 0x7770, RZ ;  /* 0x0000777014047816 */ /* 0x008fe200000000ff */
[----:B------:R-:W3:Y:S10]  /*acdd0*/  LDL.LU.64 R10, [R1+0xdc8] ;  /* 0x000dc800010a7983 */ /* 0x000ef40000300a00 */
[----:B--2---:R0:W-:Y:S04]  /*acde0*/  @P4 STG.E.U8 desc[UR40][R2.64], R4 ;  /* 0x0000000402004986 */ /* 0x0041e8000c101128 */
[----:B0-----:R-:W2:Y:S01]  /*acdf0*/  LDL.LU.64 R2, [R1+0x2490] ;  /* 0x0024900001027983 */ /* 0x001ea20000300a00 */
[----:B------:R-:W-:-:S02]  /*ace00*/  LOP3.LUT P4, RZ, R6, 0x80, RZ, 0xc0, !PT ;  /* 0x0000008006ff7812 */ /* 0x000fc4000788c0ff */
[----:B------:R-:W-:Y:S02]  /*ace10*/  PRMT R4, R20, 0x7771, RZ ;  /* 0x0000777114047816 */ /* 0x000fe400000000ff */
[C---:B------:R-:W-:Y:S02]  /*ace20*/  LOP3.LUT P5, RZ, R21.reuse, 0x8000000, RZ, 0xc0, !PT ;  /* 0x0800000015ff7812 */ /* 0x040fe400078ac0ff */
[C---:B------:R-:W-:Y:S02]  /*ace30*/  LOP3.LUT P6, RZ, R21.reuse, 0x4000000, RZ, 0xc0, !PT ;  /* 0x0400000015ff7812 */ /* 0x040fe400078cc0ff */
[C---:B------:R-:W-:Y:S02]  /*ace40*/  LOP3.LUT P3, RZ, R21.reuse, 0x2000000, RZ, 0xc0, !PT ;  /* 0x0200000015ff7812 */ /* 0x040fe4000786c0ff */
[C---:B------:R-:W-:Y:S02]  /*ace50*/  LOP3.LUT P0, RZ, R21.reuse, 0x1000000, RZ, 0xc0, !PT ;  /* 0x0100000015ff7812 */ /* 0x040fe4000780c0ff */
[----:B------:R-:W-:-:S02]  /*ace60*/  LOP3.LUT P1, RZ, R21, 0x800000, RZ, 0xc0, !PT ;  /* 0x0080000015ff7812 */ /* 0x000fc4000782c0ff */
[----:B------:R-:W-:Y:S01]  /*ace70*/  LOP3.LUT P2, RZ, R21, 0x400000, RZ, 0xc0, !PT ;  /* 0x0040000015ff7812 */ /* 0x000fe2000784c0ff */
[----:B--2---:R4:W-:Y:S01]  /*ace80*/  @P4 STG.E.U8 desc[UR40][R2.64], R4 ;  /* 0x0000000402004986 */ /* 0x0049e2000c101128 */
[C---:B------:R-:W-:Y:S02]  /*ace90*/  LOP3.LUT P4, RZ, R6.reuse, 0x40, RZ, 0xc0, !PT ;  /* 0x0000004006ff7812 */ /* 0x040fe4000788c0ff */
[----:B----4-:R-:W-:Y:S01]  /*acea0*/  PRMT R4, R7, 0x7770, RZ ;  /* 0x0000777007047816 */ /* 0x010fe200000000ff */
[----:B------:R-:W2:Y:S10]  /*aceb0*/  LDL.LU.64 R2, [R1+0x2488] ;  /* 0x0024880001027983 */ /* 0x000eb40000300a00 */
[----:B------:R0:W-:Y:S01]  /*acec0*/  @P4 STG.E.U8 desc[UR40][R22.64], R4 ;  /* 0x0000000416004986 */ /* 0x0001e2000c101128 */
[----:B------:R-:W-:-:S02]  /*aced0*/  LOP3.LUT P4, RZ, R6, 0x20, RZ, 0xc0, !PT ;  /* 0x0000002006ff7812 */ /* 0x000fc4000788c0ff */
[----:B0-----:R-:W-:-:S11]  /*acee0*/  PRMT R4, R7, 0x7771, RZ ;  /* 0x0000777107047816 */ /* 0x001fd600000000ff */
        /* <DEDUP_REMOVED lines=8> */
[----:B0-----:R-:W-:-:S05]  /*acf70*/  PRMT R4, R18, 0x7771, RZ ;  /* 0x0000777112047816 */ /* 0x001fca00000000ff */
[----:B------:R0:W-:Y:S02]  /*acf80*/  @P0 STG.E.U8 desc[UR40][R8.64], R4 ;  /* 0x0000000408000986 */ /* 0x0001e4000c101128 */
[C---:B0-----:R-:W-:Y:S02]  /*acf90*/  PRMT R4, R12.reuse, 0x7770, RZ ;  /* 0x000077700c047816 */ /* 0x041fe400000000ff */
[----:B------:R-:W4:Y:S04]  /*acfa0*/  LDL.LU R8, [R1+0x154] ;  /* 0x0001540001087983 */ /* 0x000f280000300800 */
[----:B------:R0:W-:Y:S04]  /*acfb0*/  @P1 STG.E.U8 desc[UR40][R14.64], R4 ;  /* 0x000000040e001986 */ /* 0x0001e8000c101128 */
[----:B------:R-:W2:Y:S04]  /*acfc0*/  LDL.LU R13, [R1+0x158] ;  /* 0x00015800010d7983 */ /* 0x000ea80000300800 */
[----:B0-----:R-:W2:Y:S01]  /*acfd0*/  LDL.LU.64 R14, [R1+0xdd0] ;  /* 0x000dd000010e7983 */ /* 0x001ea20000300a00 */
[----:B------:R-:W-:-:S05]  /*acfe0*/  PRMT R4, R12, 0x7771, RZ ;  /* 0x000077710c047816 */ /* 0x000fca00000000ff */
[----:B---3--:R0:W-:Y:S04]  /*acff0*/  @P2 STG.E.U8 desc[UR40][R10.64], R4 ;  /* 0x000000040a002986 */ /* 0x0081e8000c101128 */
[----:B0-----:R-:W3:Y:S04]  /*ad000*/  LDL.LU.64 R10, [R1+0xdd8] ;  /* 0x000dd800010a7983 */ /* 0x001ee80000300a00 */
[----:B------:R-:W3:Y:S04]  /*ad010*/  LDL.LU.64 R18, [R1+0xde0] ;  /* 0x000de00001127983 */ /* 0x000ee80000300a00 */
[----:B------:R-:W3:Y:S01]  /*ad020*/  LDL.LU.64 R22, [R1+0xde8] ;  /* 0x000de80001167983 */ /* 0x000ee20000300a00 */
[----:B------:R-:W-:-:S03]  /*ad030*/  IMAD.MOV.U32 R9, RZ, RZ, R0 ;  /* 0x000000ffff097224 */ /* 0x000fc600078e0000 */
[----:B------:R-:W3:Y:S04]  /*ad040*/  LDL.LU.64 R24, [R1+0xdf0] ;  /* 0x000df00001187983 */ /* 0x000ee80000300a00 */
[----:B------:R-:W3:Y:S04]  /*ad050*/  LDL.LU.64 R28, [R1+0xdf8] ;  /* 0x000df800011c7983 */ /* 0x000ee80000300a00 */
[----:B------:R-:W3:Y:S04]  /*ad060*/  LDL.LU.64 R26, [R1+0xe00] ;  /* 0x000e0000011a7983 */ /* 0x000ee80000300a00 */
[----:B------:R-:W3:Y:S04]  /*ad070*/  LDL.LU.64 R16, [R1+0xe08] ;  /* 0x000e080001107983 */ /* 0x000ee80000300a00 */
[----:B------:R-:W3:Y:S01]  /*ad080*/  LDL.LU R0, [R1+0x15c] ;  /* 0x00015c0001007983 */ /* 0x000ee20000300800 */
[----:B------:R-:W-:-:S02]  /*ad090*/  LOP3.LUT P3, RZ, R21, 0x200000, RZ, 0xc0, !PT ;  /* 0x0020000015ff7812 */ /* 0x000fc4000786c0ff */
[C---:B------:R-:W-:Y:S02]  /*ad0a0*/  LOP3.LUT P5, RZ, R21.reuse, 0x100000, RZ, 0xc0, !PT ;  /* 0x0010000015ff7812 */ /* 0x040fe400078ac0ff */
[C---:B------:R-:W-:Y:S02]  /*ad0b0*/  LOP3.LUT P6, RZ, R21.reuse, 0x80000, RZ, 0xc0, !PT ;  /* 0x0008000015ff7812 */ /* 0x040fe400078cc0ff */
[C---:B------:R-:W-:Y:S02]  /*ad0c0*/  LOP3.LUT P2, RZ, R21.reuse, 0x200, RZ, 0xc0, !PT ;  /* 0x0000020015ff7812 */ /* 0x040fe4000784c0ff */
[----:B------:R-:W-:Y:S02]  /*ad0d0*/  LOP3.LUT P0, RZ, R21, 0x10000, RZ, 0xc0, !PT ;  /* 0x0001000015ff7812 */ /* 0x000fe4000780c0ff */
[----:B------:R-:W-:-:S11]  /*ad0e0*/  LOP3.LUT R6, R6, 0xffffffef, RZ, 0xc0, !PT ;  /* 0xffffffef06067812 */ /* 0x000fd600078ec0ff */
[----:B------:R-:W-:Y:S02]  /*ad0f0*/  @P0 LOP3.LUT R6, R6, 0x10, RZ, 0xfc, !PT ;  /* 0x0000001006060812 */ /* 0x000fe400078efcff */
[----:B----4-:R-:W-:-:S05]  /*ad100*/  PRMT R4, R8, 0x7770, RZ ;  /* 0x0000777008047816 */ /* 0x010fca00000000ff */
[----:B--2---:R0:W-:Y:S04]  /*ad110*/  @P3 STG.E.U8 desc[UR40][R14.64], R4 ;  /* 0x000000040e003986 */ /* 0x0041e8000c101128 */
[----:B0-----:R-:W2:Y:S01]  /*ad120*/  LDL.LU.64 R14, [R1+0xe10] ;  /* 0x000e1000010e7983 */ /* 0x001ea20000300a00 */
[----:B------:R-:W-:-:S05]  /*ad130*/  PRMT R4, R8, 0x7771, RZ ;  /* 0x0000777108047816 */ /* 0x000fca00000000ff */
[----:B---3--:R0:W-:Y:S04]  /*ad140*/  @P5 STG.E.U8 desc[UR40][R10.64], R4 ;  /* 0x000000040a005986 */ /* 0x0081e8000c101128 */
[----:B0-----:R-:W3:Y:S01]  /*ad150*/  LDL.LU.64 R10, [R1+0xe18] ;  /* 0x000e1800010a7983 */ /* 0x001ee20000300a00 */
[----:B------:R-:W-:-:S05]  /*ad160*/  PRMT R4, R13, 0x7770, RZ ;  /* 0x000077700d047816 */ /* 0x000fca00000000ff */
[----:B------:R0:W-:Y:S04]  /*ad170*/  @P6 STG.E.U8 desc[UR40][R18.64], R4 ;  /* 0x0000000412006986 */ /* 0x0001e8000c101128 */
[----:B0-----:R-:W4:Y:S01]  /*ad180*/  LDL.LU.64 R18, [R1+0xe20] ;  /* 0x000e200001127983 */ /* 0x001f220000300a00 */
        /* <DEDUP_REMOVED lines=10> */
[C---:B------:R-:W-:Y:S02]  /*ad230*/  LOP3.LUT P4, RZ, R21.reuse, 0x40000, RZ, 0xc0, !PT ;  /* 0x0004000015ff7812 */ /* 0x040fe4000788c0ff */
[----:B------:R-:W-:-:S07]  /*ad240*/  LOP3.LUT P0, RZ, R21, 0x20000, RZ, 0xc0, !PT ;  /* 0x0002000015ff7812 */ /* 0x000fce000780c0ff */
[----:B------:R-:W-:Y:S02]  /*ad250*/  @P2 LOP3.LUT R6, R6, 0x4, RZ, 0xfc, !PT ;  /* 0x0000000406062812 */ /* 0x000fe400078efcff */
[----:B------:R-:W-:Y:S02]  /*ad260*/  LOP3.LUT P2, RZ, R21, 0x2000, RZ, 0xc0, !PT ;  /* 0x0000200015ff7812 */ /* 0x000fe4000784c0ff */
[----:B------:R-:W-:Y:S02]  /*ad270*/  PRMT R4, R13, 0x7771, RZ ;  /* 0x000077710d047816 */ /* 0x000fe400000000ff */
[----:B------:R-:W-:-:S03]  /*ad280*/  LOP3.LUT R6, R6, 0xfffffff7, RZ, 0xc0, !PT ;  /* 0xfffffff706067812 */ /* 0x000fc600078ec0ff */
[----:B------:R0:W-:Y:S06]  /*ad290*/  @P4 STG.E.U8 desc[UR40][R22.64], R4 ;  /* 0x0000000416004986 */ /* 0x0001ec000c101128 */
[----:B------:R-:W-:Y:S02]  /*ad2a0*/  @P2 LOP3.LUT R6, R6, 0x8, RZ, 0xfc, !PT ;  /* 0x0000000806062812 */ /* 0x000fe400078efcff */
[----:B0-----:R-:W-:Y:S01]  /*ad2b0*/  PRMT R4, R0, 0x7770, RZ ;  /* 0x0000777000047816 */ /* 0x001fe200000000ff */
[----:B------:R-:W4:Y:S04]  /*ad2c0*/  LDL.LU.64 R22, [R1+0xe38] ;  /* 0x000e380001167983 */ /* 0x000f280000300a00 */
[----:B------:R0:W-:Y:S01]  /*ad2d0*/  @P0 STG.E.U8 desc[UR40][R24.64], R4 ;  /* 0x0000000418000986 */ /* 0x0001e2000c101128 */
[----:B------:R-:W-:-:S02]  /*ad2e0*/  LOP3.LUT P0, RZ, R6, 0x10, RZ, 0xc0, !PT ;  /* 0x0000001006ff7812 */ /* 0x000fc4000780c0ff */
[C---:B------:R-:W-:Y:S02]  /*ad2f0*/  LOP3.LUT P1, RZ, R21.reuse, 0x8000, RZ, 0xc0, !PT ;  /* 0x0000800015ff7812 */ /* 0x040fe4000782c0ff */
[----:B------:R-:W-:Y:S02]  /*ad300*/  LOP3.LUT P2, RZ, R21, 0x4000, RZ, 0xc0, !PT ;  /* 0x0000400015ff7812 */ /* 0x000fe4000784c0ff */
[----:B0-----:R-:W-:Y:S01]  /*ad310*/  PRMT R4, R0, 0x7771, RZ ;  /* 0x0000777100047816 */ /* 0x001fe200000000ff */
[----:B------:R-:W4:Y:S06]  /*ad320*/  LDL.LU.64 R24, [R1+0xe40] ;  /* 0x000e400001187983 */ /* 0x000f2c0000300a00 */
[----:B------:R0:W-:Y:S02]  /*ad330*/  @P0 STG.E.U8 desc[UR40][R28.64], R4 ;  /* 0x000000041c000986 */ /* 0x0001e4000c101128 */
[----:B0-----:R-:W-:-:S02]  /*ad340*/  PRMT R4, R20, 0x7772, RZ ;  /* 0x0000777214047816 */ /* 0x001fc400000000ff */
[----:B------:R-:W4:Y:S04]  /*ad350*/  LDL.LU.64 R28, [R1+0xe50] ;  /* 0x000e5000011c7983 */ /* 0x000f280000300a00 */
[----:B------:R0:W-:Y:S02]  /*ad360*/  @P1 STG.E.U8 desc[UR40][R26.64], R4 ;  /* 0x000000041a001986 */ /* 0x0001e4000c101128 */
[----:B0-----:R-:W-:Y:S02]  /*ad370*/  PRMT R4, R20, 0x7773, RZ ;  /* 0x0000777314047816 */ /* 0x001fe400000000ff */
[----:B------:R-:W4:Y:S04]  /*ad380*/  LDL.LU.64 R26, [R1+0xe58] ;  /* 0x000e5800011a7983 */ /* 0x000f280000300a00 */
[----:B------:R0:W-:Y:S01]  /*ad390*/  @P2 STG.E.U8 desc[UR40][R16.64], R4 ;  /* 0x0000000410002986 */ /* 0x0001e2000c101128 */
[----:B------:R-:W-:-:S03]  /*ad3a0*/  LOP3.LUT P2, RZ, R6, 0x8, RZ, 0xc0, !PT ;  /* 0x0000000806ff7812 */ /* 0x000fc6000784c0ff */
[----:B------:R-:W4:Y:S01]  /*ad3b0*/  LDL.LU R20, [R1+0x2480] ;  /* 0x0024800001147983 */ /* 0x000f220000300800 */
[----:B0-----:R-:W-:-:S03]  /*ad3c0*/  PRMT R4, R7, 0x7772, RZ ;  /* 0x0000777207047816 */ /* 0x001fc600000000ff */
[----:B------:R-:W4:Y:S06]  /*ad3d0*/  LDL.LU.64 R16, [R1+0xe60] ;  /* 0x000e600001107983 */ /* 0x000f2c0000300a00 */
[----:B--2---:R0:W-:Y:S01]  /*ad3e0*/  @P2 STG.E.U8 desc[UR40][R14.64], R4 ;  /* 0x000000040e002986 */ /* 0x0041e2000c101128 */
[C---:B------:R-:W-:Y:S02]  /*ad3f0*/  LOP3.LUT P2, RZ, R6.reuse, 0x4, RZ, 0xc0, !PT ;  /* 0x0000000406ff7812 */ /* 0x040fe4000784c0ff */
[----:B0-----:R-:W-:Y:S01]  /*ad400*/  PRMT R4, R7, 0x7773, RZ ;  /* 0x0000777307047816 */ /* 0x001fe200000000ff */
[----:B------:R-:W2:Y:S10]  /*ad410*/  LDL.LU.64 R14, [R1+0xe48] ;  /* 0x000e4800010e7983 */ /* 0x000eb40000300a00 */
[----:B---3--:R0:W-:Y:S01]  /*ad420*/  @P2 STG.E.U8 desc[UR40][R10.64], R4 ;  /* 0x000000040a002986 */ /* 0x0081e2000c101128 */
[----:B------:R-:W-:-:S02]  /*ad430*/  LOP3.LUT P2, RZ, R6, 0x2, RZ, 0xc0, !PT ;  /* 0x0000000206ff7812 */ /* 0x000fc4000784c0ff */
[----:B0-----:R-:W-:Y:S01]  /*ad440*/  PRMT R4, R5, 0x7772, RZ ;  /* 0x0000777205047816 */ /* 0x001fe200000000ff */
[----:B------:R-:W3:Y:S10]  /*ad450*/  LDL.LU.64 R10, [R1+0xe30] ;  /* 0x000e3000010a7983 */ /* 0x000ef40000300a00 */
[----:B----4-:R0:W-:Y:S01]  /*ad460*/  @P2 STG.E.U8 desc[UR40][R18.64], R4 ;  /* 0x0000000412002986 */ /* 0x0101e2000c101128 */
[----:B------:R-:W-:-:S03]  /*ad470*/  LOP3.LUT P2, RZ, R6, 0x1, RZ, 0xc0, !PT ;  /* 0x0000000106ff7812 */ /* 0x000fc6000784c0ff */
[----:B0-----:R-:W4:Y:S04]  /*ad480*/  LDL.LU.64 R18, [R1+0x2478] ;  /* 0x0024780001127983 */ /* 0x001f280000300a00 */
[----:B------:R-:W2:Y:S01]  /*ad490*/  LDL.LU.64 R6, [R1+0xe28] ;  /* 0x000e280001067983 */ /* 0x000ea20000300a00 */
[----:B------:R-:W-:Y:S02]  /*ad4a0*/  PRMT R4, R5, 0x7773, RZ ;  /* 0x0000777305047816 */ /* 0x000fe400000000ff */
[C---:B------:R-:W-:Y:S02]  /*ad4b0*/  LOP3.LUT P3, RZ, R21.reuse, 0x100, RZ, 0xc0, !PT ;  /* 0x0000010015ff7812 */ /* 0x040fe4000786c0ff */
[C---:B------:R-:W-:Y:S02]  /*ad4c0*/  LOP3.LUT P5, RZ, R21.reuse, 0x80, RZ, 0xc0, !PT ;  /* 0x0000008015ff7812 */ /* 0x040fe400078ac0ff */
[----:B------:R-:W-:-:S02]  /*ad4d0*/  LOP3.LUT P6, RZ, R21, 0x40, RZ, 0xc0, !PT ;  /* 0x0000004015ff7812 */ /* 0x000fc400078cc0ff */
[C---:B------:R-:W-:Y:S02]  /*ad4e0*/  LOP3.LUT P4, RZ, R21.reuse, 0x20, RZ, 0xc0, !PT ;  /* 0x0000002015ff7812 */ /* 0x040fe4000788c0ff */
[C---:B------:R-:W-:Y:S02]  /*ad4f0*/  LOP3.LUT P0, RZ, R21.reuse, 0x10, RZ, 0xc0, !PT ;  /* 0x0000001015ff7812 */ /* 0x040fe4000780c0ff */
[----:B------:R-:W-:Y:S02]  /*ad500*/  LOP3.LUT P1, RZ, R21, 0x8, RZ, 0xc0, !PT ;  /* 0x0000000815ff7812 */ /* 0x000fe4000782c0ff */
[----:B------:R-:W-:Y:S01]  /*ad510*/  PRMT R5, R8, 0x7773, RZ ;  /* 0x0000777308057816 */ /* 0x000fe200000000ff */
[----:B------:R0:W-:Y:S02]  /*ad520*/  STL.64 [R1+0x2400], R2 ;  /* 0x0024000201007387 */ /* 0x0001e40000100a00 */
[----:B0-----:R-:W-:Y:S02]  /*ad530*/  IMAD.MOV.U32 R3, RZ, RZ, R9 ;  /* 0x000000ffff037224 */ /* 0x001fe400078e0009 */
[----:B--2---:R4:W-:Y:S01]  /*ad540*/  @P2 STG.E.U8 desc[UR40][R6.64], R4 ;  /* 0x0000000406002986 */ /* 0x0049e2000c101128 */
[----:B------:R-:W-:-:S02]  /*ad550*/  LOP3.LUT P2, RZ, R2, 0x80000000, RZ, 0xc0, !PT ;  /* 0x8000000002ff7812 */ /* 0x000fc4000784c0ff */
[----:B----4-:R-:W-:-:S11]  /*ad560*/  PRMT R4, R18, 0x7772, RZ ;  /* 0x0000777212047816 */ /* 0x010fd600000000ff */
[----:B------:R0:W-:Y:S02]  /*ad570*/  @P2 STG.E.U8 desc[UR40][R22.64], R4 ;  /* 0x0000000416002986 */ /* 0x0001e4000c101128 */
[----:B0-----:R-:W-:Y:S02]  /*ad580*/  PRMT R4, R18, 0x7773, RZ ;  /* 0x0000777312047816 */ /* 0x001fe400000000ff */
[----:B------:R-:W2:Y:S04]  /*ad590*/  LDL.LU.64 R22, [R1+0xe70] ;  /* 0x000e700001167983 */ /* 0x000ea80000300a00 */
[----:B------:R0:W-:Y:S02]  /*ad5a0*/  @P3 STG.E.U8 desc[UR40][R24.64], R4 ;  /* 0x0000000418003986 */ /* 0x0001e4000c101128 */
[----:B0-----:R-:W-:-:S05]  /*ad5b0*/  PRMT R4, R12, 0x7772, RZ ;  /* 0x000077720c047816 */ /* 0x001fca00000000ff */
[----:B------:R0:W-:Y:S02]  /*ad5c0*/  @P5 STG.E.U8 desc[UR40][R28.64], R4 ;  /* 0x000000041c005986 */ /* 0x0001e4000c101128 */
[----:B0-----:R-:W-:-:S05]  /*ad5d0*/  PRMT R4, R12, 0x7773, RZ ;  /* 0x000077730c047816 */ /* 0x001fca00000000ff */
[----:B------:R0:W-:Y:S02]  /*ad5e0*/  @P6 STG.E.U8 desc[UR40][R26.64], R4 ;  /* 0x000000041a006986 */ /* 0x0001e4000c101128 */
[----:B0-----:R-:W-:Y:S02]  /*ad5f0*/  PRMT R4, R8, 0x7772, RZ ;  /* 0x0000777208047816 */ /* 0x001fe400000000ff */
[----:B------:R-:W4:Y:S04]  /*ad600*/  LDL.LU.64 R26, [R1+0xe78] ;  /* 0x000e7800011a7983 */ /* 0x000f280000300a00 */
[----:B------:R-:W-:Y:S04]  /*ad610*/  @P4 STG.E.U8 desc[UR40][R16.64], R4 ;  /* 0x0000000410004986 */ /* 0x000fe8000c101128 */
[----:B------:R0:W-:Y:S02]  /*ad620*/  @P0 STG.E.U8 desc[UR40][R14.64], R5 ;  /* 0x000000050e000986 */ /* 0x0001e4000c101128 */
[----:B0-----:R-:W-:-:S05]  /*ad630*/  PRMT R5, R13, 0x7772, RZ ;  /* 0x000077720d057816 */ /* 0x001fca00000000ff */
[----:B---3--:R0:W-:Y:S01]  /*ad640*/  @P1 STG.E.U8 desc[UR40][R10.64], R5 ;  /* 0x000000050a001986 */ /* 0x0081e2000c101128 */
[C---:B------:R-:W-:Y:S02]  /*ad650*/  LOP3.LUT P1, RZ, R20.reuse, 0x400000, RZ, 0xc0, !PT ;  /* 0x0040000014ff7812 */ /* 0x040fe4000782c0ff */
[C---:B------:R-:W-:Y:S02]  /*ad660*/  LOP3.LUT P2, RZ, R21.reuse, 0x4, RZ, 0xc0, !PT ;  /* 0x0000000415ff7812 */ /* 0x040fe4000784c0ff */
[C---:B------:R-:W-:Y:S02]  /*ad670*/  LOP3.LUT P3, RZ, R21.reuse, 0x2, RZ, 0xc0, !PT ;  /* 0x0000000215ff7812 */ /* 0x040fe4000786c0ff */
[----:B0-----:R-:W-:Y:S02]  /*ad680*/  P2R R5, PR, RZ, 0x2 ;  /* 0x00000002ff057803 */ /* 0x001fe40000000000 */
[----:B------:R-:W-:Y:S02]  /*ad690*/  LOP3.LUT P1, RZ, R20, 0x800000, RZ, 0xc0, !PT ;  /* 0x0080000014ff7812 */ /* 0x000fe4000782c0ff */
[----:B------:R-:W-:-:S02]  /*ad6a0*/  LOP3.LUT P5, RZ, R21, 0x1, RZ, 0xc0, !PT ;  /* 0x0000000115ff7812 */ /* 0x000fc400078ac0ff */
[----:B------:R-:W-:Y:S01]  /*ad6b0*/  P2R R6, PR, RZ, 0x2 ;  /* 0x00000002ff067803 */ /* 0x000fe20000000000 */
[----:B------:R-:W3:Y:S01]  /*ad6c0*/  LDL R21, [R1+0xf4] ;  /* 0x0000f40001157983 */ /* 0x000ee20000100800 */
[----:B------:R-:W-:-:S03]  /*ad6d0*/  LOP3.LUT P1, RZ, R20, 0x1000000, RZ, 0xc0, !PT ;  /* 0x0100000014ff7812 */ /* 0x000fc6000782c0ff */
[----:B------:R-:W2:Y:S01]  /*ad6e0*/  LDL.LU.64 R14, [R1+0xe80] ;  /* 0x000e8000010e7983 */ /* 0x000ea20000300a00 */
[----:B------:R-:W-:-:S03]  /*ad6f0*/  P2R R7, PR, RZ, 0x2 ;  /* 0x00000002ff077803 */ /* 0x000fc60000000000 */
[----:B------:R-:W2:Y:S04]  /*ad700*/  LDL.LU.64 R24, [R1+0xe90] ;  /* 0x000e900001187983 */ /* 0x000ea80000300a00 */
[----:B------:R-:W2:Y:S04]  /*ad710*/  LDL.LU.64 R28, [R1+0xe98] ;  /* 0x000e9800011c7983 */ /* 0x000ea80000300a00 */
[----:B------:R-:W2:Y:S04]  /*ad720*/  LDL.LU.64 R10, [R1+0xea0] ;  /* 0x000ea000010a7983 */ /* 0x000ea80000300a00 */
[----:B------:R-:W2:Y:S04]  /*ad730*/  LDL.LU.64 R8, [R1+0xea8] ;  /* 0x000ea80001087983 */ /* 0x000ea80000300a00 */
[----:B------:R-:W2:Y:S04]  /*ad740*/  LDL.LU R12, [R1+0xfc] ;  /* 0x0000fc00010c7983 */ /* 0x000ea80000300800 */
[----:B------:R0:W-:Y:S04]  /*ad750*/  STL.64 [R1+0x2470], R6 ;  /* 0x0024700601007387 */ /* 0x0001e80000100a00 */
[----:B0-----:R-:W2:Y:S01]  /*ad760*/  LDL.LU.64 R6, [R1+0xe68] ;  /* 0x000e680001067983 */ /* 0x001ea20000300a00 */
[----:B------:R-:W-:-:S02]  /*ad770*/  PRMT R18, R13, 0x7773, RZ ;  /* 0x000077730d127816 */ /* 0x000fc400000000ff */
[C---:B------:R-:W-:Y:S02]  /*ad780*/  LOP3.LUT P6, RZ, R20.reuse, 0x80000000, RZ, 0xc0, !PT ;  /* 0x8000000014ff7812 */ /* 0x040fe400078cc0ff */
[----:B------:R-:W-:-:S04]  /*ad790*/  LOP3.LUT P4, RZ, R20, 0x20000000, RZ, 0xc0, !PT ;  /* 0x2000000014ff7812 */ /* 0x000fc8000788c0ff */
[----:B------:R-:W-:Y:S02]  /*ad7a0*/  P2R R4, PR, RZ, 0x10 ;  /* 0x00000010ff047803 */ /* 0x000fe40000000000 */
[C---:B------:R-:W-:Y:S02]  /*ad7b0*/  LOP3.LUT P4, RZ, R20.reuse, 0x40000000, RZ, 0xc0, !PT ;  /* 0x4000000014ff7812 */ /* 0x040fe4000788c0ff */
[C---:B------:R-:W-:Y:S02]  /*ad7c0*/  LOP3.LUT P1, RZ, R20.reuse, 0x2000000, RZ, 0xc0, !PT ;  /* 0x0200000014ff7812 */ /* 0x040fe4000782c0ff */
[C---:B------:R-:W-:Y:S02]  /*ad7d0*/  LOP3.LUT P0, RZ, R20.reuse, 0x10000000, RZ, 0xc0, !PT ;  /* 0x1000000014ff7812 */ /* 0x040fe4000780c0ff */
[----:B------:R-:W-:Y:S02]  /*ad7e0*/  P2R R16, PR, RZ, 0x2 ;  /* 0x00000002ff107803 */ /* 0x000fe40000000000 */
[----:B------:R-:W-:-:S04]  /*ad7f0*/  LOP3.LUT P1, RZ, R20, 0x4000000, RZ, 0xc0, !PT ;  /* 0x0400000014ff7812 */ /* 0x000fc8000782c0ff */
[----:B------:R-:W-:Y:S02]  /*ad800*/  P2R R17, PR, RZ, 0x2 ;  /* 0x00000002ff117803 */ /* 0x000fe40000000000 */
[----:B------:R-:W-:Y:S01]  /*ad810*/  LOP3.LUT P1, RZ, R20, 0x8000000, RZ, 0xc0, !PT ;  /* 0x0800000014ff7812 */ /* 0x000fe2000782c0ff */
[----:B--2---:R0:W-:Y:S04]  /*ad820*/  @P2 STG.E.U8 desc[UR40][R6.64], R18 ;  /* 0x0000001206002986 */ /* 0x0041e8000c101128 */
[----:B0-----:R-:W2:Y:S01]  /*ad830*/  LDL.LU.64 R6, [R1+0xeb8] ;  /* 0x000eb80001067983 */ /* 0x001ea20000300a00 */
[----:B------:R-:W-:-:S03]  /*ad840*/  PRMT R18, R0, 0x7772, RZ ;  /* 0x0000777200127816 */ /* 0x000fc600000000ff */
[----:B------:R-:W2:Y:S04]  /*ad850*/  LDL.LU R13, [R1] ;  /* 0x00000000010d7983 */ /* 0x000ea80000300800 */
[----:B------:R0:W-:Y:S02]  /*ad860*/  @P3 STG.E.U8 desc[UR40][R22.64], R18 ;  /* 0x0000001216003986 */ /* 0x0001e4000c101128 */
[----:B0-----:R-:W-:-:S05]  /*ad870*/  PRMT R18, R0, 0x7773, RZ ;  /* 0x0000777300127816 */ /* 0x001fca00000000ff */
[----:B----4-:R0:W-:Y:S02]  /*ad880*/  @P5 STG.E.U8 desc[UR40][R26.64], R18 ;  /* 0x000000121a005986 */ /* 0x0101e4000c101128 */
[C---:B0-----:R-:W-:Y:S02]  /*ad890*/  PRMT R18, R19.reuse, 0x7770, RZ ;  /* 0x0000777013127816 */ /* 0x041fe400000000ff */
[----:B------:R-:W4:Y:S04]  /*ad8a0*/  LDL.LU.64 R26, [R1+0xec0] ;  /* 0x000ec000011a7983 */ /* 0x000f280000300a00 */
[----:B------:R0:W-:Y:S02]  /*ad8b0*/  @P6 STG.E.U8 desc[UR40][R14.64], R18 ;  /* 0x000000120e006986 */ /* 0x0001e4000c101128 */
[----:B0-----:R-:W-:-:S02]  /*ad8c0*/  PRMT R18, R19, 0x7771, RZ ;  /* 0x0000777113127816 */ /* 0x001fc400000000ff */
[----:B------:R-:W4:Y:S04]  /*ad8d0*/  LDL.LU.64 R14, [R1+0xed0] ;  /* 0x000ed000010e7983 */ /* 0x000f280000300a00 */
[----:B------:R0:W-:Y:S01]  /*ad8e0*/  @P4 STG.E.U8 desc[UR40][R24.64], R18 ;  /* 0x0000001218004986 */ /* 0x0001e2000c101128 */
[----:B------:R-:W-:Y:S02]  /*ad8f0*/  ISETP.NE.AND P4, PT, R4, RZ, PT ;  /* 0x000000ff0400720c */ /* 0x000fe40003f85270 */
[C---:B---3--:R-:W-:Y:S01]  /*ad900*/  PRMT R4, R21.reuse, 0x7770, RZ ;  /* 0x0000777015047816 */ /* 0x048fe200000000ff */
[----:B------:R-:W3:Y:S04]  /*ad910*/  LDL.LU R0, [R1+0x4] ;  /* 0x0000040001007983 */ /* 0x000ee80000300800 */
[----:B------:R-:W3:Y:S04]  /*ad920*/  LDL.LU R22, [R1+0x8] ;  /* 0x0000080001167983 */ /* 0x000ee80000300800 */
[----:B0-----:R-:W3:Y:S04]  /*ad930*/  LDL.LU.64 R24, [R1+0xee8] ;  /* 0x000ee80001187983 */ /* 0x001ee80000300a00 */
[----:B------:R0:W-:Y:S02]  /*ad940*/  @P4 STG.E.U8 desc[UR40][R28.64], R4 ;  /* 0x000000041c004986 */ /* 0x0001e4000c101128 */
[----:B0-----:R-:W-:-:S05]  /*ad950*/  PRMT R4, R21, 0x7771, RZ ;  /* 0x0000777115047816 */ /* 0x001fca00000000ff */
[----:B------:R0:W-:Y:S02]  /*ad960*/  @P0 STG.E.U8 desc[UR40][R10.64], R4 ;  /* 0x000000040a000986 */ /* 0x0001e4000c101128 */
[----:B0-----:R-:W-:Y:S02]  /*ad970*/  PRMT R4, R3, 0x7770, RZ ;  /* 0x0000777003047816 */ /* 0x001fe400000000ff */
[----:B------:R-:W3:Y:S04]  /*ad980*/  LDL.LU.64 R10, [R1+0xef0] ;  /* 0x000ef000010a7983 */ /* 0x000ee80000300a00 */
[----:B------:R0:W-:Y:S01]  /*ad990*/  @P1 STG.E.U8 desc[UR40][R8.64], R4 ;  /* 0x0000000408001986 */ /* 0x0001e2000c101128 */
[----:B------:R-:W-:Y:S02]  /*ad9a0*/  ISETP.NE.AND P1, PT, R17, RZ, PT ;  /* 0x000000ff1100720c */ /* 0x000fe40003f25270 */
[----:B0-----:R-:W-:Y:S01]  /*ad9b0*/  PRMT R4, R3, 0x7771, RZ ;  /* 0x0000777103047816 */ /* 0x001fe200000000ff */
[----:B------:R-:W3:Y:S04]  /*ad9c0*/  LDL.LU.64 R8, [R1+0xef8] ;  /* 0x000ef80001087983 */ /* 0x000ee80000300a00 */
[----:B------:R-:W3:Y:S04]  /*ad9d0*/  LDL.LU.64 R28, [R1+0xec8] ;  /* 0x000ec800011c7983 */ /* 0x000ee80000300a00 */
[----:B------:R-:W3:Y:S04]  /*ad9e0*/  LDL.LU R23, [R1+0xc] ;  /* 0x00000c0001177983 */ /* 0x000ee80000300800 */
[----:B------:R0:W-:Y:S04]  /*ad9f0*/  STL [R1+0x245c], R3 ;  /* 0x00245c0301007387 */ /* 0x0001e80000100800 */
[----:B0-----:R-:W3:Y:S04]  /*ada00*/  LDL.LU.64 R2, [R1+0xee0] ;  /* 0x000ee00001027983 */ /* 0x001ee80000300a00 */
[----:B--2---:R0:W-:Y:S04]  /*ada10*/  @P1 STG.E.U8 desc[UR40][R6.64], R4 ;  /* 0x0000000406001986 */ /* 0x0041e8000c101128 */
[----:B0-----:R-:W2:Y:S01]  /*ada20*/  LDL.LU.64 R6, [R1+0x2470] ;  /* 0x0024700001067983 */ /* 0x001ea20000300a00 */
[----:B------:R-:W-:-:S03]  /*ada30*/  ISETP.NE.AND P1, PT, R16, RZ, PT ;  /* 0x000000ff1000720c */ /* 0x000fc60003f25270 */
[----:B------:R-:W3:Y:S01]  /*ada40*/  LDL.LU.64 R16, [R1+0xed8] ;  /* 0x000ed80001107983 */ /* 0x000ee20000300a00 */
[----:B------:R-:W-:-:S09]  /*ada50*/  PRMT R4, R12, 0x7770, RZ ;  /* 0x000077700c047816 */ /* 0x000fd200000000ff */
[----:B----4-:R0:W-:Y:S02]  /*ada60*/  @P1 STG.E.U8 desc[UR40][R26.64], R4 ;  /* 0x000000041a001986 */ /* 0x0101e4000c101128 */
[----:B0-----:R-:W-:Y:S02]  /*ada70*/  PRMT R4, R12, 0x7771, RZ ;  /* 0x000077710c047816 */ /* 0x001fe400000000ff */
[----:B------:R-:W4:Y:S01]  /*ada80*/  LDL.LU.64 R26, [R1+0xeb0] ;  /* 0x000eb000011a7983 */ /* 0x000f220000300a00 */
[C---:B------:R-:W-:Y:S02]  /*ada90*/  LOP3.LUT P2, RZ, R20.reuse, 0x200000, RZ, 0xc0, !PT ;  /* 0x0020000014ff7812 */ /* 0x040fe4000784c0ff */
[C---:B------:R-:W-:Y:S02]  /*adaa0*/  LOP3.LUT P3, RZ, R20.reuse, 0x100000, RZ, 0xc0, !PT ;  /* 0x0010000014ff7812 */ /* 0x040fe4000786c0ff */
[----:B------:R-:W-:Y:S02]  /*adab0*/  LOP3.LUT P5, RZ, R20, 0x80000, RZ, 0xc0, !PT ;  /* 0x0008000014ff7812 */ /* 0x000fe400078ac0ff */
[----:B--2---:R-:W-:-:S13]  /*adac0*/  ISETP.NE.AND P1, PT, R7, RZ, PT ;  /* 0x000000ff0700720c */ /* 0x004fda0003f25270 */
[----:B------:R0:W-:Y:S01]  /*adad0*/  @P1 STG.E.U8 desc[UR40][R14.64], R4 ;  /* 0x000000040e001986 */ /* 0x0001e2000c101128 */
[----:B------:R-:W-:Y:S02]  /*adae0*/  ISETP.NE.AND P1, PT, R6, RZ, PT ;  /* 0x000000ff0600720c */ /* 0x000fe40003f25270 */
[----:B0-----:R-:W-:Y:S01]  /*adaf0*/  PRMT R4, R13, 0x7770, RZ ;  /* 0x000077700d047816 */ /* 0x001fe200000000ff */
[----:B------:R-:W2:Y:S10]  /*adb00*/  LDL.LU.64 R14, [R1+0xe88] ;  /* 0x000e8800010e7983 */ /* 0x000eb40000300a00 */
[----:B---3--:R0:W-:Y:S01]  /*adb10*/  @P1 STG.E.U8 desc[UR40][R16.64], R4 ;  /* 0x0000000410001986 */ /* 0x0081e2000c101128 */
[----:B------:R-:W-:-:S02]  /*adb20*/  ISETP.NE.AND P1, PT, R5, RZ, PT ;  /* 0x000000ff0500720c */ /* 0x000fc40003f25270 */
[----:B0-----:R-:W-:-:S11]  /*adb30*/  PRMT R4, R13, 0x7771, RZ ;  /* 0x000077710d047816 */ /* 0x001fd600000000ff */
[----:B------:R0:W-:Y:S02]  /*adb40*/  @P1 STG.E.U8 desc[UR40][R2.64], R4 ;  /* 0x0000000402001986 */ /* 0x0001e4000c101128 */
[----:B0-----:R-:W-:-:S05]  /*adb50*/  PRMT R4, R0, 0x7770, RZ ;  /* 0x0000777000047816 */ /* 0x001fca00000000ff */
[----:B------:R0:W-:Y:S04]  /*adb60*/  @P2 STG.E.U8 desc[UR40][R24.64], R4 ;  /* 0x0000000418002986 */ /* 0x0001e8000c101128 */
[----:B------:R-:W-:Y:S01]  /*adb70*/  STL.64 [R1+0x2460], R12 ;  /* 0x0024600c01007387 */ /* 0x000fe20000100a00 */
[----:B0-----:R-:W-:-:S05]  /*adb80*/  PRMT R4, R0, 0x7771, RZ ;  /* 0x0000777100047816 */ /* 0x001fca00000000ff */
[----:B------:R0:W-:Y:S04]  /*adb90*/  @P3 STG.E.U8 desc[UR40][R10.64], R4 ;  /* 0x000000040a003986 */ /* 0x0001e8000c101128 */
[----:B0-----:R-:W3:Y:S01]  /*adba0*/  LDL.LU.64 R10, [R1+0xf08] ;  /* 0x000f0800010a7983 */ /* 0x001ee20000300a00 */
[----:B------:R-:W-:-:S05]  /*adbb0*/  PRMT R4, R22, 0x7770, RZ ;  /* 0x0000777016047816 */ /* 0x000fca00000000ff */
[----:B------:R0:W-:Y:S04]  /*adbc0*/  @P5 STG.E.U8 desc[UR40][R8.64], R4 ;  /* 0x0000000408005986 */ /* 0x0001e8000c101128 */
[----:B0-----:R-:W3:Y:S04]  /*adbd0*/  LDL.LU.64 R8, [R1+0xf10] ;  /* 0x000f100001087983 */ /* 0x001ee80000300a00 */
[----:B------:R-:W3:Y:S01]  /*adbe0*/  LDL.LU.64 R12, [R1+0xf20] ;  /* 0x000f2000010c7983 */ /* 0x000ee20000300a00 */
[C---:B------:R-:W-:Y:S02]  /*adbf0*/  LOP3.LUT P6, RZ, R20.reuse, 0x40000, RZ, 0xc0, !PT ;  /* 0x0004000014ff7812 */ /* 0x040fe400078cc0ff */
[C---:B------:R-:W-:Y:S01]  /*adc00*/  LOP3.LUT P4, RZ, R20.reuse, 0x20000, RZ, 0xc0, !PT ;  /* 0x0002000014ff7812 */ /* 0x040fe2000788c0ff */
[----:B------:R-:W3:Y:S01]  /*adc10*/  LDL.LU.64 R2, [R1+0xf28] ;  /* 0x000f280001027983 */ /* 0x000ee20000300a00 */
[----:B------:R-:W-:-:S02]  /*adc20*/  LOP3.LUT P0, RZ, R20, 0x10000, RZ, 0xc0, !PT ;  /* 0x0001000014ff7812 */ /* 0x000fc4000780c0ff */
[----:B------:R-:W-:Y:S02]  /*adc30*/  LOP3.LUT P1, RZ, R20, 0x8000, RZ, 0xc0, !PT ;  /* 0x0000800014ff7812 */ /* 0x000fe4000782c0ff */
[----:B------:R-:W-:Y:S02]  /*adc40*/  PRMT R4, R22, 0x7771, RZ ;  /* 0x0000777116047816 */ /* 0x000fe400000000ff */
[----:B------:R-:W-:Y:S02]  /*adc50*/  PRMT R5, R23, 0x7770, RZ ;  /* 0x0000777017057816 */ /* 0x000fe400000000ff */
[----:B------:R-:W-:Y:S01]  /*adc60*/  LOP3.LUT P2, RZ, R20, 0x4000, RZ, 0xc0, !PT ;  /* 0x0000400014ff7812 */ /* 0x000fe2000784c0ff */
[----:B------:R-:W-:Y:S01]  /*adc70*/  @P6 STG.E.U8 desc[UR40][R28.64], R4 ;  /* 0x000000041c006986 */ /* 0x000fe2000c101128 */
[----:B------:R-:W-:-:S03]  /*adc80*/  PRMT R18, R19, 0x7772, RZ ;  /* 0x0000777213127816 */ /* 0x000fc600000000ff */
[----:B----4-:R0:W-:Y:S01]  /*adc90*/  @P4 STG.E.U8 desc[UR40][R26.64], R5 ;  /* 0x000000051a004986 */ /* 0x0101e2000c101128 */
[----:B------:R-:W-:Y:S02]  /*adca0*/  LOP3.LUT P3, RZ, R20, 0x2000, RZ, 0xc0, !PT ;  /* 0x0000200014ff7812 */ /* 0x000fe4000786c0ff */
[----:B0-----:R-:W-:Y:S01]  /*adcb0*/  PRMT R5, R23, 0x7771, RZ ;  /* 0x0000777117057816 */ /* 0x001fe200000000ff */
[----:B------:R-:W4:Y:S04]  /*adcc0*/  LDL.LU.64 R26, [R1+0xf40] ;  /* 0x000f4000011a7983 */ /* 0x000f280000300a00 */
[----:B------:R-:W4:Y:S04]  /*adcd0*/  LDL.LU.64 R24, [R1+0xf48] ;  /* 0x000f480001187983 */ /* 0x000f280000300a00 */
[----:B------:R-:W4:Y:S04]  /*adce0*/  LDL.LU.64 R28, [R1+0xf58] ;  /* 0x000f5800011c7983 */ /* 0x000f280000300a00 */
[----:B--2---:R0:W-:Y:S04]  /*adcf0*/  @P0 STG.E.U8 desc[UR40][R14.64], R5 ;  /* 0x000000050e000986 */ /* 0x0041e8000c101128 */
[----:B0-----:R-:W2:Y:S04]  /*add00*/  LDL.LU.64 R14, [R1+0xf68] ;  /* 0x000f6800010e7983 */ /* 0x001ea80000300a00 */
[----:B---3--:R0:W-:Y:S02]  /*add10*/  @P1 STG.E.U8 desc[UR40][R10.64], R18 ;  /* 0x000000120a001986 */ /* 0x0081e4000c101128 */
[----:B0-----:R-:W-:-:S02]  /*add20*/  PRMT R18, R19, 0x7773, RZ ;  /* 0x0000777313127816 */ /* 0x001fc400000000ff */
[----:B------:R-:W3:Y:S04]  /*add30*/  LDL.LU R19, [R1+0x2468] ;  /* 0x0024680001137983 */ /* 0x000ee80000300800 */
[----:B------:R0:W-:Y:S04]  /*add40*/  @P2 STG.E.U8 desc[UR40][R8.64], R18 ;  /* 0x0000001208002986 */ /* 0x0001e8000c101128 */
[----:B------:R-:W2:Y:S01]  /*add50*/  LDL.LU.64 R10, [R1+0xf70] ;  /* 0x000f7000010a7983 */ /* 0x000ea20000300a00 */
[----:B0-----:R-:W-:-:S03]  /*add60*/  PRMT R18, R21, 0x7772, RZ ;  /* 0x0000777215127816 */ /* 0x001fc600000000ff */
[----:B------:R-:W2:Y:S04]  /*add70*/  LDL.LU.64 R8, [R1+0xf80] ;  /* 0x000f800001087983 */ /* 0x000ea80000300a00 */
[----:B------:R0:W-:Y:S04]  /*add80*/  @P3 STG.E.U8 desc[UR40][R12.64], R18 ;  /* 0x000000120c003986 */ /* 0x0001e8000c101128 */
[----:B0-----:R-:W2:Y:S04]  /*add90*/  LDL.LU.64 R12, [R1+0x2460] ;  /* 0x00246000010c7983 */ /* 0x001ea80000300a00 */
[----:B------:R-:W2:Y:S01]  /*adda0*/  LDL.LU R18, [R1+0xf4] ;  /* 0x0000f40001127983 */ /* 0x000ea20000300800 */
[----:B------:R-:W-:-:S04]  /*addb0*/  LOP3.LUT P0, RZ, R20, 0x8, RZ, 0xc0, !PT ;  /* 0x0000000814ff7812 */ /* 0x000fc8000780c0ff */
[----:B------:R-:W-:Y:S02]  /*addc0*/  P2R R5, PR, RZ, 0x1 ;  /* 0x00000001ff057803 */ /* 0x000fe40000000000 */
[----:B------:R-:W-:-:S04]  /*addd0*/  LOP3.LUT P0, RZ, R20, 0x10, RZ, 0xc0, !PT ;  /* 0x0000001014ff7812 */ /* 0x000fc8000780c0ff */
[----:B------:R-:W-:Y:S02]  /*adde0*/  P2R R6, PR, RZ, 0x1 ;  /* 0x00000001ff067803 */ /* 0x000fe40000000000 */
[C---:B------:R-:W-:Y:S02]  /*addf0*/  LOP3.LUT P0, RZ, R20.reuse, 0x20, RZ, 0xc0, !PT ;  /* 0x0000002014ff7812 */ /* 0x040fe4000780c0ff */
[C---:B------:R-:W-:Y:S02]  /*ade00*/  LOP3.LUT P5, RZ, R20.reuse, 0x1000, RZ, 0xc0, !PT ;  /* 0x0000100014ff7812 */ /* 0x040fe400078ac0ff */
[----:B------:R-:W-:Y:S02]  /*ade10*/  P2R R7, PR, RZ, 0x1 ;  /* 0x00000001ff077803 */ /* 0x000fe40000000000 */
[C---:B------:R-:W-:Y:S02]  /*ade20*/  LOP3.LUT P0, RZ, R20.reuse, 0x40, RZ, 0xc0, !PT ;  /* 0x0000004014ff7812 */ /* 0x040fe4000780c0ff */
[----:B------:R-:W-:-:S02]  /*ade30*/  LOP3.LUT P6, RZ, R20, 0x400, RZ, 0xc0, !PT ;  /* 0x0000040014ff7812 */ /* 0x000fc400078cc0ff */
[----:B------:R-:W-:Y:S02]  /*ade40*/  P2R R16, PR, RZ, 0x1 ;  /* 0x00000001ff107803 */ /* 0x000fe40000000000 */
[C---:B------:R-:W-:Y:S02]  /*ade50*/  LOP3.LUT P0, RZ, R20.reuse, 0x80, RZ, 0xc0, !PT ;  /* 0x0000008014ff7812 */ /* 0x040fe4000780c0ff */
[----:B------:R-:W-:Y:S02]  /*ade60*/  P2R R4, PR, RZ, 0x40 ;  /* 0x00000040ff047803 */ /* 0x000fe40000000000 */
[----:B------:R-:W-:Y:S02]  /*ade70*/  P2R R17, PR, RZ, 0x1 ;  /* 0x00000001ff117803 */ /* 0x000fe40000000000 */
[C---:B------:R-:W-:Y:S02]  /*ade80*/  LOP3.LUT P6, RZ, R20.reuse, 0x800, RZ, 0xc0, !PT ;  /* 0x0000080014ff7812 */ /* 0x040fe400078cc0ff */
[----:B------:R-:W-:-:S02]  /*ade90*/  LOP3.LUT P4, RZ, R20, 0x200, RZ, 0xc0, !PT ;  /* 0x0000020014ff7812 */ /* 0x000fc4000788c0ff */
[C---:B------:R-:W-:Y:S02]  /*adea0*/  LOP3.LUT P0, RZ, R20.reuse, 0x100, RZ, 0xc0, !PT ;  /* 0x0000010014ff7812 */ /* 0x040fe4000780c0ff */
[C---:B------:R-:W-:Y:S02]  /*adeb0*/  LOP3.LUT P1, RZ, R20.reuse, 0x4, RZ, 0xc0, !PT ;  /* 0x0000000414ff7812 */ /* 0x040fe4000782c0ff */
[C---:B------:R-:W-:Y:S02]  /*adec0*/  LOP3.LUT P2, RZ, R20.reuse, 0x2, RZ, 0xc0, !PT ;  /* 0x0000000214ff7812 */ /* 0x040fe4000784c0ff */
[----:B------:R-:W-:Y:S02]  /*aded0*/  LOP3.LUT P3, RZ, R20, 0x1, RZ, 0xc0, !PT ;  /* 0x0000000114ff7812 */ /* 0x000fe4000786c0ff */
[----:B------:R-:W3:Y:S01]  /*adee0*/  LDL.LU.64 R20, [R1+0xf38] ;  /* 0x000f380001147983 */ /* 0x000ee20000300a00 */
[----:B--2---:R-:W-:-:S05]  /*adef0*/  PRMT R18, R18, 0x7773, RZ ;  /* 0x0000777312127816 */ /* 0x004fca00000000ff */
[----:B------:R0:W-:Y:S04]  /*adf00*/  @P5 STG.E.U8 desc[UR40][R2.64], R18 ;  /* 0x0000001202005986 */ /* 0x0001e8000c101128 */
[----:B0-----:R-:W2:Y:S02]  /*adf10*/  LDL.LU R3, [R1+0x245c] ;  /* 0x00245c0001037983 */ /* 0x001ea40000300800 */
[----:B--2---:R-:W-:-:S05]  /*adf20*/  PRMT R18, R3, 0x7772, RZ ;  /* 0x0000777203127816 */ /* 0x004fca00000000ff */
[----:B---3--:R0:W-:Y:S01]  /*adf30*/  @P6 STG.E.U8 desc[UR40][R20.64], R18 ;  /* 0x0000001214006986 */ /* 0x0081e2000c101128 */
[----:B------:R-:W-:Y:S01]  /*adf40*/  ISETP.NE.AND P6, PT, R4, RZ, PT ;  /* 0x000000ff0400720c */ /* 0x000fe20003fc5270 */
[----:B0-----:R-:W-:Y:S02]  /*adf50*/  IMAD.MOV.U32 R18, RZ, RZ, R3 ;  /* 0x000000ffff127224 */ /* 0x001fe400078e0003 */
[----:B------:R-:W2:Y:S03]  /*adf60*/  LDL.LU.64 R20, [R1+0xfa0] ;  /* 0x000fa00001147983 */ /* 0x000ea60000300a00 */
[----:B------:R-:W-:Y:S01]  /*adf70*/  PRMT R4, R18, 0x7773, RZ ;  /* 0x0000777312047816 */ /* 0x000fe200000000ff */
[----:B------:R-:W3:Y:S06]  /*adf80*/  LDL.LU.64 R2, [R1+0xfb0] ;  /* 0x000fb00001027983 */ /* 0x000eec0000300a00 */
[----:B----4-:R0:W-:Y:S02]  /*adf90*/  @P6 STG.E.U8 desc[UR40][R26.64], R4 ;  /* 0x000000041a006986 */ /* 0x0101e4000c101128 */
[----:B0-----:R-:W-:-:S02]  /*adfa0*/  PRMT R4, R12, 0x7772, RZ ;  /* 0x000077720c047816 */ /* 0x001fc400000000ff */
[----:B------:R-:W4:Y:S04]  /*adfb0*/  LDL.LU.64 R26, [R1+0xfb8] ;  /* 0x000fb800011a7983 */ /* 0x000f280000300a00 */
[----:B------:R0:W-:Y:S02]  /*adfc0*/  @P4 STG.E.U8 desc[UR40][R24.64], R4 ;  /* 0x0000000418004986 */ /* 0x0001e4000c101128 */
[----:B0-----:R-:W-:Y:S02]  /*adfd0*/  PRMT R4, R12, 0x7773, RZ ;  /* 0x000077730c047816 */ /* 0x001fe400000000ff */
[----:B------:R-:W2:Y:S04]  /*adfe0*/  LDL.LU.64 R24, [R1+0xfa8] ;  /* 0x000fa80001187983 */ /* 0x000ea80000300a00 */
[----:B------:R0:W-:Y:S01]  /*adff0*/  @P0 STG.E.U8 desc[UR40][R28.64], R4 ;  /* 0x000000041c000986 */ /* 0x0001e2000c101128 */
[----:B------:R-:W-:-:S03]  /*ae000*/  ISETP.NE.AND P0, PT, R17, RZ, PT ;  /* 0x000000ff1100720c */ /* 0x000fc60003f05270 */
[----:B------:R-:W2:Y:S01]  /*ae010*/  LDL.LU R12, [R1+0x2458] ;  /* 0x00245800010c7983 */ /* 0x000ea20000300800 */
[----:B0-----:R-:W-:-:S03]  /*ae020*/  PRMT R4, R13, 0x7772, RZ ;  /* 0x000077720d047816 */ /* 0x001fc600000000ff */
[----:B------:R-:W2:Y:S06]  /*ae030*/  LDL.LU.64 R28, [R1+0xf88] ;  /* 0x000f8800011c7983 */ /* 0x000eac0000300a00 */
[----:B------:R0:W-:Y:S01]  /*ae040*/  @P0 STG.E.U8 desc[UR40][R14.64], R4 ;  /* 0x000000040e000986 */ /* 0x0001e2000c101128 */
[----:B------:R-:W-:Y:S02]  /*ae050*/  ISETP.NE.AND P0, PT, R16, RZ, PT ;  /* 0x000000ff1000720c */ /* 0x000fe40003f05270 */
[----:B0-----:R-:W-:Y:S01]  /*ae060*/  PRMT R4, R13, 0x7773, RZ ;  /* 0x000077730d047816 */ /* 0x001fe200000000ff */
[----:B------:R-:W2:Y:S10]  /*ae070*/  LDL.LU.64 R14, [R1+0x2450] ;  /* 0x00245000010e7983 */ /* 0x000eb40000300a00 */
[----:B------:R0:W-:Y:S01]  /*ae080*/  @P0 STG.E.U8 desc[UR40][R10.64], R4 ;  /* 0x000000040a000986 */ /* 0x0001e2000c101128 */
[----:B------:R-:W-:-:S03]  /*ae090*/  ISETP.NE.AND P0, PT, R7, RZ, PT ;  /* 0x000000ff0700720c */ /* 0x000fc60003f05270 */
[----:B------:R-:W2:Y:S04]  /*ae0a0*/  LDL.LU.64 R16, [R1+0xf90] ;  /* 0x000f900001107983 */ /* 0x000ea80000300a00 */
[----:B------:R-:W3:Y:S01]  /*ae0b0*/  LDL.LU R13, [R1+0x2448] ;  /* 0x00244800010d7983 */ /* 0x000ee20000300800 */
[----:B0-----:R-:W-:-:S03]  /*ae0c0*/  PRMT R4, R0, 0x7772, RZ ;  /* 0x0000777200047816 */ /* 0x001fc600000000ff */
[----:B------:R-:W3:Y:S04]  /*ae0d0*/  LDL.LU.64 R10, [R1+0x2440] ;  /* 0x00244000010a7983 */ /* 0x000ee80000300a00 */
[----:B------:R0:W-:Y:S04]  /*ae0e0*/  @P0 STG.E.U8 desc[UR40][R8.64], R4 ;  /* 0x0000000408000986 */ /* 0x0001e8000c101128 */
[----:B0-----:R-:W3:Y:S01]  /*ae0f0*/  LDL.LU.64 R8, [R1+0x2438] ;  /* 0x0024380001087983 */ /* 0x001ee20000300a00 */
[----:B------:R-:W-:Y:S02]  /*ae100*/  ISETP.NE.AND P0, PT, R6, RZ, PT ;  /* 0x000000ff0600720c */ /* 0x000fe40003f05270 */
[----:B------:R-:W-:-:S02]  /*ae110*/  PRMT R4, R0, 0x7773, RZ ;  /* 0x0000777300047816 */ /* 0x000fc400000000ff */
[----:B------:R-:W4:Y:S09]  /*ae120*/  LDL.LU R0, [R1+0x2430] ;  /* 0x0024300001007983 */ /* 0x000f320000300800 */
[----:B--2---:R0:W-:Y:S01]  /*ae130*/  @P0 STG.E.U8 desc[UR40][R16.64], R4 ;  /* 0x0000000410000986 */ /* 0x0041e2000c101128 */
[----:B------:R-:W-:-:S02]  /*ae140*/  ISETP.NE.AND P0, PT, R5, RZ, PT ;  /* 0x000000ff0500720c */ /* 0x000fc40003f05270 */
[----:B0-----:R-:W-:-:S11]  /*ae150*/  PRMT R4, R22, 0x7772, RZ ;  /* 0x0000777216047816 */ /* 0x001fd600000000ff */
[----:B---3--:R0:W-:Y:S04]  /*ae160*/  @P0 STG.E.U8 desc[UR40][R8.64], R4 ;  /* 0x0000000408000986 */ /* 0x0081e8000c101128 */
[----:B0-----:R-:W2:Y:S01]  /*ae170*/  LDL.LU.64 R8, [R1+0x2428] ;  /* 0x0024280001087983 */ /* 0x001ea20000300a00 */
[----:B------:R-:W-:-:S05]  /*ae180*/  PRMT R4, R22, 0x7773, RZ ;  /* 0x0000777316047816 */ /* 0x000fca00000000ff */
[----:B------:R0:W-:Y:S01]  /*ae190*/  @P1 STG.E.U8 desc[UR40][R20.64], R4 ;  /* 0x0000000414001986 */ /* 0x0001e2000c101128 */
[C---:B------:R-:W-:Y:S02]  /*ae1a0*/  LOP3.LUT P5, RZ, R19.reuse, 0x80000000, RZ, 0xc0, !PT ;  /* 0x8000000013ff7812 */ /* 0x040fe400078ac0ff */
[----:B------:R-:W-:Y:S02]  /*ae1b0*/  LOP3.LUT P6, RZ, R19, 0x40000000, RZ, 0xc0, !PT ;  /* 0x4000000013ff7812 */ /* 0x000fe400078cc0ff */
[----:B0-----:R-:W-:-:S05]  /*ae1c0*/  PRMT R4, R23, 0x7772, RZ ;  /* 0x0000777217047816 */ /* 0x001fca00000000ff */
[----:B------:R0:W-:Y:S01]  /*ae1d0*/  @P2 STG.E.U8 desc[UR40][R2.64], R4 ;  /* 0x0000000402002986 */ /* 0x0001e2000c101128 */
[----:B------:R-:W-:Y:S02]  /*ae1e0*/  LOP3.LUT P4, RZ, R19, 0x20000000, RZ, 0xc0, !PT ;  /* 0x2000000013ff7812 */ /* 0x000fe4000788c0ff */
[----:B0-----:R-:W-:-:S05]  /*ae1f0*/  PRMT R4, R23, 0x7773, RZ ;  /* 0x0000777317047816 */ /* 0x001fca00000000ff */
[----:B----4-:R0:W-:Y:S04]  /*ae200*/  @P3 STG.E.U8 desc[UR40][R26.64], R4 ;  /* 0x000000041a003986 */ /* 0x0101e8000c101128 */
[----:B0-----:R-:W3:Y:S04]  /*ae210*/  LDL.LU.64 R26, [R1+0xfc8] ;  /* 0x000fc800011a7983 */ /* 0x001ee80000300a00 */
[----:B------:R-:W4:Y:S01]  /*ae220*/  LDL.LU.64 R2, [R1+0xfd8] ;  /* 0x000fd80001027983 */ /* 0x000f220000300a00 */
[C---:B--2---:R-:W-:Y:S02]  /*ae230*/  PRMT R4, R8.reuse, 0x7770, RZ ;  /* 0x0000777008047816 */ /* 0x044fe400000000ff */
[----:B------:R-:W-:-:S03]  /*ae240*/  PRMT R5, R8, 0x7771, RZ ;  /* 0x0000777108057816 */ /* 0x000fc600000000ff */
[----:B------:R-:W-:Y:S04]  /*ae250*/  @P5 STG.E.U8 desc[UR40][R24.64], R4 ;  /* 0x0000000418005986 */ /* 0x000fe8000c101128 */
[----:B------:R0:W-:Y:S01]  /*ae260*/  @P6 STG.E.U8 desc[UR40][R28.64], R5 ;  /* 0x000000051c006986 */ /* 0x0001e2000c101128 */
[C---:B------:R-:W-:Y:S02]  /*ae270*/  PRMT R18, R9.reuse, 0x7771, RZ ;  /* 0x0000777109127816 */ /* 0x040fe400000000ff */
[----:B0-----:R-:W-:-:S05]  /*ae280*/  PRMT R5, R9, 0x7770, RZ ;  /* 0x0000777009057816 */ /* 0x001fca00000000ff */
[----:B------:R0:W-:Y:S04]  /*ae290*/  @P4 STG.E.U8 desc[UR40][R10.64], R5 ;  /* 0x000000050a004986 */ /* 0x0001e8000c101128 */
[----:B0-----:R-:W2:Y:S04]  /*ae2a0*/  LDL.LU.64 R10, [R1+0x2420] ;  /* 0x00242000010a7983 */ /* 0x001ea80000300a00 */
[----:B------:R-:W2:Y:S04]  /*ae2b0*/  LDL.LU.64 R20, [R1+0xfe0] ;  /* 0x000fe00001147983 */ /* 0x000ea80000300a00 */
[----:B------:R-:W2:Y:S04]  /*ae2c0*/  LDL.LU.64 R22, [R1+0xfe8] ;  /* 0x000fe80001167983 */ /* 0x000ea80000300a00 */
[----:B------:R-:W2:Y:S04]  /*ae2d0*/  LDL.LU.64 R24, [R1+0xff0] ;  /* 0x000ff00001187983 */ /* 0x000ea80000300a00 */
[----:B------:R-:W2:Y:S04]  /*ae2e0*/  LDL.LU.64 R28, [R1+0x1008] ;  /* 0x00100800011c7983 */ /* 0x000ea80000300a00 */
[----:B------:R0:W-:Y:S04]  /*ae2f0*/  STL.64 [R1+0x2408], R8 ;  /* 0x0024080801007387 */ /* 0x0001e80000100a00 */
[----:B0-----:R-:W2:Y:S01]  /*ae300*/  LDL.LU.64 R8, [R1+0xfc0] ;  /* 0x000fc00001087983 */ /* 0x001ea20000300a00 */
[----:B------:R-:W-:-:S02]  /*ae310*/  LOP3.LUT P0, RZ, R19, 0x10000000, RZ, 0xc0, !PT ;  /* 0x1000000013ff7812 */ /* 0x000fc4000780c0ff */
[C---:B------:R-:W-:Y:S02]  /*ae320*/  LOP3.LUT P1, RZ, R19.reuse, 0x8000000, RZ, 0xc0, !PT ;  /* 0x0800000013ff7812 */ /* 0x040fe4000782c0ff */
[C---:B------:R-:W-:Y:S02]  /*ae330*/  LOP3.LUT P2, RZ, R19.reuse, 0x4000000, RZ, 0xc0, !PT ;  /* 0x0400000013ff7812 */ /* 0x040fe4000784c0ff */
[C---:B------:R-:W-:Y:S02]  /*ae340*/  LOP3.LUT P3, RZ, R19.reuse, 0x2000000, RZ, 0xc0, !PT ;  /* 0x0200000013ff7812 */ /* 0x040fe4000786c0ff */
[----:B------:R-:W-:-:S05]  /*ae350*/  LOP3.LUT P5, RZ, R19, 0x800000, RZ, 0xc0, !PT ;  /* 0x0080000013ff7812 */ /* 0x000fca00078ac0ff */
[----:B--2---:R0:W-:Y:S02]  /*ae360*/  @P0 STG.E.U8 desc[UR40][R8.64], R18 ;  /* 0x0000001208000986 */ /* 0x0041e4000c101128 */
[----:B0-----:R-:W-:-:S05]  /*ae370*/  PRMT R18, R10, 0x7770, RZ ;  /* 0x000077700a127816 */ /* 0x001fca00000000ff */
[----:B---3--:R0:W-:Y:S02]  /*ae380*/  @P1 STG.E.U8 desc[UR40][R26.64], R18 ;  /* 0x000000121a001986 */ /* 0x0081e4000c101128 */
[----:B0-----:R-:W-:Y:S02]  /*ae390*/  PRMT R18, R10, 0x7771, RZ ;  /* 0x000077710a127816 */ /* 0x001fe400000000ff */
[----:B------:R-:W2:Y:S04]  /*ae3a0*/  LDL.LU.64 R26, [R1+0x1018] ;  /* 0x00101800011a7983 */ /* 0x000ea80000300a00 */
[----:B------:R0:W-:Y:S04]  /*ae3b0*/  @P2 STG.E.U8 desc[UR40][R12.64], R18 ;  /* 0x000000120c002986 */ /* 0x0001e8000c101128 */
[----:B0-----:R-:W3:Y:S01]  /*ae3c0*/  LDL.LU.64 R12, [R1+0x2418] ;  /* 0x00241800010c7983 */ /* 0x001ee20000300a00 */
[----:B------:R-:W-:-:S02]  /*ae3d0*/  P2R R4, PR, RZ, 0x20 ;  /* 0x00000020ff047803 */ /* 0x000fc40000000000 */
[C---:B------:R-:W-:Y:S01]  /*ae3e0*/  LOP3.LUT P5, RZ, R19.reuse, 0x1000000, RZ, 0xc0, !PT ;  /* 0x0100000013ff7812 */ /* 0x040fe200078ac0ff */
[----:B------:R-:W2:Y:S01]  /*ae3f0*/  LDL.LU.64 R8, [R1+0x1020] ;  /* 0x0010200001087983 */ /* 0x000ea20000300a00 */
[----:B------:R-:W-:Y:S02]  /*ae400*/  LOP3.LUT P4, RZ, R19, 0x10000, RZ, 0xc0, !PT ;  /* 0x0001000013ff7812 */ /* 0x000fe4000788c0ff */
[----:B------:R-:W-:Y:S02]  /*ae410*/  PRMT R18, R11, 0x7770, RZ ;  /* 0x000077700b127816 */ /* 0x000fe400000000ff */
[----:B------:R-:W-:Y:S02]  /*ae420*/  P2R R5, PR, RZ, 0x10 ;  /* 0x00000010ff057803 */ /* 0x000fe40000000000 */
[----:B------:R-:W-:Y:S01]  /*ae430*/  LOP3.LUT P4, RZ, R19, 0x20000, RZ, 0xc0, !PT ;  /* 0x0002000013ff7812 */ /* 0x000fe2000788c0ff */
[----:B----4-:R0:W-:Y:S03]  /*ae440*/  @P3 STG.E.U8 desc[UR40][R2.64], R18 ;  /* 0x0000001202003986 */ /* 0x0101e6000c101128 */
[----:B------:R-:W-:-:S02]  /*ae450*/  P2R R6, PR, RZ, 0x10 ;  /* 0x00000010ff067803 */ /* 0x000fc40000000000 */
[----:B------:R-:W-:Y:S02]  /*ae460*/  LOP3.LUT P4, RZ, R19, 0x40000, RZ, 0xc0, !PT ;  /* 0x0004000013ff7812 */ /* 0x000fe4000788c0ff */
[----:B0-----:R-:W-:Y:S01]  /*ae470*/  PRMT R18, R11, 0x7771, RZ ;  /* 0x000077710b127816 */ /* 0x001fe200000000ff */
[----:B------:R-:W4:Y:S01]  /*ae480*/  LDL.LU.64 R2, [R1+0x1030] ;  /* 0x0010300001027983 */ /* 0x000f220000300a00 */
[----:B------:R-:W-:-:S03]  /*ae490*/  P2R R7, PR, RZ, 0x10 ;  /* 0x00000010ff077803 */ /* 0x000fc60000000000 */
[----:B------:R0:W-:Y:S01]  /*ae4a0*/  @P5 STG.E.U8 desc[UR40][R20.64], R18 ;  /* 0x0000001214005986 */ /* 0x0001e2000c101128 */
[----:B------:R-:W-:Y:S02]  /*ae4b0*/  ISETP.NE.AND P5, PT, R4, RZ, PT ;  /* 0x000000ff0400720c */ /* 0x000fe40003fa5270 */
[C---:B------:R-:W-:Y:S02]  /*ae4c0*/  LOP3.LUT P4, RZ, R19.reuse, 0x80000, RZ, 0xc0, !PT ;  /* 0x0008000013ff7812 */ /* 0x040fe4000788c0ff */
[C---:B------:R-:W-:Y:S02]  /*ae4d0*/  LOP3.LUT P6, RZ, R19.reuse, 0x400000, RZ, 0xc0, !PT ;  /* 0x0040000013ff7812 */ /* 0x040fe400078cc0ff */
[----:B------:R-:W-:Y:S02]  /*ae4e0*/  P2R R16, PR, RZ, 0x10 ;  /* 0x00000010ff107803 */ /* 0x000fe40000000000 */
[----:B------:R-:W-:Y:S01]  /*ae4f0*/  LOP3.LUT P4, RZ, R19, 0x100000, RZ, 0xc0, !PT ;  /* 0x0010000013ff7812 */ /* 0x000fe2000788c0ff */
[----:B0-----:R-:W2:Y:S03]  /*ae500*/  LDL.LU.64 R20, [R1+0x1048] ;  /* 0x0010480001147983 */ /* 0x001ea60000300a00 */
[----:B------:R-:W-:-:S02]  /*ae510*/  P2R R17, PR, RZ, 0x10 ;  /* 0x00000010ff117803 */ /* 0x000fc40000000000 */
[----:B------:R-:W-:Y:S02]  /*ae520*/  LOP3.LUT P4, RZ, R19, 0x200000, RZ, 0xc0, !PT ;  /* 0x0020000013ff7812 */ /* 0x000fe4000788c0ff */
[----:B---3--:R-:W-:-:S05]  /*ae530*/  PRMT R4, R12, 0x7770, RZ ;  /* 0x000077700c047816 */ /* 0x008fca00000000ff */
[----:B------:R0:W-:Y:S02]  /*ae540*/  @P5 STG.E.U8 desc[UR40][R22.64], R4 ;  /* 0x0000000416005986 */ /* 0x0001e4000c101128 */
[----:B0-----:R-:W-:Y:S02]  /*ae550*/  PRMT R4, R12, 0x7771, RZ ;  /* 0x000077710c047816 */ /* 0x001fe400000000ff */
[----:B------:R-:W3:Y:S04]  /*ae560*/  LDL.LU.64 R22, [R1+0x1058] ;  /* 0x0010580001167983 */ /* 0x000ee80000300a00 */
[----:B------:R0:W-:Y:S02]  /*ae570*/  @P6 STG.E.U8 desc[UR40][R24.64], R4 ;  /* 0x0000000418006986 */ /* 0x0001e4000c101128 */
[----:B0-----:R-:W-:-:S02]  /*ae580*/  PRMT R4, R13, 0x7770, RZ ;  /* 0x000077700d047816 */ /* 0x001fc400000000ff */
[----:B------:R-:W2:Y:S04]  /*ae590*/  LDL.LU.64 R24, [R1+0x1050] ;  /* 0x0010500001187983 */ /* 0x000ea80000300a00 */
[----:B------:R0:W-:Y:S04]  /*ae5a0*/  @P4 STG.E.U8 desc[UR40][R14.64], R4 ;  /* 0x000000040e004986 */ /* 0x0001e8000c101128 */
[----:B0-----:R-:W2:Y:S01]  /*ae5b0*/  LDL.LU.64 R14, [R1+0x2410] ;  /* 0x00241000010e7983 */ /* 0x001ea20000300a00 */
[----:B------:R-:W-:Y:S02]  /*ae5c0*/  ISETP.NE.AND P4, PT, R17, RZ, PT ;  /* 0x000000ff1100720c */ /* 0x000fe40003f85270 */
[----:B------:R-:W-:-:S11]  /*ae5d0*/  PRMT R4, R13, 0x7771, RZ ;  /* 0x000077710d047816 */ /* 0x000fd600000000ff */
[----:B------:R0:W-:Y:S01]  /*ae5e0*/  @P4 STG.E.U8 desc[UR40][R28.64], R4 ;  /* 0x000000041c004986 */ /* 0x0001e2000c101128 */
[----:B------:R-:W-:-:S03]  /*ae5f0*/  ISETP.NE.AND P4, PT, R16, RZ, PT ;  /* 0x000000ff1000720c */ /* 0x000fc60003f85270 */
[----:B0-----:R-:W3:Y:S04]  /*ae600*/  LDL.LU.64 R28, [R1+0x1028] ;  /* 0x00102800011c7983 */ /* 0x001ee80000300a00 */
[----:B------:R-:W3:Y:S01]  /*ae610*/  LDL.LU.64 R16, [R1+0x1040] ;  /* 0x0010400001107983 */ /* 0x000ee20000300a00 */
[----:B--2---:R-:W-:-:S05]  /*ae620*/  PRMT R4, R14, 0x7770, RZ ;  /* 0x000077700e047816 */ /* 0x004fca00000000ff */
[----:B------:R0:W-:Y:S01]  /*ae630*/  @P4 STG.E.U8 desc[UR40][R26.64], R4 ;  /* 0x000000041a004986 */ /* 0x0001e2000c101128 */
[----:B------:R-:W-:Y:S02]  /*ae640*/  ISETP.NE.AND P4, PT, R7, RZ, PT ;  /* 0x000000ff0700720c */ /* 0x000fe40003f85270 */
[----:B0-----:R-:W-:Y:S01]  /*ae650*/  PRMT R4, R14, 0x7771, RZ ;  /* 0x000077710e047816 */ /* 0x001fe200000000ff */
[----:B------:R-:W2:Y:S10]  /*ae660*/  LDL.LU.64 R26, [R1+0x1010] ;  /* 0x00101000011a7983 */ /* 0x000eb40000300a00 */
[----:B------:R0:W-:Y:S01]  /*ae670*/  @P4 STG.E.U8 desc[UR40][R8.64], R4 ;  /* 0x0000000408004986 */ /* 0x0001e2000c101128 */
[----:B------:R-:W-:-:S03]  /*ae680*/  ISETP.NE.AND P4, PT, R6, RZ, PT ;  /* 0x000000ff0600720c */ /* 0x000fc60003f85270 */
[----:B0-----:R-:W2:Y:S04]  /*ae690*/  LDL.LU.64 R8, [R1+0x2408] ;  /* 0x0024080001087983 */ /* 0x001ea80000300a00 */
[----:B------:R-:W2:Y:S01]  /*ae6a0*/  LDL.LU.64 R6, [R1+0x1038] ;  /* 0x0010380001067983 */ /* 0x000ea20000300a00 */
[----:B------:R-:W-:-:S05]  /*ae6b0*/  PRMT R4, R15, 0x7770, RZ ;  /* 0x000077700f047816 */ /* 0x000fca00000000ff */
[----:B----4-:R0:W-:Y:S04]  /*ae6c0*/  @P4 STG.E.U8 desc[UR40][R2.64], R4 ;  /* 0x0000000402004986 */ /* 0x0101e8000c101128 */
[----:B0-----:R-:W4:Y:S01]  /*ae6d0*/  LDL.LU.64 R2, [R1+0x2400] ;  /* 0x0024000001027983 */ /* 0x001f220000300a00 */
[----:B------:R-:W-:Y:S02]  /*ae6e0*/  ISETP.NE.AND P4, PT, R5, RZ, PT ;  /* 0x000000ff0500720c */ /* 0x000fe40003f85270 */
[----:B------:R-:W-:Y:S02]  /*ae6f0*/  LOP3.LUT P0, RZ, R19, 0x8000, RZ, 0xc0, !PT ;  /* 0x0000800013ff7812 */ /* 0x000fe4000780c0ff */
[----:B------:R-:W-:Y:S02]  /*ae700*/  PRMT R4, R15, 0x7771, RZ ;  /* 0x000077710f047816 */ /* 0x000fe400000000ff */
[----:B------:R-:W-:-:S02]  /*ae710*/  LOP3.LUT P1, RZ, R19, 0x4000, RZ, 0xc0, !PT ;  /* 0x0000400013ff7812 */ /* 0x000fc4000782c0ff */
[C---:B------:R-:W-:Y:S02]  /*ae720*/  LOP3.LUT P2, RZ, R19.reuse, 0x2000, RZ, 0xc0, !PT ;  /* 0x0000200013ff7812 */ /* 0x040fe4000784c0ff */
[C---:B------:R-:W-:Y:S02]  /*ae730*/  LOP3.LUT P3, RZ, R19.reuse, 0x1000, RZ, 0xc0, !PT ;  /* 0x0000100013ff7812 */ /* 0x040fe4000786c0ff */
[C---:B------:R-:W-:Y:S02]  /*ae740*/  LOP3.LUT P5, RZ, R19.reuse, 0x800, RZ, 0xc0, !PT ;  /* 0x0000080013ff7812 */ /* 0x040fe400078ac0ff */
[----:B------:R-:W-:Y:S01]  /*ae750*/  LOP3.LUT P6, RZ, R19, 0x400, RZ, 0xc0, !PT ;  /* 0x0000040013ff7812 */ /* 0x000fe200078cc0ff */
[----:B--2---:R0:W-:Y:S02]  /*ae760*/  @P4 STG.E.U8 desc[UR40][R6.64], R4 ;  /* 0x0000000406004986 */ /* 0x0041e4000c101128 */
[C---:B0-----:R-:W-:Y:S02]  /*ae770*/  PRMT R4, R8.reuse, 0x7772, RZ ;  /* 0x0000777208047816 */ /* 0x041fe400000000ff */
[----:B------:R-:W-:-:S03]  /*ae780*/  PRMT R8, R8, 0x7773, RZ ;  /* 0x0000777308087816 */ /* 0x000fc600000000ff */
[----:B---3--:R0:W-:Y:S01]  /*ae790*/  @P0 STG.E.U8 desc[UR40][R16.64], R4 ;  /* 0x0000000410000986 */ /* 0x0081e2000c101128 */
[----:B------:R-:W-:Y:S02]  /*ae7a0*/  PRMT R6, R10, 0x7772, RZ ;  /* 0x000077720a067816 */ /* 0x000fe400000000ff */
[----:B----4-:R-:W-:Y:S01]  /*ae7b0*/  LOP3.LUT P4, RZ, R3, 0x40000000, RZ, 0xc0, !PT ;  /* 0x4000000003ff7812 */ /* 0x010fe2000788c0ff */
[----:B------:R-:W-:Y:S01]  /*ae7c0*/  @P1 STG.E.U8 desc[UR40][R20.64], R8 ;  /* 0x0000000814001986 */ /* 0x000fe2000c101128 */
[C---:B0-----:R-:W-:Y:S02]  /*ae7d0*/  PRMT R4, R9.reuse, 0x7772, RZ ;  /* 0x0000777209047816 */ /* 0x041fe400000000ff */
[----:B------:R-:W-:-:S03]  /*ae7e0*/  PRMT R9, R9, 0x7773, RZ ;  /* 0x0000777309097816 */ /* 0x000fc600000000ff */
[----:B------:R-:W-:Y:S04]  /*ae7f0*/  @P2 STG.E.U8 desc[UR40][R22.64], R4 ;  /* 0x0000000416002986 */ /* 0x000fe8000c101128 */
[----:B------:R0:W-:Y:S04]  /*ae800*/  @P3 STG.E.U8 desc[UR40][R24.64], R9 ;  /* 0x0000000918003986 */ /* 0x0001e8000c101128 */
[----:B------:R1:W-:Y:S01]  /*ae810*/  @P5 STG.E.U8 desc[UR40][R28.64], R6 ;  /* 0x000000061c005986 */ /* 0x0003e2000c101128 */
[----:B------:R-:W-:Y:S02]  /*ae820*/  LOP3.LUT P3, RZ, R19, 0x10, RZ, 0xc0, !PT ;  /* 0x0000001013ff7812 */ /* 0x000fe4000786c0ff */
[----:B------:R-:W-:Y:S01]  /*ae830*/  PRMT R10, R10, 0x7773, RZ ;  /* 0x000077730a0a7816 */ /* 0x000fe200000000ff */
[----:B0-----:R-:W2:Y:S01]  /*ae840*/  LDL.LU.64 R24, [R1+0x1070] ;  /* 0x0010700001187983 */ /* 0x001ea20000300a00 */
[----:B-1----:R-:W-:-:S03]  /*ae850*/  P2R R6, PR, RZ, 0x10 ;  /* 0x00000010ff067803 */ /* 0x002fc60000000000 */
[----:B------:R-:W3:Y:S01]  /*ae860*/  LDL.LU.64 R20, [R1+0x1078] ;  /* 0x0010780001147983 */ /* 0x000ee20000300a00 */
[----:B------:R-:W-:Y:S02]  /*ae870*/  LOP3.LUT P4, RZ, R3, 0x80000000, RZ, 0xc0, !PT ;  /* 0x8000000003ff7812 */ /* 0x000fe4000788c0ff */
[----:B------:R-:W-:Y:S01]  /*ae880*/  P2R R4, PR, RZ, 0x8 ;  /* 0x00000008ff047803 */ /* 0x000fe20000000000 */
[----:B------:R-:W4:Y:S01]  /*ae890*/  LDL.LU.64 R22, [R1+0x1080] ;  /* 0x0010800001167983 */ /* 0x000f220000300a00 */
[----:B------:R-:W-:Y:S02]  /*ae8a0*/  P2R R7, PR, RZ, 0x10 ;  /* 0x00000010ff077803 */ /* 0x000fe40000000000 */
[C---:B------:R-:W-:Y:S01]  /*ae8b0*/  LOP3.LUT P4, RZ, R19.reuse, 0x1, RZ, 0xc0, !PT ;  /* 0x0000000113ff7812 */ /* 0x040fe2000788c0ff */
[----:B------:R0:W-:Y:S03]  /*ae8c0*/  @P6 STG.E.U8 desc[UR40][R26.64], R10 ;  /* 0x0000000a1a006986 */ /* 0x0001e6000c101128 */
[----:B------:R-:W-:Y:S01]  /*ae8d0*/  P2R R8, PR, RZ, 0x10 ;  /* 0x00000010ff087803 */ /* 0x000fe20000000000 */
[----:B------:R-:W2:Y:S01]  /*ae8e0*/  LDL.LU.64 R28, [R1+0x1060] ;  /* 0x00106000011c7983 */ /* 0x000ea20000300a00 */
[----:B------:R-:W-:-:S02]  /*ae8f0*/  LOP3.LUT P4, RZ, R19, 0x2, RZ, 0xc0, !PT ;  /* 0x0000000213ff7812 */ /* 0x000fc4000788c0ff */
[C---:B------:R-:W-:Y:S02]  /*ae900*/  LOP3.LUT P3, RZ, R19.reuse, 0x20, RZ, 0xc0, !PT ;  /* 0x0000002013ff7812 */ /* 0x040fe4000786c0ff */
[----:B------:R-:W-:Y:S02]  /*ae910*/  P2R R9, PR, RZ, 0x10 ;  /* 0x00000010ff097803 */ /* 0x000fe40000000000 */
[C---:B------:R-:W-:Y:S01]  /*ae920*/  LOP3.LUT P4, RZ, R19.reuse, 0x4, RZ, 0xc0, !PT ;  /* 0x0000000413ff7812 */ /* 0x040fe2000788c0ff */
[----:B0-----:R-:W2:Y:S01]  /*ae930*/  LDL.LU.64 R26, [R1+0xff8] ;  /* 0x000ff800011a7983 */ /* 0x001ea20000300a00 */
[----:B------:R-:W-:Y:S02]  /*ae940*/  P2R R5, PR, RZ, 0x8 ;  /* 0x00000008ff057803 */ /* 0x000fe40000000000 */
[----:B------:R-:W-:Y:S01]  /*ae950*/  P2R R10, PR, RZ, 0x10 ;  /* 0x00000010ff0a7803 */ /* 0x000fe20000000000 */
[----:B------:R0:W-:Y:S01]  /*ae960*/  STL.64 [R1+0x23f8], R6 ;  /* 0x0023f80601007387 */ /* 0x0001e20000100a00 */
[----:B------:R-:W-:-:S02]  /*ae970*/  LOP3.LUT P0, RZ, R19, 0x200, RZ, 0xc0, !PT ;  /* 0x0000020013ff7812 */ /* 0x000fc4000780c0ff */
[C---:B------:R-:W-:Y:S02]  /*ae980*/  LOP3.LUT P1, RZ, R19.reuse, 0x100, RZ, 0xc0, !PT ;  /* 0x0000010013ff7812 */ /* 0x040fe4000782c0ff */
[C---:B------:R-:W-:Y:S02]  /*ae990*/  LOP3.LUT P2, RZ, R19.reuse, 0x80, RZ, 0xc0, !PT ;  /* 0x0000008013ff7812 */ /* 0x040fe4000784c0ff */
[C---:B------:R-:W-:Y:S02]  /*ae9a0*/  LOP3.LUT P3, RZ, R19.reuse, 0x40, RZ, 0xc0, !PT ;  /* 0x0000004013ff7812 */ /* 0x040fe4000786c0ff */
[----:B------:R-:W-:Y:S01]  /*ae9b0*/  LOP3.LUT P4, RZ, R19, 0x8, RZ, 0xc0, !PT ;  /* 0x0000000813ff7812 */ /* 0x000fe2000788c0ff */
[----:B0-----:R-:W2:Y:S04]  /*ae9c0*/  LDL.LU.64 R6, [R1+0xf60] ;  /* 0x000f600001067983 */ /* 0x001ea80000300a00 */
[----:B------:R-:W2:Y:S01]  /*ae9d0*/  LDL.LU.64 R18, [R1+0x1068] ;  /* 0x0010680001127983 */ /* 0x000ea20000300a00 */
[----:B------:R-:W-:-:S02]  /*ae9e0*/  PRMT R16, R11, 0x7772, RZ ;  /* 0x000077720b107816 */ /* 0x000fc400000000ff */
[----:B------:R-:W-:-:S03]  /*ae9f0*/  PRMT R11, R11, 0x7773, RZ ;  /* 0x000077730b0b7816 */ /* 0x000fc600000000ff */
[----:B--2---:R-:W-:Y:S04]  /*aea00*/  @P0 STG.E.U8 desc[UR40][R18.64], R16 ;  /* 0x0000001012000986 */ /* 0x004fe8000c101128 */
[----:B------:R0:W-:Y:S02]  /*aea10*/  @P1 STG.E.U8 desc[UR40][R24.64], R11 ;  /* 0x0000000b18001986 */ /* 0x0001e4000c101128 */
[C---:B0-----:R-:W-:Y:S02]  /*aea20*/  PRMT R11, R12.reuse, 0x7772, RZ ;  /* 0x000077720c0b7816 */ /* 0x041fe400000000ff */
[----:B------:R-:W2:Y:S01]  /*aea30*/  LDL.LU.64 R24, [R1+0xf18] ;  /* 0x000f180001187983 */ /* 0x000ea20000300a00 */
[----:B------:R-:W-:-:S03]  /*aea40*/  PRMT R12, R12, 0x7773, RZ ;  /* 0x000077730c0c7816 */ /* 0x000fc600000000ff */
[----:B---3--:R0:W-:Y:S04]  /*aea50*/  @P2 STG.E.U8 desc[UR40][R20.64], R11 ;  /* 0x0000000b14002986 */ /* 0x0081e8000c101128 */
[----:B----4-:R1:W-:Y:S01]  /*aea60*/  @P3 STG.E.U8 desc[UR40][R22.64], R12 ;  /* 0x0000000c16003986 */ /* 0x0103e2000c101128 */
[----:B------:R-:W-:Y:S02]  /*aea70*/  ISETP.NE.AND P3, PT, R5, RZ, PT ;  /* 0x000000ff0500720c */ /* 0x000fe40003f65270 */
[C---:B------:R-:W-:Y:S01]  /*aea80*/  PRMT R5, R13.reuse, 0x7772, RZ ;  /* 0x000077720d057816 */ /* 0x040fe200000000ff */
[----:B------:R-:W3:Y:S01]  /*aea90*/  LDL.LU.64 R16, [R1+0x10c0] ;  /* 0x0010c00001107983 */ /* 0x000ee20000300a00 */
[----:B------:R-:W-:-:S03]  /*aeaa0*/  PRMT R13, R13, 0x7773, RZ ;  /* 0x000077730d0d7816 */ /* 0x000fc600000000ff */
[----:B------:R-:W4:Y:S04]  /*aeab0*/  LDL.LU.64 R18, [R1+0x10b8] ;  /* 0x0010b80001127983 */ /* 0x000f280000300a00 */
[----:B0-----:R-:W2:Y:S04]  /*aeac0*/  LDL.LU.64 R20, [R1+0x10b0] ;  /* 0x0010b00001147983 */ /* 0x001ea80000300a00 */
[----:B------:R-:W-:Y:S01]  /*aead0*/  @P3 STG.E.U8 desc[UR40][R28.64], R5 ;  /* 0x000000051c003986 */ /* 0x000fe2000c101128 */
[----:B------:R-:W-:Y:S02]  /*aeae0*/  ISETP.NE.AND P3, PT, R4, RZ, PT ;  /* 0x000000ff0400720c */ /* 0x000fe40003f65270 */
[----:B------:R-:W-:Y:S01]  /*aeaf0*/  PRMT R4, R14, 0x7772, RZ ;  /* 0x000077720e047816 */ /* 0x000fe200000000ff */
[----:B-1----:R-:W2:Y:S10]  /*aeb00*/  LDL.LU.64 R22, [R1+0x10a8] ;  /* 0x0010a80001167983 */ /* 0x002eb40000300a00 */
[----:B------:R0:W-:Y:S04]  /*aeb10*/  @P3 STG.E.U8 desc[UR40][R26.64], R13 ;  /* 0x0000000d1a003986 */ /* 0x0001e8000c101128 */
[----:B------:R1:W-:Y:S04]  /*aeb20*/  @P4 STG.E.U8 desc[UR40][R6.64], R4 ;  /* 0x0000000406004986 */ /* 0x0003e8000c101128 */
[----:B0-----:R-:W2:Y:S04]  /*aeb30*/  LDL.LU.64 R12, [R1+0x10c8] ;  /* 0x0010c800010c7983 */ /* 0x001ea80000300a00 */
[----:B------:R-:W2:Y:S04]  /*aeb40*/  LDL.LU.64 R28, [R1+0x10a0] ;  /* 0x0010a000011c7983 */ /* 0x000ea80000300a00 */
[----:B------:R-:W2:Y:S04]  /*aeb50*/  LDL.LU.64 R26, [R1+0x1098] ;  /* 0x00109800011a7983 */ /* 0x000ea80000300a00 */
[----:B-1----:R-:W2:Y:S04]  /*aeb60*/  LDL.LU.64 R6, [R1+0x23f8] ;  /* 0x0023f80001067983 */ /* 0x002ea80000300a00 */
[----:B------:R-:W2:Y:S01]  /*aeb70*/  LDL.LU.64 R4, [R1+0xf50] ;  /* 0x000f500001047983 */ /* 0x000ea20000300a00 */
[----:B------:R-:W-:-:S03]  /*aeb80*/  ISETP.NE.AND P4, PT, R10, RZ, PT ;  /* 0x000000ff0a00720c */ /* 0x000fc60003f85270 */
[----:B------:R-:W3:Y:S01]  /*aeb90*/  LDL.LU.64 R10, [R1+0xf30] ;  /* 0x000f3000010a7983 */ /* 0x000ee20000300a00 */
[----:B------:R-:W-:Y:S02]  /*aeba0*/  PRMT R14, R14, 0x7773, RZ ;  /* 0x000077730e0e7816 */ /* 0x000fe400000000ff */
[C---:B------:R-:W-:Y:S02]  /*aebb0*/  LOP3.LUT P5, RZ, R3.reuse, 0x20000000, RZ, 0xc0, !PT ;  /* 0x2000000003ff7812 */ /* 0x040fe400078ac0ff */
[C---:B------:R-:W-:Y:S02]  /*aebc0*/  LOP3.LUT P0, RZ, R3.reuse, 0x10000000, RZ, 0xc0, !PT ;  /* 0x1000000003ff7812 */ /* 0x040fe4000780c0ff */
[C---:B------:R-:W-:Y:S02]  /*aebd0*/  LOP3.LUT P6, RZ, R3.reuse, 0x8000000, RZ, 0xc0, !PT ;  /* 0x0800000003ff7812 */ /* 0x040fe400078cc0ff */
[C---:B------:R-:W-:Y:S02]  /*aebe0*/  LOP3.LUT P1, RZ, R3.reuse, 0x4000000, RZ, 0xc0, !PT ;  /* 0x0400000003ff7812 */ /* 0x040fe4000782c0ff */
[----:B------:R-:W-:Y:S01]  /*aebf0*/  LOP3.LUT P2, RZ, R3, 0x2000000, RZ, 0xc0, !PT ;  /* 0x0200000003ff7812 */ /* 0x000fe2000784c0ff */
[----:B--2---:R0:W-:Y:S01]  /*aec00*/  @P4 STG.E.U8 desc[UR40][R4.64], R14 ;  /* 0x0000000e04004986 */ /* 0x0041e2000c101128 */
[----:B------:R-:W-:-:S02]  /*aec10*/  ISETP.NE.AND P4, PT, R9, RZ, PT ;  /* 0x000000ff0900720c */ /* 0x000fc40003f85270 */
[----:B0-----:R-:W-:-:S11]  /*aec20*/  PRMT R4, R15, 0x7772, RZ ;  /* 0x000077720f047816 */ /* 0x001fd600000000ff */
[----:B---3--:R-:W-:Y:S01]  /*aec30*/  @P4 STG.E.U8 desc[UR40][R10.64], R4 ;  /* 0x000000040a004986 */ /* 0x008fe2000c101128 */
[----:B------:R-:W-:-:S03]  /*aec40*/  ISETP.NE.AND P4, PT, R8, RZ, PT ;  /* 0x000000ff0800720c */ /* 0x000fc60003f85270 */
[----:B------:R-:W0:Y:S01]  /*aec50*/  LDS.128 R8, [R0] ;  /* 0x0000000000087984 */ /* 0x000e220000000c00 */
[----:B------:R-:W-:-:S09]  /*aec60*/  PRMT R15, R15, 0x7773, RZ ;  /* 0x000077730f0f7816 */ /* 0x000fd200000000ff */
[----:B------:R1:W-:Y:S01]  /*aec70*/  @P4 STG.E.U8 desc[UR40][R24.64], R15 ;  /* 0x0000000f18004986 */ /* 0x0003e2000c101128 */
[----:B------:R-:W-:-:S03]  /*aec80*/  ISETP.NE.AND P4, PT, R7, RZ, PT ;  /* 0x000000ff0700720c */ /* 0x000fc60003f85270 */
[----:B-1----:R-:W2:Y:S01]  /*aec90*/  LDL.LU.64 R24, [R1+0x1090] ;  /* 0x0010900001187983 */ /* 0x002ea20000300a00 */
[----:B0-----:R-:W-:-:S09]  /*aeca0*/  PRMT R4, R8, 0x7770, RZ ;  /* 0x0000777008047816 */ /* 0x001fd200000000ff */
[----:B------:R0:W-:Y:S01]  /*aecb0*/  @P4 STG.E.U8 desc[UR40][R12.64], R4 ;  /* 0x000000040c004986 */ /* 0x0001e2000c101128 */
[----:B------:R-:W-:Y:S02]  /*aecc0*/  ISETP.NE.AND P4, PT, R6, RZ, PT ;  /* 0x000000ff0600720c */ /* 0x000fe40003f85270 */
[----:B0-----:R-:W-:-:S11]  /*aecd0*/  PRMT R4, R8, 0x7771, RZ ;  /* 0x0000777108047816 */ /* 0x001fd600000000ff */
[----:B------:R0:W-:Y:S02]  /*aece0*/  @P4 STG.E.U8 desc[UR40][R16.64], R4 ;  /* 0x0000000410004986 */ /* 0x0001e4000c101128 */
[----:B0-----:R-:W-:-:S05]  /*aecf0*/  PRMT R4, R9, 0x7770, RZ ;  /* 0x0000777009047816 */ /* 0x001fca00000000ff */
[----:B----4-:R0:W-:Y:S02]  /*aed00*/  @P5 STG.E.U8 desc[UR40][R18.64], R4 ;  /* 0x0000000412005986 */ /* 0x0101e4000c101128 */
[----:B0-----:R-:W-:-:S05]  /*aed10*/  PRMT R4, R9, 0x7771, RZ ;  /* 0x0000777109047816 */ /* 0x001fca00000000ff */
[----:B------:R0:W-:Y:S01]  /*aed20*/  @P0 STG.E.U8 desc[UR40][R20.64], R4 ;  /* 0x0000000414000986 */ /* 0x0001e2000c101128 */
[----:B------:R-:W-:Y:S02]  /*aed30*/  LOP3.LUT P4, RZ, R3, 0x80000, RZ, 0xc0, !PT ;  /* 0x0008000003ff7812 */ /* 0x000fe4000788c0ff */
[----:B0-----:R-:W-:-:S05]  /*aed40*/  PRMT R4, R10, 0x7770, RZ ;  /* 0x000077700a047816 */ /* 0x001fca00000000ff */
[----:B------:R0:W-:Y:S01]  /*aed50*/  @P6 STG.E.U8 desc[UR40][R22.64], R4 ;  /* 0x0000000416006986 */ /* 0x0001e2000c101128 */
[----:B------:R-:W-:-:S03]  /*aed60*/  P2R R13, PR, RZ, 0x10 ;  /* 0x00000010ff0d7803 */ /* 0x000fc60000000000 */
[----:B------:R-:W-:Y:S01]  /*aed70*/  STL.64 [R1+0x23e8], R8 ;  /* 0x0023e80801007387 */ /* 0x000fe20000100a00 */
[----:B------:R-:W-:Y:S02]  /*aed80*/  LOP3.LUT P4, RZ, R3, 0x100000, RZ, 0xc0, !PT ;  /* 0x0010000003ff7812 */ /* 0x000fe4000788c0ff */
[----:B0-----:R-:W-:-:S05]  /*aed90*/  PRMT R4, R10, 0x7771, RZ ;  /* 0x000077710a047816 */ /* 0x001fca00000000ff */
[----:B------:R0:W-:Y:S01]  /*aeda0*/  @P1 STG.E.U8 desc[UR40][R28.64], R4 ;  /* 0x000000041c001986 */ /* 0x0001e2000c101128 */
[----:B------:R-:W-:Y:S02]  /*aedb0*/  P2R R12, PR, RZ, 0x10 ;  /* 0x00000010ff0c7803 */ /* 0x000fe40000000000 */
[----:B0-----:R-:W-:Y:S01]  /*aedc0*/  PRMT R4, R11, 0x7770, RZ ;  /* 0x000077700b047816 */ /* 0x001fe200000000ff */
[----:B------:R-:W3:Y:S04]  /*aedd0*/  LDL.LU.64 R28, [R1+0x10e8] ;  /* 0x0010e800011c7983 */ /* 0x000ee80000300a00 */
[----:B------:R0:W-:Y:S04]  /*aede0*/  @P2 STG.E.U8 desc[UR40][R26.64], R4 ;  /* 0x000000041a002986 */ /* 0x0001e8000c101128 */
[----:B0-----:R-:W4:Y:S04]  /*aedf0*/  LDL.LU.64 R26, [R1+0x10f0] ;  /* 0x0010f000011a7983 */ /* 0x001f280000300a00 */
[----:B------:R0:W-:Y:S04]  /*aee00*/  STL.64 [R1+0x23f0], R12 ;  /* 0x0023f00c01007387 */ /* 0x0001e80000100a00 */
[----:B------:R1:W-:Y:S04]  /*aee10*/  STL.64 [R1+0x23e0], R10 ;  /* 0x0023e00a01007387 */ /* 0x0003e80000100a00 */
[----:B0-----:R-:W4:Y:S01]  /*aee20*/  LDL.LU.64 R12, [R1+0x10f8] ;  /* 0x0010f800010c7983 */ /* 0x001f220000300a00 */
[----:B------:R-:W-:-:S02]  /*aee30*/  LOP3.LUT P3, RZ, R3, 0x1000000, RZ, 0xc0, !PT ;  /* 0x0100000003ff7812 */ /* 0x000fc4000786c0ff */
[----:B------:R-:W-:Y:S01]  /*aee40*/  PRMT R4, R11, 0x7771, RZ ;  /* 0x000077710b047816 */ /* 0x000fe200000000ff */
[----:B------:R-:W4:Y:S01]  /*aee50*/  LDL.LU.64 R8, [R1+0x1108] ;  /* 0x0011080001087983 */ /* 0x000f220000300a00 */
[C---:B------:R-:W-:Y:S02]  /*aee60*/  LOP3.LUT P0, RZ, R3.reuse, 0x800000, RZ, 0xc0, !PT ;  /* 0x0080000003ff7812 */ /* 0x040fe4000780c0ff */
[C---:B------:R-:W-:Y:S01]  /*aee70*/  LOP3.LUT P5, RZ, R3.reuse, 0x400000, RZ, 0xc0, !PT ;  /* 0x0040000003ff7812 */ /* 0x040fe200078ac0ff */
[----:B-1----:R-:W4:Y:S01]  /*aee80*/  LDL.LU.64 R10, [R1+0x1110] ;  /* 0x00111000010a7983 */ /* 0x002f220000300a00 */
[----:B------:R-:W-:-:S03]  /*aee90*/  LOP3.LUT P4, RZ, R3, 0x200000, RZ, 0xc0, !PT ;  /* 0x0020000003ff7812 */ /* 0x000fc6000788c0ff */
[----:B------:R-:W4:Y:S04]  /*aeea0*/  LDL.LU.64 R20, [R1+0x1128] ;  /* 0x0011280001147983 */ /* 0x000f280000300a00 */
[----:B------:R-:W4:Y:S04]  /*aeeb0*/  LDL.LU.64 R22, [R1+0x1138] ;  /* 0x0011380001167983 */ /* 0x000f280000300a00 */
[----:B--2---:R0:W-:Y:S04]  /*aeec0*/  @P3 STG.E.U8 desc[UR40][R24.64], R4 ;  /* 0x0000000418003986 */ /* 0x0041e8000c101128 */
[----:B------:R-:W1:Y:S04]  /*aeed0*/  LDS.128 R4, [R0+0x400] ;  /* 0x0004000000047984 */ /* 0x000e680000000c00 */
[----:B0-----:R-:W2:Y:S01]  /*aeee0*/  LDL.LU.64 R24, [R1+0x1148] ;  /* 0x0011480001187983 */ /* 0x001ea20000300a00 */
[----:B-1----:R-:W-:-:S05]  /*aeef0*/  PRMT R0, R4, 0x7770, RZ ;  /* 0x0000777004007816 */ /* 0x002fca00000000ff */
[----:B---3--:R0:W-:Y:S02]  /*aef00*/  @P0 STG.E.U8 desc[UR40][R28.64], R0 ;  /* 0x000000001c000986 */ /* 0x0081e4000c101128 */
[----:B0-----:R-:W-:Y:S02]  /*aef10*/  PRMT R0, R4, 0x7771, RZ ;  /* 0x0000777104007816 */ /* 0x001fe400000000ff */
[----:B------:R-:W3:Y:S04]  /*aef20*/  LDL.LU.64 R28, [R1+0x1150] ;  /* 0x00115000011c7983 */ /* 0x000ee80000300a00 */
[----:B----4-:R0:W-:Y:S02]  /*aef30*/  @P5 STG.E.U8 desc[UR40][R26.64], R0 ;  /* 0x000000001a005986 */ /* 0x0101e4000c101128 */
[----:B0-----:R-:W-:-:S02]  /*aef40*/  PRMT R0, R5, 0x7770, RZ ;  /* 0x0000777005007816 */ /* 0x001fc400000000ff */
[----:B------:R-:W4:Y:S04]  /*aef50*/  LDL.LU.64 R26, [R1+0x1160] ;  /* 0x00116000011a7983 */ /* 0x000f280000300a00 */
[----:B------:R0:W-:Y:S04]  /*aef60*/  @P4 STG.E.U8 desc[UR40][R12.64], R0 ;  /* 0x000000000c004986 */ /* 0x0001e8000c101128 */
[----:B0-----:R-:W2:Y:S01]  /*aef70*/  LDL.LU.64 R12, [R1+0x23f0] ;  /* 0x0023f000010c7983 */ /* 0x001ea20000300a00 */
[----:B------:R-:W-:-:S03]  /*aef80*/  PRMT R0, R5, 0x7771, RZ ;  /* 0x0000777105007816 */ /* 0x000fc600000000ff */
[----:B------:R0:W-:Y:S04]  /*aef90*/  STL.64 [R1+0x23d8], R4 ;  /* 0x0023d80401007387 */ /* 0x0001e80000100a00 */
[----:B0-----:R-:W3:Y:S01]  /*aefa0*/  LDL.LU.64 R4, [R1+0x1120] ;  /* 0x0011200001047983 */ /* 0x001ee20000300a00 */
[----:B------:R-:W-:-:S04]  /*aefb0*/  LOP3.LUT P3, RZ, R3, 0x1000, RZ, 0xc0, !PT ;  /* 0x0000100003ff7812 */ /* 0x000fc8000786c0ff */
[----:B------:R-:W-:Y:S02]  /*aefc0*/  P2R R14, PR, RZ, 0x8 ;  /* 0x00000008ff0e7803 */ /* 0x000fe40000000000 */
[----:B------:R-:W-:-:S04]  /*aefd0*/  LOP3.LUT P3, RZ, R3, 0x2000, RZ, 0xc0, !PT ;  /* 0x0000200003ff7812 */ /* 0x000fc8000786c0ff */
[----:B------:R-:W-:Y:S02]  /*aefe0*/  P2R R15, PR, RZ, 0x8 ;  /* 0x00000008ff0f7803 */ /* 0x000fe40000000000 */
[----:B------:R-:W-:-:S04]  /*aeff0*/  LOP3.LUT P3, RZ, R3, 0x4000, RZ, 0xc0, !PT ;  /* 0x0000400003ff7812 */ /* 0x000fc8000786c0ff */
[----:B------:R-:W-:Y:S02]  /*af000*/  P2R R16, PR, RZ, 0x8 ;  /* 0x00000008ff107803 */ /* 0x000fe40000000000 */
[----:B------:R-:W-:-:S04]  /*af010*/  LOP3.LUT P3, RZ, R3, 0x8000, RZ, 0xc0, !PT ;  /* 0x0000800003ff7812 */ /* 0x000fc8000786c0ff */
[----:B------:R-:W-:Y:S02]  /*af020*/  P2R R17, PR, RZ, 0x8 ;  /* 0x00000008ff117803 */ /* 0x000fe40000000000 */
[----:B------:R-:W-:Y:S02]  /*af030*/  LOP3.LUT P3, RZ, R3, 0x10000, RZ, 0xc0, !PT ;  /* 0x0001000003ff7812 */ /* 0x000fe4000786c0ff */
[----:B--2---:R-:W-:-:S13]  /*af040*/  ISETP.NE.AND P4, PT, R12, RZ, PT ;  /* 0x000000ff0c00720c */ /* 0x004fda0003f85270 */
[----:B------:R0:W-:Y:S04]  /*af050*/  @P4 STG.E.U8 desc[UR40][R8.64], R0 ;  /* 0x0000000008004986 */ /* 0x0001e8000c101128 */
[----:B0-----:R-:W2:Y:S01]  /*af060*/  LDL.LU.64 R8, [R1+0x23e8] ;  /* 0x0023e80001087983 */ /* 0x001ea20000300a00 */
[----:B------:R-:W-:Y:S02]  /*af070*/  ISETP.NE.AND P4, PT, R13, RZ, PT ;  /* 0x000000ff0d00720c */ /* 0x000fe40003f85270 */
[----:B------:R-:W-:-:S11]  /*af080*/  PRMT R0, R6, 0x7770, RZ ;  /* 0x0000777006007816 */ /* 0x000fd600000000ff */
[----:B------:R0:W-:Y:S04]  /*af090*/  @P4 STG.E.U8 desc[UR40][R10.64], R0 ;  /* 0x000000000a004986 */ /* 0x0001e8000c101128 */
[----:B0-----:R-:W4:Y:S01]  /*af0a0*/  LDL.LU.64 R10, [R1+0x1168] ;  /* 0x00116800010a7983 */ /* 0x001f220000300a00 */
[----:B------:R-:W-:Y:S02]  /*af0b0*/  P2R R18, PR, RZ, 0x8 ;  /* 0x00000008ff127803 */ /* 0x000fe40000000000 */
[----:B------:R-:W-:-:S04]  /*af0c0*/  LOP3.LUT P3, RZ, R3, 0x20000, RZ, 0xc0, !PT ;  /* 0x0002000003ff7812 */ /* 0x000fc8000786c0ff */
[----:B------:R-:W-:Y:S02]  /*af0d0*/  P2R R19, PR, RZ, 0x8 ;  /* 0x00000008ff137803 */ /* 0x000fe40000000000 */
[----:B------:R-:W-:Y:S02]  /*af0e0*/  LOP3.LUT P3, RZ, R3, 0x40000, RZ, 0xc0, !PT ;  /* 0x0004000003ff7812 */ /* 0x000fe4000786c0ff */
[----:B------:R-:W-:-:S11]  /*af0f0*/  PRMT R0, R6, 0x7771, RZ ;  /* 0x0000777106007816 */ /* 0x000fd600000000ff */
[----:B---3--:R0:W-:Y:S01]  /*af100*/  @P3 STG.E.U8 desc[UR40][R4.64], R0 ;  /* 0x0000000004003986 */ /* 0x0081e2000c101128 */
[----:B------:R-:W-:Y:S02]  /*af110*/  ISETP.NE.AND P3, PT, R19, RZ, PT ;  /* 0x000000ff1300720c */ /* 0x000fe40003f65270 */
[----:B0-----:R-:W-:Y:S01]  /*af120*/  PRMT R0, R7, 0x7770, RZ ;  /* 0x0000777007007816 */ /* 0x001fe200000000ff */
[----:B------:R-:W3:Y:S10]  /*af130*/  LDL.LU.64 R4, [R1+0x1178] ;  /* 0x0011780001047983 */ /* 0x000ef40000300a00 */
[----:B------:R0:W-:Y:S01]  /*af140*/  @P3 STG.E.U8 desc[UR40][R20.64], R0 ;  /* 0x0000000014003986 */ /* 0x0001e2000c101128 */
[----:B------:R-:W-:-:S03]  /*af150*/  ISETP.NE.AND P3, PT, R18, RZ, PT ;  /* 0x000000ff1200720c */ /* 0x000fc60003f65270 */
[----:B------:R-:W3:Y:S01]  /*af160*/  LDL.LU.64 R18, [R1+0x1130] ;  /* 0x0011300001127983 */ /* 0x000ee20000300a00 */
[----:B0-----:R-:W-:-:S09]  /*af170*/  PRMT R0, R7, 0x7771, RZ ;  /* 0x0000777107007816 */ /* 0x001fd200000000ff */
[----:B------:R2:W-:Y:S01]  /*af180*/  @P3 STG.E.U8 desc[UR40][R22.64], R0 ;  /* 0x0000000016003986 */ /* 0x0005e2000c101128 */
[----:B------:R-:W-:Y:S02]  /*af190*/  ISETP.NE.AND P3, PT, R17, RZ, PT ;  /* 0x000000ff1100720c */ /* 0x000fe40003f65270 */
[----:B--2---:R-:W-:-:S11]  /*af1a0*/  PRMT R0, R8, 0x7772, RZ ;  /* 0x0000777208007816 */ /* 0x004fd600000000ff */
[----:B------:R0:W-:Y:S01]  /*af1b0*/  @P3 STG.E.U8 desc[UR40][R24.64], R0 ;  /* 0x0000000018003986 */ /* 0x0001e2000c101128 */
[----:B------:R-:W-:Y:S02]  /*af1c0*/  ISETP.NE.AND P3, PT, R16, RZ, PT ;  /* 0x000000ff1000720c */ /* 0x000fe40003f65270 */
[----:B------:R-:W-:Y:S01]  /*af1d0*/  PRMT R8, R8, 0x7773, RZ ;  /* 0x0000777308087816 */ /* 0x000fe200000000ff */
[----:B------:R-:W2:Y:S04]  /*af1e0*/  LDL.LU.64 R16, [R1+0x1140] ;  /* 0x0011400001107983 */ /* 0x000ea80000300a00 */
[----:B------:R-:W2:Y:S01]  /*af1f0*/  LDL.LU.64 R12, [R1+0x1118] ;  /* 0x00111800010c7983 */ /* 0x000ea20000300a00 */
[----:B0-----:R-:W-:-:S03]  /*af200*/  PRMT R0, R9, 0x7772, RZ ;  /* 0x0000777209007816 */ /* 0x001fc600000000ff */
[----:B------:R-:W2:Y:S04]  /*af210*/  LDL.LU.64 R20, [R1+0x1100] ;  /* 0x0011000001147983 */ /* 0x000ea80000300a00 */
[----:B------:R0:W-:Y:S01]  /*af220*/  @P3 STG.E.U8 desc[UR40][R28.64], R8 ;  /* 0x000000081c003986 */ /* 0x0001e2000c101128 */
[----:B------:R-:W-:Y:S02]  /*af230*/  ISETP.NE.AND P3, PT, R15, RZ, PT ;  /* 0x000000ff0f00720c */ /* 0x000fe40003f65270 */
[----:B------:R-:W-:Y:S01]  /*af240*/  PRMT R9, R9, 0x7773, RZ ;  /* 0x0000777309097816 */ /* 0x000fe200000000ff */
[----:B------:R-:W2:Y:S04]  /*af250*/  LDL.LU.64 R22, [R1+0x10e0] ;  /* 0x0010e00001167983 */ /* 0x000ea80000300a00 */
[----:B------:R-:W2:Y:S04]  /*af260*/  LDL.LU.64 R24, [R1+0x10d8] ;  /* 0x0010d80001187983 */ /* 0x000ea80000300a00 */
[----:B0-----:R-:W2:Y:S04]  /*af270*/  LDL.LU.64 R28, [R1+0x10d0] ;  /* 0x0010d000011c7983 */ /* 0x001ea80000300a00 */
[----:B----4-:R0:W-:Y:S01]  /*af280*/  @P3 STG.E.U8 desc[UR40][R26.64], R0 ;  /* 0x000000001a003986 */ /* 0x0101e2000c101128 */
[----:B------:R-:W-:-:S03]  /*af290*/  ISETP.NE.AND P3, PT, R14, RZ, PT ;  /* 0x000000ff0e00720c */ /* 0x000fc60003f65270 */
[----:B0-----:R-:W4:Y:S04]  /*af2a0*/  LDL.LU.64 R26, [R1+0x1088] ;  /* 0x00108800011a7983 */ /* 0x001f280000300a00 */
[----:B------:R-:W2:Y:S06]  /*af2b0*/  LDL.LU.64 R14, [R1+0x1158] ;  /* 0x00115800010e7983 */ /* 0x000eac0000300a00 */
[----:B------:R0:W-:Y:S04]  /*af2c0*/  @P3 STG.E.U8 desc[UR40][R10.64], R9 ;  /* 0x000000090a003986 */ /* 0x0001e8000c101128 */
[----:B0-----:R-:W2:Y:S01]  /*af2d0*/  LDL.LU.64 R10, [R1+0x23e0] ;  /* 0x0023e000010a7983 */ /* 0x001ea20000300a00 */
[----:B------:R-:W-:-:S03]  /*af2e0*/  LOP3.LUT P2, RZ, R3, 0x800, RZ, 0xc0, !PT ;  /* 0x0000080003ff7812 */ /* 0x000fc6000784c0ff */
[----:B------:R-:W3:Y:S01]  /*af2f0*/  LDL.LU.64 R8, [R1+0x1170] ;  /* 0x0011700001087983 */ /* 0x000ee20000300a00 */
[----:B------:R-:W-:Y:S02]  /*af300*/  LOP3.LUT P1, RZ, R3, 0x400, RZ, 0xc0, !PT ;  /* 0x0000040003ff7812 */ /* 0x000fe4000782c0ff */
[----:B--2---:R-:W-:-:S07]  /*af310*/  PRMT R0, R10, 0x7772, RZ ;  /* 0x000077720a007816 */ /* 0x004fce00000000ff */
[----:B---3--:R0:W-:Y:S04]  /*af320*/  @P2 STG.E.U8 desc[UR40][R4.64], R0 ;  /* 0x0000000004002986 */ /* 0x0081e8000c101128 */
[----:B0-----:R-:W2:Y:S01]  /*af330*/  LDL.LU.64 R4, [R1+0x23d8] ;  /* 0x0023d80001047983 */ /* 0x001ea20000300a00 */
[C---:B------:R-:W-:Y:S02]  /*af340*/  LOP3.LUT P0, RZ, R3.reuse, 0x200, RZ, 0xc0, !PT ;  /* 0x0000020003ff7812 */ /* 0x040fe4000780c0ff */
[C---:B------:R-:W-:Y:S02]  /*af350*/  LOP3.LUT P6, RZ, R3.reuse, 0x100, RZ, 0xc0, !PT ;  /* 0x0000010003ff7812 */ /* 0x040fe400078cc0ff */
[----:B------:R-:W-:Y:S02]  /*af360*/  LOP3.LUT P5, RZ, R3, 0x80, RZ, 0xc0, !PT ;  /* 0x0000008003ff7812 */ /* 0x000fe400078ac0ff */
[----:B------:R-:W-:-:S02]  /*af370*/  PRMT R10, R10, 0x7773, RZ ;  /* 0x000077730a0a7816 */ /* 0x000fc400000000ff */
[----:B------:R-:W-:Y:S02]  /*af380*/  LOP3.LUT P4, RZ, R3, 0x40, RZ, 0xc0, !PT ;  /* 0x0000004003ff7812 */ /* 0x000fe4000788c0ff */
[C---:B------:R-:W-:Y:S01]  /*af390*/  PRMT R3, R11.reuse, 0x7772, RZ ;  /* 0x000077720b037816 */ /* 0x040fe200000000ff */
[----:B------:R0:W-:Y:S01]  /*af3a0*/  @P1 STG.E.U8 desc[UR40][R8.64], R10 ;  /* 0x0000000a08001986 */ /* 0x0001e2000c101128 */
[----:B------:R-:W-:Y:S02]  /*af3b0*/  PRMT R11, R11, 0x7773, RZ ;  /* 0x000077730b0b7816 */ /* 0x000fe400000000ff */
[C---:B------:R-:W-:Y:S01]  /*af3c0*/  LOP3.LUT P3, RZ, R2.reuse, 0x40000000, RZ, 0xc0, !PT ;  /* 0x4000000002ff7812 */ /* 0x040fe2000786c0ff */
[----:B------:R1:W-:Y:S01]  /*af3d0*/  @P0 STG.E.U8 desc[UR40][R14.64], R3 ;  /* 0x000000030e000986 */ /* 0x0003e2000c101128 */
[C---:B------:R-:W-:Y:S02]  /*af3e0*/  LOP3.LUT P2, RZ, R2.reuse, 0x20000000, RZ, 0xc0, !PT ;  /* 0x2000000002ff7812 */ /* 0x040fe4000784c0ff */
[C---:B------:R-:W-:Y:S01]  /*af3f0*/  LOP3.LUT P1, RZ, R2.reuse, 0x10000000, RZ, 0xc0, !PT ;  /* 0x1000000002ff7812 */ /* 0x040fe2000782c0ff */
[----:B------:R1:W-:Y:S01]  /*af400*/  @P6 STG.E.U8 desc[UR40][R16.64], R11 ;  /* 0x0000000b10006986 */ /* 0x0003e2000c101128 */
[----:B------:R-:W-:-:S02]  /*af410*/  LOP3.LUT P0, RZ, R2, 0x8000000, RZ, 0xc0, !PT ;  /* 0x0800000002ff7812 */ /* 0x000fc4000780c0ff */
[----:B------:R-:W-:Y:S02]  /*af420*/  LOP3.LUT P6, RZ, R2, 0x4000000, RZ, 0xc0, !PT ;  /* 0x0400000002ff7812 */ /* 0x000fe400078cc0ff */
[C---:B------:R-:W-:Y:S02]  /*af430*/  PRMT R0, R6.reuse, 0x7772, RZ ;  /* 0x0000777206007816 */ /* 0x040fe400000000ff */
[----:B------:R-:W-:Y:S02]  /*af440*/  PRMT R6, R6, 0x7773, RZ ;  /* 0x0000777306067816 */ /* 0x000fe400000000ff */
[C---:B0-----:R-:W-:Y:S02]  /*af450*/  PRMT R9, R7.reuse, 0x7772, RZ ;  /* 0x0000777207097816 */ /* 0x041fe400000000ff */
[----:B------:R-:W-:Y:S02]  /*af460*/  PRMT R7, R7, 0x7773, RZ ;  /* 0x0000777307077816 */ /* 0x000fe400000000ff */
[----:B--2---:R-:W-:-:S02]  /*af470*/  PRMT R8, R4, 0x7772, RZ ;  /* 0x0000777204087816 */ /* 0x004fc400000000ff */
[----:B------:R-:W-:-:S03]  /*af480*/  PRMT R4, R4, 0x7773, RZ ;  /* 0x0000777304047816 */ /* 0x000fc600000000ff */
[----:B------:R1:W-:Y:S01]  /*af490*/  @P5 STG.E.U8 desc[UR40][R18.64], R8 ;  /* 0x0000000812005986 */ /* 0x0003e2000c101128 */
[----:B------:R-:W-:Y:S02]  /*af4a0*/  LOP3.LUT P5, RZ, R2, 0x2000000, RZ, 0xc0, !PT ;  /* 0x0200000002ff7812 */ /* 0x000fe400078ac0ff */
[C---:B------:R-:W-:Y:S02]  /*af4b0*/  PRMT R2, R5.reuse, 0x7772, RZ ;  /* 0x0000777205027816 */ /* 0x040fe400000000ff */
[----:B------:R-:W-:Y:S01]  /*af4c0*/  PRMT R5, R5, 0x7773, RZ ;  /* 0x0000777305057816 */ /* 0x000fe200000000ff */
[----:B------:R1:W-:Y:S04]  /*af4d0*/  @P4 STG.E.U8 desc[UR40][R12.64], R4 ;  /* 0x000000040c004986 */ /* 0x0003e8000c101128 */
[----:B------:R1:W-:Y:S04]  /*af4e0*/  @P3 STG.E.U8 desc[UR40][R20.64], R2 ;  /* 0x0000000214003986 */ /* 0x0003e8000c101128 */
[----:B------:R1:W-:Y:S04]  /*af4f0*/  @P2 STG.E.U8 desc[UR40][R22.64], R5 ;  /* 0x0000000516002986 */ /* 0x0003e8000c101128 */
[----:B------:R1:W-:Y:S04]  /*af500*/  @P1 STG.E.U8 desc[UR40][R24.64], R0 ;  /* 0x0000000018001986 */ /* 0x0003e8000c101128 */
[----:B------:R1:W-:Y:S04]  /*af510*/  @P0 STG.E.U8 desc[UR40][R28.64], R6 ;  /* 0x000000061c000986 */ /* 0x0003e8000c101128 */
[----:B----4-:R1:W-:Y:S01]  /*af520*/  @P6 STG.E.U8 desc[UR40][R26.64], R9 ;  /* 0x000000091a006986 */ /* 0x0103e2000c101128 */
[----:B------:R-:W-:Y:S05]  /*af530*/  @!P5 EXIT ;  /* 0x000000000000d94d */ /* 0x000fea0003800000 */
[----:B-1----:R-:W2:Y:S04]  /*af540*/  LDL.LU.64 R26, [R1+0xf00] ;  /* 0x000f0000011a7983 */ /* 0x002ea80000300a00 */
[----:B--2---:R-:W-:Y:S01]  /*af550*/  STG.E.U8 desc[UR40][R26.64], R7 ;  /* 0x000000071a007986 */ /* 0x004fe2000c101128 */
[----:B------:R-:W-:Y:S05]  /*af560*/  EXIT ;  /* 0x000000000000794d */ /* 0x000fea0003800000 */
.L_x_3:
[----:B------:R-:W-:-:S00]  /*af570*/  BRA `(.L_x_3) ;  /* 0xfffffffc00fc7947 */ /* 0x000fc0000383ffff */
[----:B------:R-:W-:-:S00]  /*af580*/  NOP ;  /* 0x0000000000007918 */ /* 0x000fc00000000000 */
[----:B------:R-:W-:-:S00]  /*af590*/  NOP ;  /* 0x0000000000007918 */ /* 0x000fc00000000000 */
[----:B------:R-:W-:-:S00]  /*af5a0*/  NOP ;  /* 0x0000000000007918 */ /* 0x000fc00000000000 */
[----:B------:R-:W-:-:S00]  /*af5b0*/  NOP ;  /* 0x0000000000007918 */ /* 0x000fc00000000000 */
[----:B------:R-:W-:-:S00]  /*af5c0*/  NOP ;  /* 0x0000000000007918 */ /* 0x000fc00000000000 */
[----:B------:R-:W-:-:S00]  /*af5d0*/  NOP ;  /* 0x0000000000007918 */ /* 0x000fc00000000000 */
[----:B------:R-:W-:-:S00]  /*af5e0*/  NOP ;  /* 0x0000000000007918 */ /* 0x000fc00000000000 */
[----:B------:R-:W-:-:S00]  /*af5f0*/  NOP ;  /* 0x0000000000007918 */ /* 0x000fc00000000000 */
.L_x_4:


//--------------------- .nv.shared.matmul_kernel  --------------------------
	.section	.nv.shared.matmul_kernel,"aw",@nobits
	.sectionflags	@""
	.align	16
	.zero		1024


//--------------------- .nv.shared.reserved.0     --------------------------
	.section	.nv.shared.reserved.0,"aw",@nobits
	.weak		__nv_reservedSMEM_offset_0_alias
	.size		__nv_reservedSMEM_offset_0_alias, 0, 64
	.other		__nv_reservedSMEM_offset_0_alias,@"STO_CUDA_RESERVED_SHARED STV_DEFAULT"
__nv_reservedSMEM_offset_0_alias:
	.zero		0
	.zero		64


//--------------------- .nv.constant0.matmul_kernel --------------------------
	.section	.nv.constant0.matmul_kernel,"a",@progbits
	.sectionflags	@""
	.align	4
.nv.constant0.matmul_kernel:
	.zero		976


//--------------------- SYMBOLS --------------------------

	.type		.nv.reservedSmem.offset0,@object
	.size		.nv.reservedSmem.offset0,0x4
	.type		.nv.reservedSmem.cap,@object
	.size		.nv.reservedSmem.cap,0x4
